//
// Generated by NVIDIA NVVM Compiler
//
// Compiler Build ID: CL-36424714
// Cuda compilation tools, release 13.0, V13.0.88
// Based on NVVM 20.0.0
//

.version 9.0
.target sm_100
.address_size 64

	// .globl	_Z16calculate_matrixPdS_j
// _ZZN3cub18CUB_300001_SM_10006detail6reduce28DeviceReduceSingleTileKernelINS2_10policy_hubIdjN4cuda3__47maximumIvEEE10Policy1000EPdSB_jS8_ddNS5_3std3__410__identityEEEvT0_T1_T2_T3_T4_T6_E12temp_storage has been demoted
// _ZZN3cub18CUB_300001_SM_10006detail6reduce18DeviceReduceKernelINS2_10policy_hubIdjN4cuda3__47maximumIvEEE10Policy1000EPdjS8_dNS5_3std3__410__identityEEEvT0_PT3_T1_NS0_13GridEvenShareISI_EET2_T4_E12temp_storage has been demoted
// _ZZN3cub18CUB_300001_SM_10006detail6reduce28DeviceReduceSingleTileKernelINS2_10policy_hubIdjN4cuda3__47maximumIvEEE10Policy1000EPdSB_iS8_ddNS5_3std3__410__identityEEEvT0_T1_T2_T3_T4_T6_E12temp_storage has been demoted
.global .align 1 .b8 _ZN34_INTERNAL_3e828c01_4_k_cu_48f0d5474cuda3std3__45__cpo5beginE[1];
.global .align 1 .b8 _ZN34_INTERNAL_3e828c01_4_k_cu_48f0d5474cuda3std3__45__cpo3endE[1];
.global .align 1 .b8 _ZN34_INTERNAL_3e828c01_4_k_cu_48f0d5474cuda3std3__45__cpo6cbeginE[1];
.global .align 1 .b8 _ZN34_INTERNAL_3e828c01_4_k_cu_48f0d5474cuda3std3__45__cpo4cendE[1];
.global .align 1 .b8 _ZN34_INTERNAL_3e828c01_4_k_cu_48f0d5474cuda3std3__45__cpo6rbeginE[1];
.global .align 1 .b8 _ZN34_INTERNAL_3e828c01_4_k_cu_48f0d5474cuda3std3__45__cpo4rendE[1];
.global .align 1 .b8 _ZN34_INTERNAL_3e828c01_4_k_cu_48f0d5474cuda3std3__45__cpo7crbeginE[1];
.global .align 1 .b8 _ZN34_INTERNAL_3e828c01_4_k_cu_48f0d5474cuda3std3__45__cpo5crendE[1];
.global .align 1 .b8 _ZN34_INTERNAL_3e828c01_4_k_cu_48f0d5474cuda3std3__436_GLOBAL__N__3e828c01_4_k_cu_48f0d5476ignoreE[1];
.global .align 1 .b8 _ZN34_INTERNAL_3e828c01_4_k_cu_48f0d5474cuda3std3__419piecewise_constructE[1];
.global .align 1 .b8 _ZN34_INTERNAL_3e828c01_4_k_cu_48f0d5474cuda3std3__48in_placeE[1];
.global .align 1 .b8 _ZN34_INTERNAL_3e828c01_4_k_cu_48f0d5474cuda3std3__420unreachable_sentinelE[1];
.global .align 1 .b8 _ZN34_INTERNAL_3e828c01_4_k_cu_48f0d5474cuda3std3__47nulloptE[1];
.global .align 1 .b8 _ZN34_INTERNAL_3e828c01_4_k_cu_48f0d5474cuda3std3__48unexpectE[1];
.global .align 1 .b8 _ZN34_INTERNAL_3e828c01_4_k_cu_48f0d5474cuda3std6ranges3__45__cpo4swapE[1];
.global .align 1 .b8 _ZN34_INTERNAL_3e828c01_4_k_cu_48f0d5474cuda3std6ranges3__45__cpo9iter_moveE[1];
.global .align 1 .b8 _ZN34_INTERNAL_3e828c01_4_k_cu_48f0d5474cuda3std6ranges3__45__cpo5beginE[1];
.global .align 1 .b8 _ZN34_INTERNAL_3e828c01_4_k_cu_48f0d5474cuda3std6ranges3__45__cpo3endE[1];
.global .align 1 .b8 _ZN34_INTERNAL_3e828c01_4_k_cu_48f0d5474cuda3std6ranges3__45__cpo6cbeginE[1];
.global .align 1 .b8 _ZN34_INTERNAL_3e828c01_4_k_cu_48f0d5474cuda3std6ranges3__45__cpo4cendE[1];
.global .align 1 .b8 _ZN34_INTERNAL_3e828c01_4_k_cu_48f0d5474cuda3std6ranges3__45__cpo7advanceE[1];
.global .align 1 .b8 _ZN34_INTERNAL_3e828c01_4_k_cu_48f0d5474cuda3std6ranges3__45__cpo9iter_swapE[1];
.global .align 1 .b8 _ZN34_INTERNAL_3e828c01_4_k_cu_48f0d5474cuda3std6ranges3__45__cpo4nextE[1];
.global .align 1 .b8 _ZN34_INTERNAL_3e828c01_4_k_cu_48f0d5474cuda3std6ranges3__45__cpo4prevE[1];
.global .align 1 .b8 _ZN34_INTERNAL_3e828c01_4_k_cu_48f0d5474cuda3std6ranges3__45__cpo4dataE[1];
.global .align 1 .b8 _ZN34_INTERNAL_3e828c01_4_k_cu_48f0d5474cuda3std6ranges3__45__cpo5cdataE[1];
.global .align 1 .b8 _ZN34_INTERNAL_3e828c01_4_k_cu_48f0d5474cuda3std6ranges3__45__cpo4sizeE[1];
.global .align 1 .b8 _ZN34_INTERNAL_3e828c01_4_k_cu_48f0d5474cuda3std6ranges3__45__cpo5ssizeE[1];
.global .align 1 .b8 _ZN34_INTERNAL_3e828c01_4_k_cu_48f0d5474cuda3std6ranges3__45__cpo8distanceE[1];
.global .align 1 .b8 _ZN34_INTERNAL_3e828c01_4_k_cu_48f0d5476thrust24THRUST_300001_SM_1000_NS6system6detail10sequential3seqE[1];
.global .align 1 .b8 _ZN34_INTERNAL_3e828c01_4_k_cu_48f0d5476thrust24THRUST_300001_SM_1000_NS12placeholders2_1E[1];
.global .align 1 .b8 _ZN34_INTERNAL_3e828c01_4_k_cu_48f0d5476thrust24THRUST_300001_SM_1000_NS12placeholders2_2E[1];
.global .align 1 .b8 _ZN34_INTERNAL_3e828c01_4_k_cu_48f0d5476thrust24THRUST_300001_SM_1000_NS12placeholders2_3E[1];
.global .align 1 .b8 _ZN34_INTERNAL_3e828c01_4_k_cu_48f0d5476thrust24THRUST_300001_SM_1000_NS12placeholders2_4E[1];
.global .align 1 .b8 _ZN34_INTERNAL_3e828c01_4_k_cu_48f0d5476thrust24THRUST_300001_SM_1000_NS12placeholders2_5E[1];
.global .align 1 .b8 _ZN34_INTERNAL_3e828c01_4_k_cu_48f0d5476thrust24THRUST_300001_SM_1000_NS12placeholders2_6E[1];
.global .align 1 .b8 _ZN34_INTERNAL_3e828c01_4_k_cu_48f0d5476thrust24THRUST_300001_SM_1000_NS12placeholders2_7E[1];
.global .align 1 .b8 _ZN34_INTERNAL_3e828c01_4_k_cu_48f0d5476thrust24THRUST_300001_SM_1000_NS12placeholders2_8E[1];
.global .align 1 .b8 _ZN34_INTERNAL_3e828c01_4_k_cu_48f0d5476thrust24THRUST_300001_SM_1000_NS12placeholders2_9E[1];
.global .align 1 .b8 _ZN34_INTERNAL_3e828c01_4_k_cu_48f0d5476thrust24THRUST_300001_SM_1000_NS12placeholders3_10E[1];

.visible .entry _Z16calculate_matrixPdS_j(
	.param .u64 .ptr .align 1 _Z16calculate_matrixPdS_j_param_0,
	.param .u64 .ptr .align 1 _Z16calculate_matrixPdS_j_param_1,
	.param .u32 _Z16calculate_matrixPdS_j_param_2
)
{
	.reg .pred 	%p<2>;
	.reg .b32 	%r<15>;
	.reg .b64 	%rd<15>;
	.reg .b64 	%fd<9>;

	ld.param.u64 	%rd1, [_Z16calculate_matrixPdS_j_param_0];
	ld.param.u64 	%rd2, [_Z16calculate_matrixPdS_j_param_1];
	ld.param.u32 	%r3, [_Z16calculate_matrixPdS_j_param_2];
	mov.u32 	%r1, %ctaid.x;
	mov.u32 	%r2, %tid.x;
	add.s32 	%r4, %r3, -2;
	max.u32 	%r5, %r1, %r2;
	setp.ge.u32 	%p1, %r5, %r4;
	@%p1 bra 	$L__BB0_2;
	cvta.to.global.u64 	%rd3, %rd1;
	cvta.to.global.u64 	%rd4, %rd2;
	mul.lo.s32 	%r6, %r3, %r2;
	add.s32 	%r7, %r1, %r6;
	add.s32 	%r8, %r6, %r3;
	add.s32 	%r9, %r1, %r8;
	add.s32 	%r10, %r9, 2;
	mul.wide.u32 	%rd5, %r10, 8;
	add.s64 	%rd6, %rd3, %rd5;
	ld.global.f64 	%fd1, [%rd6];
	mul.wide.u32 	%rd7, %r9, 8;
	add.s64 	%rd8, %rd3, %rd7;
	ld.global.f64 	%fd2, [%rd8];
	add.f64 	%fd3, %fd1, %fd2;
	add.s32 	%r11, %r7, 1;
	mul.wide.u32 	%rd9, %r11, 8;
	add.s64 	%rd10, %rd3, %rd9;
	ld.global.f64 	%fd4, [%rd10];
	add.f64 	%fd5, %fd3, %fd4;
	shl.b32 	%r12, %r3, 1;
	add.s32 	%r13, %r11, %r12;
	mul.wide.u32 	%rd11, %r13, 8;
	add.s64 	%rd12, %rd3, %rd11;
	ld.global.f64 	%fd6, [%rd12];
	add.f64 	%fd7, %fd5, %fd6;
	mul.f64 	%fd8, %fd7, 0d3FD0000000000000;
	add.s32 	%r14, %r9, 1;
	mul.wide.u32 	%rd13, %r14, 8;
	add.s64 	%rd14, %rd4, %rd13;
	st.global.f64 	[%rd14], %fd8;
$L__BB0_2:
	ret;

}
	// .globl	_Z23count_matrix_differencePdS_S_j
.visible .entry _Z23count_matrix_differencePdS_S_j(
	.param .u64 .ptr .align 1 _Z23count_matrix_differencePdS_S_j_param_0,
	.param .u64 .ptr .align 1 _Z23count_matrix_differencePdS_S_j_param_1,
	.param .u64 .ptr .align 1 _Z23count_matrix_differencePdS_S_j_param_2,
	.param .u32 _Z23count_matrix_differencePdS_S_j_param_3
)
{
	.reg .pred 	%p<2>;
	.reg .b32 	%r<9>;
	.reg .b64 	%rd<11>;
	.reg .b64 	%fd<5>;

	ld.param.u64 	%rd1, [_Z23count_matrix_differencePdS_S_j_param_0];
	ld.param.u64 	%rd2, [_Z23count_matrix_differencePdS_S_j_param_1];
	ld.param.u64 	%rd3, [_Z23count_matrix_differencePdS_S_j_param_2];
	ld.param.u32 	%r3, [_Z23count_matrix_differencePdS_S_j_param_3];
	mov.u32 	%r1, %ctaid.x;
	mov.u32 	%r2, %tid.x;
	add.s32 	%r4, %r3, -2;
	max.u32 	%r5, %r1, %r2;
	setp.ge.u32 	%p1, %r5, %r4;
	@%p1 bra 	$L__BB1_2;
	cvta.to.global.u64 	%rd4, %rd2;
	cvta.to.global.u64 	%rd5, %rd1;
	cvta.to.global.u64 	%rd6, %rd3;
	mov.u32 	%r6, %ntid.x;
	mad.lo.s32 	%r7, %r6, %r2, %r6;
	add.s32 	%r8, %r1, %r7;
	mul.wide.u32 	%rd7, %r8, 8;
	add.s64 	%rd8, %rd4, %rd7;
	ld.global.f64 	%fd1, [%rd8+8];
	add.s64 	%rd9, %rd5, %rd7;
	ld.global.f64 	%fd2, [%rd9+8];
	sub.f64 	%fd3, %fd1, %fd2;
	abs.f64 	%fd4, %fd3;
	add.s64 	%rd10, %rd6, %rd7;
	st.global.f64 	[%rd10+8], %fd4;
$L__BB1_2:
	ret;

}
	// .globl	_ZN3cub18CUB_300001_SM_10006detail11EmptyKernelIvEEvv
.visible .entry _ZN3cub18CUB_300001_SM_10006detail11EmptyKernelIvEEvv()
{


	ret;

}
	// .globl	_ZN3cub18CUB_300001_SM_10006detail6reduce28DeviceReduceSingleTileKernelINS2_10policy_hubIdjN4cuda3__47maximumIvEEE10Policy1000EPdSB_jS8_ddNS5_3std3__410__identityEEEvT0_T1_T2_T3_T4_T6_
.visible .entry _ZN3cub18CUB_300001_SM_10006detail6reduce28DeviceReduceSingleTileKernelINS2_10policy_hubIdjN4cuda3__47maximumIvEEE10Policy1000EPdSB_jS8_ddNS5_3std3__410__identityEEEvT0_T1_T2_T3_T4_T6_(
	.param .u64 .ptr .align 1 _ZN3cub18CUB_300001_SM_10006detail6reduce28DeviceReduceSingleTileKernelINS2_10policy_hubIdjN4cuda3__47maximumIvEEE10Policy1000EPdSB_jS8_ddNS5_3std3__410__identityEEEvT0_T1_T2_T3_T4_T6__param_0,
	.param .u64 .ptr .align 1 _ZN3cub18CUB_300001_SM_10006detail6reduce28DeviceReduceSingleTileKernelINS2_10policy_hubIdjN4cuda3__47maximumIvEEE10Policy1000EPdSB_jS8_ddNS5_3std3__410__identityEEEvT0_T1_T2_T3_T4_T6__param_1,
	.param .u32 _ZN3cub18CUB_300001_SM_10006detail6reduce28DeviceReduceSingleTileKernelINS2_10policy_hubIdjN4cuda3__47maximumIvEEE10Policy1000EPdSB_jS8_ddNS5_3std3__410__identityEEEvT0_T1_T2_T3_T4_T6__param_2,
	.param .align 1 .b8 _ZN3cub18CUB_300001_SM_10006detail6reduce28DeviceReduceSingleTileKernelINS2_10policy_hubIdjN4cuda3__47maximumIvEEE10Policy1000EPdSB_jS8_ddNS5_3std3__410__identityEEEvT0_T1_T2_T3_T4_T6__param_3[1],
	.param .f64 _ZN3cub18CUB_300001_SM_10006detail6reduce28DeviceReduceSingleTileKernelINS2_10policy_hubIdjN4cuda3__47maximumIvEEE10Policy1000EPdSB_jS8_ddNS5_3std3__410__identityEEEvT0_T1_T2_T3_T4_T6__param_4,
	.param .align 1 .b8 _ZN3cub18CUB_300001_SM_10006detail6reduce28DeviceReduceSingleTileKernelINS2_10policy_hubIdjN4cuda3__47maximumIvEEE10Policy1000EPdSB_jS8_ddNS5_3std3__410__identityEEEvT0_T1_T2_T3_T4_T6__param_5[1]
)
.maxntid 256
.minnctapersm 1
{
	.reg .pred 	%p<220>;
	.reg .b32 	%r<482>;
	.reg .b64 	%rd<205>;
	.reg .b64 	%fd<381>;
	// demoted variable
	.shared .align 8 .b8 _ZZN3cub18CUB_300001_SM_10006detail6reduce28DeviceReduceSingleTileKernelINS2_10policy_hubIdjN4cuda3__47maximumIvEEE10Policy1000EPdSB_jS8_ddNS5_3std3__410__identityEEEvT0_T1_T2_T3_T4_T6_E12temp_storage[80];
	ld.param.u64 	%rd16, [_ZN3cub18CUB_300001_SM_10006detail6reduce28DeviceReduceSingleTileKernelINS2_10policy_hubIdjN4cuda3__47maximumIvEEE10Policy1000EPdSB_jS8_ddNS5_3std3__410__identityEEEvT0_T1_T2_T3_T4_T6__param_0];
	ld.param.u64 	%rd17, [_ZN3cub18CUB_300001_SM_10006detail6reduce28DeviceReduceSingleTileKernelINS2_10policy_hubIdjN4cuda3__47maximumIvEEE10Policy1000EPdSB_jS8_ddNS5_3std3__410__identityEEEvT0_T1_T2_T3_T4_T6__param_1];
	ld.param.u32 	%r69, [_ZN3cub18CUB_300001_SM_10006detail6reduce28DeviceReduceSingleTileKernelINS2_10policy_hubIdjN4cuda3__47maximumIvEEE10Policy1000EPdSB_jS8_ddNS5_3std3__410__identityEEEvT0_T1_T2_T3_T4_T6__param_2];
	ld.param.f64 	%fd58, [_ZN3cub18CUB_300001_SM_10006detail6reduce28DeviceReduceSingleTileKernelINS2_10policy_hubIdjN4cuda3__47maximumIvEEE10Policy1000EPdSB_jS8_ddNS5_3std3__410__identityEEEvT0_T1_T2_T3_T4_T6__param_4];
	cvta.to.global.u64 	%rd1, %rd17;
	setp.ne.s32 	%p1, %r69, 0;
	@%p1 bra 	$L__BB3_3;
	mov.u32 	%r455, %tid.x;
	setp.ne.s32 	%p219, %r455, 0;
	@%p219 bra 	$L__BB3_76;
	st.global.f64 	[%rd1], %fd58;
	bra.uni 	$L__BB3_76;
$L__BB3_3:
	and.b64  	%rd18, %rd16, 31;
	setp.ne.s64 	%p2, %rd18, 0;
	@%p2 bra 	$L__BB3_39;
	setp.gt.u32 	%p110, %r69, 2047;
	@%p110 bra 	$L__BB3_23;
	mov.u32 	%r1, %tid.x;
	setp.ge.u32 	%p159, %r1, %r69;
	mov.f64 	%fd359, 0d0000000000000000;
	mov.u32 	%r459, %r1;
	@%p159 bra 	$L__BB3_7;
	mul.wide.u32 	%rd168, %r1, 8;
	add.s64 	%rd167, %rd16, %rd168;
	// begin inline asm
	ld.global.nc.u64 %rd166, [%rd167];
	// end inline asm
	mov.b64 	%fd359, %rd166;
	add.s32 	%r459, %r1, 256;
$L__BB3_7:
	setp.ge.u32 	%p160, %r459, %r69;
	@%p160 bra 	$L__BB3_14;
	not.b32 	%r331, %r459;
	add.s32 	%r4, %r69, %r331;
	and.b32  	%r332, %r4, 768;
	setp.eq.s32 	%p161, %r332, 768;
	@%p161 bra 	$L__BB3_11;
	mul.wide.u32 	%rd169, %r459, 8;
	add.s64 	%rd201, %rd16, %rd169;
	shr.u32 	%r333, %r4, 8;
	add.s32 	%r334, %r333, 1;
	and.b32  	%r335, %r334, 3;
	neg.s32 	%r457, %r335;
$L__BB3_10:
	.pragma "nounroll";
	// begin inline asm
	ld.global.nc.u64 %rd170, [%rd201];
	// end inline asm
	mov.b64 	%fd272, %rd170;
	setp.lt.f64 	%p162, %fd359, %fd272;
	selp.f64 	%fd359, %fd272, %fd359, %p162;
	add.s32 	%r459, %r459, 256;
	add.s64 	%rd201, %rd201, 2048;
	add.s32 	%r457, %r457, 1;
	setp.ne.s32 	%p163, %r457, 0;
	@%p163 bra 	$L__BB3_10;
$L__BB3_11:
	setp.lt.u32 	%p164, %r4, 768;
	@%p164 bra 	$L__BB3_14;
	mul.wide.u32 	%rd172, %r459, 8;
	add.s64 	%rd202, %rd16, %rd172;
$L__BB3_13:
	// begin inline asm
	ld.global.nc.u64 %rd173, [%rd202];
	// end inline asm
	mov.b64 	%fd273, %rd173;
	setp.lt.f64 	%p165, %fd359, %fd273;
	selp.f64 	%fd274, %fd273, %fd359, %p165;
	add.s64 	%rd176, %rd202, 2048;
	// begin inline asm
	ld.global.nc.u64 %rd175, [%rd176];
	// end inline asm
	mov.b64 	%fd275, %rd175;
	setp.lt.f64 	%p166, %fd274, %fd275;
	selp.f64 	%fd276, %fd275, %fd274, %p166;
	add.s64 	%rd178, %rd202, 4096;
	// begin inline asm
	ld.global.nc.u64 %rd177, [%rd178];
	// end inline asm
	mov.b64 	%fd277, %rd177;
	setp.lt.f64 	%p167, %fd276, %fd277;
	selp.f64 	%fd278, %fd277, %fd276, %p167;
	add.s64 	%rd180, %rd202, 6144;
	// begin inline asm
	ld.global.nc.u64 %rd179, [%rd180];
	// end inline asm
	mov.b64 	%fd279, %rd179;
	setp.lt.f64 	%p168, %fd278, %fd279;
	selp.f64 	%fd359, %fd279, %fd278, %p168;
	add.s32 	%r459, %r459, 1024;
	add.s64 	%rd202, %rd202, 8192;
	setp.lt.s32 	%p169, %r459, %r69;
	@%p169 bra 	$L__BB3_13;
$L__BB3_14:
	setp.lt.u32 	%p170, %r69, 256;
	@%p170 bra 	$L__BB3_19;
	// begin inline asm
	mov.u32 %r399, %laneid;
	// end inline asm
	mov.b64 	%rd191, %fd359;
	mov.b64 	{%r401, %r406}, %rd191;
	mov.b32 	%r407, 1;
	mov.b32 	%r448, 31;
	mov.b32 	%r449, -1;
	// begin inline asm
	shfl.sync.down.b32 %r400, %r401, %r407, %r448, %r449;
	// end inline asm
	// begin inline asm
	shfl.sync.down.b32 %r405, %r406, %r407, %r448, %r449;
	// end inline asm
	mov.b64 	%rd192, {%r400, %r405};
	mov.b64 	%fd327, %rd192;
	setp.gt.s32 	%p198, %r399, 30;
	setp.lt.f64 	%p199, %fd359, %fd327;
	selp.f64 	%fd328, %fd327, %fd359, %p199;
	selp.f64 	%fd329, %fd359, %fd328, %p198;
	mov.b64 	%rd193, %fd329;
	mov.b64 	{%r411, %r416}, %rd193;
	mov.b32 	%r417, 2;
	// begin inline asm
	shfl.sync.down.b32 %r410, %r411, %r417, %r448, %r449;
	// end inline asm
	// begin inline asm
	shfl.sync.down.b32 %r415, %r416, %r417, %r448, %r449;
	// end inline asm
	mov.b64 	%rd194, {%r410, %r415};
	mov.b64 	%fd330, %rd194;
	setp.gt.s32 	%p200, %r399, 29;
	setp.lt.f64 	%p201, %fd329, %fd330;
	selp.f64 	%fd331, %fd330, %fd329, %p201;
	selp.f64 	%fd332, %fd329, %fd331, %p200;
	mov.b64 	%rd195, %fd332;
	mov.b64 	{%r421, %r426}, %rd195;
	mov.b32 	%r427, 4;
	// begin inline asm
	shfl.sync.down.b32 %r420, %r421, %r427, %r448, %r449;
	// end inline asm
	// begin inline asm
	shfl.sync.down.b32 %r425, %r426, %r427, %r448, %r449;
	// end inline asm
	mov.b64 	%rd196, {%r420, %r425};
	mov.b64 	%fd333, %rd196;
	setp.gt.s32 	%p202, %r399, 27;
	setp.lt.f64 	%p203, %fd332, %fd333;
	selp.f64 	%fd334, %fd333, %fd332, %p203;
	selp.f64 	%fd335, %fd332, %fd334, %p202;
	mov.b64 	%rd197, %fd335;
	mov.b64 	{%r431, %r436}, %rd197;
	mov.b32 	%r437, 8;
	// begin inline asm
	shfl.sync.down.b32 %r430, %r431, %r437, %r448, %r449;
	// end inline asm
	// begin inline asm
	shfl.sync.down.b32 %r435, %r436, %r437, %r448, %r449;
	// end inline asm
	mov.b64 	%rd198, {%r430, %r435};
	mov.b64 	%fd336, %rd198;
	setp.gt.s32 	%p204, %r399, 23;
	setp.lt.f64 	%p205, %fd335, %fd336;
	selp.f64 	%fd337, %fd336, %fd335, %p205;
	selp.f64 	%fd338, %fd335, %fd337, %p204;
	mov.b64 	%rd199, %fd338;
	mov.b64 	{%r441, %r446}, %rd199;
	mov.b32 	%r447, 16;
	// begin inline asm
	shfl.sync.down.b32 %r440, %r441, %r447, %r448, %r449;
	// end inline asm
	// begin inline asm
	shfl.sync.down.b32 %r445, %r446, %r447, %r448, %r449;
	// end inline asm
	mov.b64 	%rd200, {%r440, %r445};
	mov.b64 	%fd339, %rd200;
	setp.gt.s32 	%p206, %r399, 15;
	setp.lt.f64 	%p207, %fd338, %fd339;
	selp.f64 	%fd10, %fd339, %fd338, %p207;
	selp.f64 	%fd380, %fd338, %fd10, %p206;
	setp.ne.s32 	%p208, %r399, 0;
	@%p208 bra 	$L__BB3_17;
	shr.u32 	%r450, %r1, 2;
	and.b32  	%r451, %r450, 248;
	mov.u32 	%r452, _ZZN3cub18CUB_300001_SM_10006detail6reduce28DeviceReduceSingleTileKernelINS2_10policy_hubIdjN4cuda3__47maximumIvEEE10Policy1000EPdSB_jS8_ddNS5_3std3__410__identityEEEvT0_T1_T2_T3_T4_T6_E12temp_storage;
	add.s32 	%r453, %r452, %r451;
	st.shared.f64 	[%r453+8], %fd10;
$L__BB3_17:
	bar.sync 	0;
	setp.ne.s32 	%p209, %r1, 0;
	@%p209 bra 	$L__BB3_74;
	ld.shared.f64 	%fd340, [_ZZN3cub18CUB_300001_SM_10006detail6reduce28DeviceReduceSingleTileKernelINS2_10policy_hubIdjN4cuda3__47maximumIvEEE10Policy1000EPdSB_jS8_ddNS5_3std3__410__identityEEEvT0_T1_T2_T3_T4_T6_E12temp_storage+16];
	setp.lt.f64 	%p210, %fd380, %fd340;
	selp.f64 	%fd341, %fd340, %fd380, %p210;
	ld.shared.f64 	%fd342, [_ZZN3cub18CUB_300001_SM_10006detail6reduce28DeviceReduceSingleTileKernelINS2_10policy_hubIdjN4cuda3__47maximumIvEEE10Policy1000EPdSB_jS8_ddNS5_3std3__410__identityEEEvT0_T1_T2_T3_T4_T6_E12temp_storage+24];
	setp.lt.f64 	%p211, %fd341, %fd342;
	selp.f64 	%fd343, %fd342, %fd341, %p211;
	ld.shared.f64 	%fd344, [_ZZN3cub18CUB_300001_SM_10006detail6reduce28DeviceReduceSingleTileKernelINS2_10policy_hubIdjN4cuda3__47maximumIvEEE10Policy1000EPdSB_jS8_ddNS5_3std3__410__identityEEEvT0_T1_T2_T3_T4_T6_E12temp_storage+32];
	setp.lt.f64 	%p212, %fd343, %fd344;
	selp.f64 	%fd345, %fd344, %fd343, %p212;
	ld.shared.f64 	%fd346, [_ZZN3cub18CUB_300001_SM_10006detail6reduce28DeviceReduceSingleTileKernelINS2_10policy_hubIdjN4cuda3__47maximumIvEEE10Policy1000EPdSB_jS8_ddNS5_3std3__410__identityEEEvT0_T1_T2_T3_T4_T6_E12temp_storage+40];
	setp.lt.f64 	%p213, %fd345, %fd346;
	selp.f64 	%fd347, %fd346, %fd345, %p213;
	ld.shared.f64 	%fd348, [_ZZN3cub18CUB_300001_SM_10006detail6reduce28DeviceReduceSingleTileKernelINS2_10policy_hubIdjN4cuda3__47maximumIvEEE10Policy1000EPdSB_jS8_ddNS5_3std3__410__identityEEEvT0_T1_T2_T3_T4_T6_E12temp_storage+48];
	setp.lt.f64 	%p214, %fd347, %fd348;
	selp.f64 	%fd349, %fd348, %fd347, %p214;
	ld.shared.f64 	%fd350, [_ZZN3cub18CUB_300001_SM_10006detail6reduce28DeviceReduceSingleTileKernelINS2_10policy_hubIdjN4cuda3__47maximumIvEEE10Policy1000EPdSB_jS8_ddNS5_3std3__410__identityEEEvT0_T1_T2_T3_T4_T6_E12temp_storage+56];
	setp.lt.f64 	%p215, %fd349, %fd350;
	selp.f64 	%fd351, %fd350, %fd349, %p215;
	ld.shared.f64 	%fd352, [_ZZN3cub18CUB_300001_SM_10006detail6reduce28DeviceReduceSingleTileKernelINS2_10policy_hubIdjN4cuda3__47maximumIvEEE10Policy1000EPdSB_jS8_ddNS5_3std3__410__identityEEEvT0_T1_T2_T3_T4_T6_E12temp_storage+64];
	setp.lt.f64 	%p216, %fd351, %fd352;
	selp.f64 	%fd380, %fd352, %fd351, %p216;
	bra.uni 	$L__BB3_74;
$L__BB3_19:
	// begin inline asm
	mov.u32 %r336, %laneid;
	// end inline asm
	and.b32  	%r387, %r1, 992;
	add.s32 	%r388, %r387, 32;
	setp.gt.u32 	%p171, %r388, %r69;
	not.b32 	%r389, %r387;
	add.s32 	%r390, %r69, %r389;
	selp.b32 	%r385, %r390, 31, %p171;
	mov.b64 	%rd181, %fd359;
	mov.b64 	{%r338, %r343}, %rd181;
	mov.b32 	%r344, 1;
	mov.b32 	%r386, -1;
	// begin inline asm
	shfl.sync.down.b32 %r337, %r338, %r344, %r385, %r386;
	// end inline asm
	// begin inline asm
	shfl.sync.down.b32 %r342, %r343, %r344, %r385, %r386;
	// end inline asm
	mov.b64 	%rd182, {%r337, %r342};
	mov.b64 	%fd280, %rd182;
	setp.lt.s32 	%p172, %r336, %r385;
	setp.lt.f64 	%p173, %fd359, %fd280;
	selp.f64 	%fd281, %fd280, %fd359, %p173;
	selp.f64 	%fd282, %fd281, %fd359, %p172;
	mov.b64 	%rd183, %fd282;
	mov.b64 	{%r348, %r353}, %rd183;
	mov.b32 	%r354, 2;
	// begin inline asm
	shfl.sync.down.b32 %r347, %r348, %r354, %r385, %r386;
	// end inline asm
	// begin inline asm
	shfl.sync.down.b32 %r352, %r353, %r354, %r385, %r386;
	// end inline asm
	mov.b64 	%rd184, {%r347, %r352};
	mov.b64 	%fd283, %rd184;
	add.s32 	%r391, %r336, 2;
	setp.gt.s32 	%p174, %r391, %r385;
	setp.lt.f64 	%p175, %fd282, %fd283;
	selp.f64 	%fd284, %fd283, %fd282, %p175;
	selp.f64 	%fd285, %fd282, %fd284, %p174;
	mov.b64 	%rd185, %fd285;
	mov.b64 	{%r358, %r363}, %rd185;
	mov.b32 	%r364, 4;
	// begin inline asm
	shfl.sync.down.b32 %r357, %r358, %r364, %r385, %r386;
	// end inline asm
	// begin inline asm
	shfl.sync.down.b32 %r362, %r363, %r364, %r385, %r386;
	// end inline asm
	mov.b64 	%rd186, {%r357, %r362};
	mov.b64 	%fd286, %rd186;
	add.s32 	%r392, %r336, 4;
	setp.gt.s32 	%p176, %r392, %r385;
	setp.lt.f64 	%p177, %fd285, %fd286;
	selp.f64 	%fd287, %fd286, %fd285, %p177;
	selp.f64 	%fd288, %fd285, %fd287, %p176;
	mov.b64 	%rd187, %fd288;
	mov.b64 	{%r368, %r373}, %rd187;
	mov.b32 	%r374, 8;
	// begin inline asm
	shfl.sync.down.b32 %r367, %r368, %r374, %r385, %r386;
	// end inline asm
	// begin inline asm
	shfl.sync.down.b32 %r372, %r373, %r374, %r385, %r386;
	// end inline asm
	mov.b64 	%rd188, {%r367, %r372};
	mov.b64 	%fd289, %rd188;
	add.s32 	%r393, %r336, 8;
	setp.gt.s32 	%p178, %r393, %r385;
	setp.lt.f64 	%p179, %fd288, %fd289;
	selp.f64 	%fd290, %fd289, %fd288, %p179;
	selp.f64 	%fd291, %fd288, %fd290, %p178;
	mov.b64 	%rd189, %fd291;
	mov.b64 	{%r378, %r383}, %rd189;
	mov.b32 	%r384, 16;
	// begin inline asm
	shfl.sync.down.b32 %r377, %r378, %r384, %r385, %r386;
	// end inline asm
	// begin inline asm
	shfl.sync.down.b32 %r382, %r383, %r384, %r385, %r386;
	// end inline asm
	mov.b64 	%rd190, {%r377, %r382};
	mov.b64 	%fd292, %rd190;
	add.s32 	%r394, %r336, 16;
	setp.gt.s32 	%p180, %r394, %r385;
	setp.lt.f64 	%p181, %fd291, %fd292;
	selp.f64 	%fd293, %fd292, %fd291, %p181;
	selp.f64 	%fd380, %fd291, %fd293, %p180;
	setp.ne.s32 	%p182, %r336, 0;
	@%p182 bra 	$L__BB3_21;
	shr.u32 	%r395, %r1, 2;
	and.b32  	%r396, %r395, 248;
	mov.u32 	%r397, _ZZN3cub18CUB_300001_SM_10006detail6reduce28DeviceReduceSingleTileKernelINS2_10policy_hubIdjN4cuda3__47maximumIvEEE10Policy1000EPdSB_jS8_ddNS5_3std3__410__identityEEEvT0_T1_T2_T3_T4_T6_E12temp_storage;
	add.s32 	%r398, %r397, %r396;
	st.shared.f64 	[%r398+8], %fd380;
$L__BB3_21:
	bar.sync 	0;
	setp.ne.s32 	%p183, %r1, 0;
	@%p183 bra 	$L__BB3_74;
	setp.gt.u32 	%p184, %r69, 32;
	ld.shared.f64 	%fd294, [_ZZN3cub18CUB_300001_SM_10006detail6reduce28DeviceReduceSingleTileKernelINS2_10policy_hubIdjN4cuda3__47maximumIvEEE10Policy1000EPdSB_jS8_ddNS5_3std3__410__identityEEEvT0_T1_T2_T3_T4_T6_E12temp_storage+16];
	setp.lt.f64 	%p185, %fd380, %fd294;
	selp.f64 	%fd296, %fd294, %fd380, %p185;
	selp.f64 	%fd297, %fd296, %fd380, %p184;
	setp.gt.u32 	%p186, %r69, 64;
	ld.shared.f64 	%fd299, [_ZZN3cub18CUB_300001_SM_10006detail6reduce28DeviceReduceSingleTileKernelINS2_10policy_hubIdjN4cuda3__47maximumIvEEE10Policy1000EPdSB_jS8_ddNS5_3std3__410__identityEEEvT0_T1_T2_T3_T4_T6_E12temp_storage+24];
	setp.lt.f64 	%p187, %fd297, %fd299;
	selp.f64 	%fd301, %fd299, %fd297, %p187;
	selp.f64 	%fd302, %fd301, %fd297, %p186;
	setp.gt.u32 	%p188, %r69, 96;
	ld.shared.f64 	%fd304, [_ZZN3cub18CUB_300001_SM_10006detail6reduce28DeviceReduceSingleTileKernelINS2_10policy_hubIdjN4cuda3__47maximumIvEEE10Policy1000EPdSB_jS8_ddNS5_3std3__410__identityEEEvT0_T1_T2_T3_T4_T6_E12temp_storage+32];
	setp.lt.f64 	%p189, %fd302, %fd304;
	selp.f64 	%fd306, %fd304, %fd302, %p189;
	selp.f64 	%fd307, %fd306, %fd302, %p188;
	setp.gt.u32 	%p190, %r69, 128;
	ld.shared.f64 	%fd309, [_ZZN3cub18CUB_300001_SM_10006detail6reduce28DeviceReduceSingleTileKernelINS2_10policy_hubIdjN4cuda3__47maximumIvEEE10Policy1000EPdSB_jS8_ddNS5_3std3__410__identityEEEvT0_T1_T2_T3_T4_T6_E12temp_storage+40];
	setp.lt.f64 	%p191, %fd307, %fd309;
	selp.f64 	%fd311, %fd309, %fd307, %p191;
	selp.f64 	%fd312, %fd311, %fd307, %p190;
	setp.gt.u32 	%p192, %r69, 160;
	ld.shared.f64 	%fd314, [_ZZN3cub18CUB_300001_SM_10006detail6reduce28DeviceReduceSingleTileKernelINS2_10policy_hubIdjN4cuda3__47maximumIvEEE10Policy1000EPdSB_jS8_ddNS5_3std3__410__identityEEEvT0_T1_T2_T3_T4_T6_E12temp_storage+48];
	setp.lt.f64 	%p193, %fd312, %fd314;
	selp.f64 	%fd316, %fd314, %fd312, %p193;
	selp.f64 	%fd317, %fd316, %fd312, %p192;
	setp.gt.u32 	%p194, %r69, 192;
	ld.shared.f64 	%fd319, [_ZZN3cub18CUB_300001_SM_10006detail6reduce28DeviceReduceSingleTileKernelINS2_10policy_hubIdjN4cuda3__47maximumIvEEE10Policy1000EPdSB_jS8_ddNS5_3std3__410__identityEEEvT0_T1_T2_T3_T4_T6_E12temp_storage+56];
	setp.lt.f64 	%p195, %fd317, %fd319;
	selp.f64 	%fd321, %fd319, %fd317, %p195;
	selp.f64 	%fd322, %fd321, %fd317, %p194;
	setp.gt.u32 	%p196, %r69, 224;
	ld.shared.f64 	%fd324, [_ZZN3cub18CUB_300001_SM_10006detail6reduce28DeviceReduceSingleTileKernelINS2_10policy_hubIdjN4cuda3__47maximumIvEEE10Policy1000EPdSB_jS8_ddNS5_3std3__410__identityEEEvT0_T1_T2_T3_T4_T6_E12temp_storage+64];
	setp.lt.f64 	%p197, %fd322, %fd324;
	selp.f64 	%fd326, %fd324, %fd322, %p197;
	selp.f64 	%fd380, %fd326, %fd322, %p196;
	bra.uni 	$L__BB3_74;
$L__BB3_23:
	mov.u32 	%r13, %tid.x;
	shl.b32 	%r263, %r13, 2;
	mul.wide.u32 	%rd127, %r263, 8;
	add.s64 	%rd117, %rd16, %rd127;
	// begin inline asm
	ld.global.nc.v2.u64 {%rd115, %rd116}, [%rd117];
	// end inline asm
	add.s64 	%rd120, %rd117, 16;
	// begin inline asm
	ld.global.nc.v2.u64 {%rd118, %rd119}, [%rd120];
	// end inline asm
	mov.b64 	%fd206, %rd115;
	mov.b64 	%fd207, %rd116;
	mov.b64 	%fd208, %rd118;
	mov.b64 	%fd209, %rd119;
	add.s64 	%rd123, %rd117, 8192;
	// begin inline asm
	ld.global.nc.v2.u64 {%rd121, %rd122}, [%rd123];
	// end inline asm
	add.s64 	%rd126, %rd117, 8208;
	// begin inline asm
	ld.global.nc.v2.u64 {%rd124, %rd125}, [%rd126];
	// end inline asm
	mov.b64 	%fd210, %rd121;
	mov.b64 	%fd211, %rd122;
	mov.b64 	%fd212, %rd124;
	mov.b64 	%fd213, %rd125;
	setp.lt.f64 	%p111, %fd206, %fd207;
	selp.f64 	%fd214, %fd207, %fd206, %p111;
	setp.lt.f64 	%p112, %fd214, %fd208;
	selp.f64 	%fd215, %fd208, %fd214, %p112;
	setp.lt.f64 	%p113, %fd215, %fd209;
	selp.f64 	%fd216, %fd209, %fd215, %p113;
	setp.lt.f64 	%p114, %fd216, %fd210;
	selp.f64 	%fd217, %fd210, %fd216, %p114;
	setp.lt.f64 	%p115, %fd217, %fd211;
	selp.f64 	%fd218, %fd211, %fd217, %p115;
	setp.lt.f64 	%p116, %fd218, %fd212;
	selp.f64 	%fd219, %fd212, %fd218, %p116;
	setp.lt.f64 	%p117, %fd219, %fd213;
	selp.f64 	%fd366, %fd213, %fd219, %p117;
	add.s32 	%r14, %r69, -2048;
	setp.lt.u32 	%p118, %r14, 2048;
	mov.b32 	%r462, 2048;
	@%p118 bra 	$L__BB3_27;
	mov.b32 	%r462, 2048;
$L__BB3_25:
	mul.wide.u32 	%rd140, %r462, 8;
	add.s64 	%rd130, %rd117, %rd140;
	// begin inline asm
	ld.global.nc.v2.u64 {%rd128, %rd129}, [%rd130];
	// end inline asm
	add.s64 	%rd133, %rd130, 16;
	// begin inline asm
	ld.global.nc.v2.u64 {%rd131, %rd132}, [%rd133];
	// end inline asm
	mov.b64 	%fd220, %rd128;
	mov.b64 	%fd221, %rd129;
	mov.b64 	%fd222, %rd131;
	mov.b64 	%fd223, %rd132;
	add.s64 	%rd136, %rd130, 8192;
	// begin inline asm
	ld.global.nc.v2.u64 {%rd134, %rd135}, [%rd136];
	// end inline asm
	add.s64 	%rd139, %rd130, 8208;
	// begin inline asm
	ld.global.nc.v2.u64 {%rd137, %rd138}, [%rd139];
	// end inline asm
	mov.b64 	%fd224, %rd134;
	mov.b64 	%fd225, %rd135;
	mov.b64 	%fd226, %rd137;
	mov.b64 	%fd227, %rd138;
	setp.lt.f64 	%p119, %fd366, %fd220;
	selp.f64 	%fd228, %fd220, %fd366, %p119;
	setp.lt.f64 	%p120, %fd228, %fd221;
	selp.f64 	%fd229, %fd221, %fd228, %p120;
	setp.lt.f64 	%p121, %fd229, %fd222;
	selp.f64 	%fd230, %fd222, %fd229, %p121;
	setp.lt.f64 	%p122, %fd230, %fd223;
	selp.f64 	%fd231, %fd223, %fd230, %p122;
	setp.lt.f64 	%p123, %fd231, %fd224;
	selp.f64 	%fd232, %fd224, %fd231, %p123;
	setp.lt.f64 	%p124, %fd232, %fd225;
	selp.f64 	%fd233, %fd225, %fd232, %p124;
	setp.lt.f64 	%p125, %fd233, %fd226;
	selp.f64 	%fd234, %fd226, %fd233, %p125;
	setp.lt.f64 	%p126, %fd234, %fd227;
	selp.f64 	%fd366, %fd227, %fd234, %p126;
	sub.s32 	%r265, %r69, %r462;
	setp.lt.u32 	%p127, %r265, 2048;
	@%p127 bra 	$L__BB3_35;
	add.s32 	%r462, %r462, 2048;
	setp.le.u32 	%p128, %r462, %r14;
	@%p128 bra 	$L__BB3_25;
$L__BB3_27:
	setp.le.u32 	%p129, %r69, %r462;
	@%p129 bra 	$L__BB3_35;
	sub.s32 	%r18, %r69, %r462;
	setp.ge.s32 	%p130, %r13, %r18;
	@%p130 bra 	$L__BB3_35;
	not.b32 	%r266, %r13;
	add.s32 	%r267, %r69, %r266;
	sub.s32 	%r19, %r267, %r462;
	and.b32  	%r268, %r19, 768;
	setp.eq.s32 	%p131, %r268, 768;
	mov.u32 	%r466, %r13;
	@%p131 bra 	$L__BB3_32;
	add.s32 	%r464, %r13, %r462;
	shr.u32 	%r269, %r19, 8;
	add.s32 	%r270, %r269, 1;
	and.b32  	%r271, %r270, 3;
	neg.s32 	%r463, %r271;
	mov.u32 	%r466, %r13;
$L__BB3_31:
	.pragma "nounroll";
	mul.wide.u32 	%rd143, %r464, 8;
	add.s64 	%rd142, %rd16, %rd143;
	// begin inline asm
	ld.global.nc.u64 %rd141, [%rd142];
	// end inline asm
	mov.b64 	%fd236, %rd141;
	setp.lt.f64 	%p132, %fd366, %fd236;
	selp.f64 	%fd366, %fd236, %fd366, %p132;
	add.s32 	%r466, %r466, 256;
	add.s32 	%r464, %r464, 256;
	add.s32 	%r463, %r463, 1;
	setp.ne.s32 	%p133, %r463, 0;
	@%p133 bra 	$L__BB3_31;
$L__BB3_32:
	setp.lt.u32 	%p134, %r19, 768;
	@%p134 bra 	$L__BB3_35;
	add.s32 	%r468, %r466, 512;
	add.s32 	%r467, %r466, %r462;
$L__BB3_34:
	mul.wide.u32 	%rd152, %r467, 8;
	add.s64 	%rd145, %rd16, %rd152;
	// begin inline asm
	ld.global.nc.u64 %rd144, [%rd145];
	// end inline asm
	mov.b64 	%fd237, %rd144;
	setp.lt.f64 	%p135, %fd366, %fd237;
	selp.f64 	%fd238, %fd237, %fd366, %p135;
	add.s32 	%r272, %r467, 256;
	mul.wide.u32 	%rd153, %r272, 8;
	add.s64 	%rd147, %rd16, %rd153;
	// begin inline asm
	ld.global.nc.u64 %rd146, [%rd147];
	// end inline asm
	mov.b64 	%fd239, %rd146;
	setp.lt.f64 	%p136, %fd238, %fd239;
	selp.f64 	%fd240, %fd239, %fd238, %p136;
	add.s32 	%r273, %r467, 512;
	mul.wide.u32 	%rd154, %r273, 8;
	add.s64 	%rd149, %rd16, %rd154;
	// begin inline asm
	ld.global.nc.u64 %rd148, [%rd149];
	// end inline asm
	mov.b64 	%fd241, %rd148;
	setp.lt.f64 	%p137, %fd240, %fd241;
	selp.f64 	%fd242, %fd241, %fd240, %p137;
	add.s32 	%r274, %r467, 768;
	mul.wide.u32 	%rd155, %r274, 8;
	add.s64 	%rd151, %rd16, %rd155;
	// begin inline asm
	ld.global.nc.u64 %rd150, [%rd151];
	// end inline asm
	mov.b64 	%fd243, %rd150;
	setp.lt.f64 	%p138, %fd242, %fd243;
	selp.f64 	%fd366, %fd243, %fd242, %p138;
	add.s32 	%r33, %r468, 1024;
	add.s32 	%r275, %r468, 512;
	add.s32 	%r467, %r467, 1024;
	setp.lt.s32 	%p139, %r275, %r18;
	mov.u32 	%r468, %r33;
	@%p139 bra 	$L__BB3_34;
$L__BB3_35:
	// begin inline asm
	mov.u32 %r276, %laneid;
	// end inline asm
	mov.b64 	%rd156, %fd366;
	mov.b64 	{%r278, %r283}, %rd156;
	mov.b32 	%r284, 1;
	mov.b32 	%r325, 31;
	mov.b32 	%r326, -1;
	// begin inline asm
	shfl.sync.down.b32 %r277, %r278, %r284, %r325, %r326;
	// end inline asm
	// begin inline asm
	shfl.sync.down.b32 %r282, %r283, %r284, %r325, %r326;
	// end inline asm
	mov.b64 	%rd157, {%r277, %r282};
	mov.b64 	%fd244, %rd157;
	setp.gt.s32 	%p140, %r276, 30;
	setp.lt.f64 	%p141, %fd366, %fd244;
	selp.f64 	%fd245, %fd244, %fd366, %p141;
	selp.f64 	%fd246, %fd366, %fd245, %p140;
	mov.b64 	%rd158, %fd246;
	mov.b64 	{%r288, %r293}, %rd158;
	mov.b32 	%r294, 2;
	// begin inline asm
	shfl.sync.down.b32 %r287, %r288, %r294, %r325, %r326;
	// end inline asm
	// begin inline asm
	shfl.sync.down.b32 %r292, %r293, %r294, %r325, %r326;
	// end inline asm
	mov.b64 	%rd159, {%r287, %r292};
	mov.b64 	%fd247, %rd159;
	setp.gt.s32 	%p142, %r276, 29;
	setp.lt.f64 	%p143, %fd246, %fd247;
	selp.f64 	%fd248, %fd247, %fd246, %p143;
	selp.f64 	%fd249, %fd246, %fd248, %p142;
	mov.b64 	%rd160, %fd249;
	mov.b64 	{%r298, %r303}, %rd160;
	mov.b32 	%r304, 4;
	// begin inline asm
	shfl.sync.down.b32 %r297, %r298, %r304, %r325, %r326;
	// end inline asm
	// begin inline asm
	shfl.sync.down.b32 %r302, %r303, %r304, %r325, %r326;
	// end inline asm
	mov.b64 	%rd161, {%r297, %r302};
	mov.b64 	%fd250, %rd161;
	setp.gt.s32 	%p144, %r276, 27;
	setp.lt.f64 	%p145, %fd249, %fd250;
	selp.f64 	%fd251, %fd250, %fd249, %p145;
	selp.f64 	%fd252, %fd249, %fd251, %p144;
	mov.b64 	%rd162, %fd252;
	mov.b64 	{%r308, %r313}, %rd162;
	mov.b32 	%r314, 8;
	// begin inline asm
	shfl.sync.down.b32 %r307, %r308, %r314, %r325, %r326;
	// end inline asm
	// begin inline asm
	shfl.sync.down.b32 %r312, %r313, %r314, %r325, %r326;
	// end inline asm
	mov.b64 	%rd163, {%r307, %r312};
	mov.b64 	%fd253, %rd163;
	setp.gt.s32 	%p146, %r276, 23;
	setp.lt.f64 	%p147, %fd252, %fd253;
	selp.f64 	%fd254, %fd253, %fd252, %p147;
	selp.f64 	%fd255, %fd252, %fd254, %p146;
	mov.b64 	%rd164, %fd255;
	mov.b64 	{%r318, %r323}, %rd164;
	mov.b32 	%r324, 16;
	// begin inline asm
	shfl.sync.down.b32 %r317, %r318, %r324, %r325, %r326;
	// end inline asm
	// begin inline asm
	shfl.sync.down.b32 %r322, %r323, %r324, %r325, %r326;
	// end inline asm
	mov.b64 	%rd165, {%r317, %r322};
	mov.b64 	%fd256, %rd165;
	setp.gt.s32 	%p148, %r276, 15;
	setp.lt.f64 	%p149, %fd255, %fd256;
	selp.f64 	%fd26, %fd256, %fd255, %p149;
	selp.f64 	%fd380, %fd255, %fd26, %p148;
	setp.ne.s32 	%p150, %r276, 0;
	@%p150 bra 	$L__BB3_37;
	shr.u32 	%r327, %r13, 2;
	and.b32  	%r328, %r327, 248;
	mov.u32 	%r329, _ZZN3cub18CUB_300001_SM_10006detail6reduce28DeviceReduceSingleTileKernelINS2_10policy_hubIdjN4cuda3__47maximumIvEEE10Policy1000EPdSB_jS8_ddNS5_3std3__410__identityEEEvT0_T1_T2_T3_T4_T6_E12temp_storage;
	add.s32 	%r330, %r329, %r328;
	st.shared.f64 	[%r330+8], %fd26;
$L__BB3_37:
	bar.sync 	0;
	setp.ne.s32 	%p151, %r13, 0;
	@%p151 bra 	$L__BB3_74;
	ld.shared.f64 	%fd257, [_ZZN3cub18CUB_300001_SM_10006detail6reduce28DeviceReduceSingleTileKernelINS2_10policy_hubIdjN4cuda3__47maximumIvEEE10Policy1000EPdSB_jS8_ddNS5_3std3__410__identityEEEvT0_T1_T2_T3_T4_T6_E12temp_storage+16];
	setp.lt.f64 	%p152, %fd380, %fd257;
	selp.f64 	%fd258, %fd257, %fd380, %p152;
	ld.shared.f64 	%fd259, [_ZZN3cub18CUB_300001_SM_10006detail6reduce28DeviceReduceSingleTileKernelINS2_10policy_hubIdjN4cuda3__47maximumIvEEE10Policy1000EPdSB_jS8_ddNS5_3std3__410__identityEEEvT0_T1_T2_T3_T4_T6_E12temp_storage+24];
	setp.lt.f64 	%p153, %fd258, %fd259;
	selp.f64 	%fd260, %fd259, %fd258, %p153;
	ld.shared.f64 	%fd261, [_ZZN3cub18CUB_300001_SM_10006detail6reduce28DeviceReduceSingleTileKernelINS2_10policy_hubIdjN4cuda3__47maximumIvEEE10Policy1000EPdSB_jS8_ddNS5_3std3__410__identityEEEvT0_T1_T2_T3_T4_T6_E12temp_storage+32];
	setp.lt.f64 	%p154, %fd260, %fd261;
	selp.f64 	%fd262, %fd261, %fd260, %p154;
	ld.shared.f64 	%fd263, [_ZZN3cub18CUB_300001_SM_10006detail6reduce28DeviceReduceSingleTileKernelINS2_10policy_hubIdjN4cuda3__47maximumIvEEE10Policy1000EPdSB_jS8_ddNS5_3std3__410__identityEEEvT0_T1_T2_T3_T4_T6_E12temp_storage+40];
	setp.lt.f64 	%p155, %fd262, %fd263;
	selp.f64 	%fd264, %fd263, %fd262, %p155;
	ld.shared.f64 	%fd265, [_ZZN3cub18CUB_300001_SM_10006detail6reduce28DeviceReduceSingleTileKernelINS2_10policy_hubIdjN4cuda3__47maximumIvEEE10Policy1000EPdSB_jS8_ddNS5_3std3__410__identityEEEvT0_T1_T2_T3_T4_T6_E12temp_storage+48];
	setp.lt.f64 	%p156, %fd264, %fd265;
	selp.f64 	%fd266, %fd265, %fd264, %p156;
	ld.shared.f64 	%fd267, [_ZZN3cub18CUB_300001_SM_10006detail6reduce28DeviceReduceSingleTileKernelINS2_10policy_hubIdjN4cuda3__47maximumIvEEE10Policy1000EPdSB_jS8_ddNS5_3std3__410__identityEEEvT0_T1_T2_T3_T4_T6_E12temp_storage+56];
	setp.lt.f64 	%p157, %fd266, %fd267;
	selp.f64 	%fd268, %fd267, %fd266, %p157;
	ld.shared.f64 	%fd269, [_ZZN3cub18CUB_300001_SM_10006detail6reduce28DeviceReduceSingleTileKernelINS2_10policy_hubIdjN4cuda3__47maximumIvEEE10Policy1000EPdSB_jS8_ddNS5_3std3__410__identityEEEvT0_T1_T2_T3_T4_T6_E12temp_storage+64];
	setp.lt.f64 	%p158, %fd268, %fd269;
	selp.f64 	%fd380, %fd269, %fd268, %p158;
	bra.uni 	$L__BB3_74;
$L__BB3_39:
	setp.gt.u32 	%p3, %r69, 2047;
	@%p3 bra 	$L__BB3_58;
	mov.u32 	%r35, %tid.x;
	setp.ge.u32 	%p52, %r35, %r69;
	mov.f64 	%fd372, 0d0000000000000000;
	mov.u32 	%r472, %r35;
	@%p52 bra 	$L__BB3_42;
	mul.wide.u32 	%rd82, %r35, 8;
	add.s64 	%rd81, %rd16, %rd82;
	// begin inline asm
	ld.global.nc.u64 %rd80, [%rd81];
	// end inline asm
	mov.b64 	%fd372, %rd80;
	add.s32 	%r472, %r35, 256;
$L__BB3_42:
	setp.ge.u32 	%p53, %r472, %r69;
	@%p53 bra 	$L__BB3_49;
	not.b32 	%r139, %r472;
	add.s32 	%r38, %r69, %r139;
	and.b32  	%r140, %r38, 768;
	setp.eq.s32 	%p54, %r140, 768;
	@%p54 bra 	$L__BB3_46;
	mul.wide.u32 	%rd83, %r472, 8;
	add.s64 	%rd203, %rd16, %rd83;
	shr.u32 	%r141, %r38, 8;
	add.s32 	%r142, %r141, 1;
	and.b32  	%r143, %r142, 3;
	neg.s32 	%r470, %r143;
$L__BB3_45:
	.pragma "nounroll";
	// begin inline asm
	ld.global.nc.u64 %rd84, [%rd203];
	// end inline asm
	mov.b64 	%fd125, %rd84;
	setp.lt.f64 	%p55, %fd372, %fd125;
	selp.f64 	%fd372, %fd125, %fd372, %p55;
	add.s32 	%r472, %r472, 256;
	add.s64 	%rd203, %rd203, 2048;
	add.s32 	%r470, %r470, 1;
	setp.ne.s32 	%p56, %r470, 0;
	@%p56 bra 	$L__BB3_45;
$L__BB3_46:
	setp.lt.u32 	%p57, %r38, 768;
	@%p57 bra 	$L__BB3_49;
	mul.wide.u32 	%rd86, %r472, 8;
	add.s64 	%rd204, %rd16, %rd86;
$L__BB3_48:
	// begin inline asm
	ld.global.nc.u64 %rd87, [%rd204];
	// end inline asm
	mov.b64 	%fd126, %rd87;
	setp.lt.f64 	%p58, %fd372, %fd126;
	selp.f64 	%fd127, %fd126, %fd372, %p58;
	add.s64 	%rd90, %rd204, 2048;
	// begin inline asm
	ld.global.nc.u64 %rd89, [%rd90];
	// end inline asm
	mov.b64 	%fd128, %rd89;
	setp.lt.f64 	%p59, %fd127, %fd128;
	selp.f64 	%fd129, %fd128, %fd127, %p59;
	add.s64 	%rd92, %rd204, 4096;
	// begin inline asm
	ld.global.nc.u64 %rd91, [%rd92];
	// end inline asm
	mov.b64 	%fd130, %rd91;
	setp.lt.f64 	%p60, %fd129, %fd130;
	selp.f64 	%fd131, %fd130, %fd129, %p60;
	add.s64 	%rd94, %rd204, 6144;
	// begin inline asm
	ld.global.nc.u64 %rd93, [%rd94];
	// end inline asm
	mov.b64 	%fd132, %rd93;
	setp.lt.f64 	%p61, %fd131, %fd132;
	selp.f64 	%fd372, %fd132, %fd131, %p61;
	add.s32 	%r472, %r472, 1024;
	add.s64 	%rd204, %rd204, 8192;
	setp.lt.s32 	%p62, %r472, %r69;
	@%p62 bra 	$L__BB3_48;
$L__BB3_49:
	setp.lt.u32 	%p63, %r69, 256;
	@%p63 bra 	$L__BB3_54;
	// begin inline asm
	mov.u32 %r207, %laneid;
	// end inline asm
	mov.b64 	%rd105, %fd372;
	mov.b64 	{%r209, %r214}, %rd105;
	mov.b32 	%r215, 1;
	mov.b32 	%r256, 31;
	mov.b32 	%r257, -1;
	// begin inline asm
	shfl.sync.down.b32 %r208, %r209, %r215, %r256, %r257;
	// end inline asm
	// begin inline asm
	shfl.sync.down.b32 %r213, %r214, %r215, %r256, %r257;
	// end inline asm
	mov.b64 	%rd106, {%r208, %r213};
	mov.b64 	%fd180, %rd106;
	setp.gt.s32 	%p91, %r207, 30;
	setp.lt.f64 	%p92, %fd372, %fd180;
	selp.f64 	%fd181, %fd180, %fd372, %p92;
	selp.f64 	%fd182, %fd372, %fd181, %p91;
	mov.b64 	%rd107, %fd182;
	mov.b64 	{%r219, %r224}, %rd107;
	mov.b32 	%r225, 2;
	// begin inline asm
	shfl.sync.down.b32 %r218, %r219, %r225, %r256, %r257;
	// end inline asm
	// begin inline asm
	shfl.sync.down.b32 %r223, %r224, %r225, %r256, %r257;
	// end inline asm
	mov.b64 	%rd108, {%r218, %r223};
	mov.b64 	%fd183, %rd108;
	setp.gt.s32 	%p93, %r207, 29;
	setp.lt.f64 	%p94, %fd182, %fd183;
	selp.f64 	%fd184, %fd183, %fd182, %p94;
	selp.f64 	%fd185, %fd182, %fd184, %p93;
	mov.b64 	%rd109, %fd185;
	mov.b64 	{%r229, %r234}, %rd109;
	mov.b32 	%r235, 4;
	// begin inline asm
	shfl.sync.down.b32 %r228, %r229, %r235, %r256, %r257;
	// end inline asm
	// begin inline asm
	shfl.sync.down.b32 %r233, %r234, %r235, %r256, %r257;
	// end inline asm
	mov.b64 	%rd110, {%r228, %r233};
	mov.b64 	%fd186, %rd110;
	setp.gt.s32 	%p95, %r207, 27;
	setp.lt.f64 	%p96, %fd185, %fd186;
	selp.f64 	%fd187, %fd186, %fd185, %p96;
	selp.f64 	%fd188, %fd185, %fd187, %p95;
	mov.b64 	%rd111, %fd188;
	mov.b64 	{%r239, %r244}, %rd111;
	mov.b32 	%r245, 8;
	// begin inline asm
	shfl.sync.down.b32 %r238, %r239, %r245, %r256, %r257;
	// end inline asm
	// begin inline asm
	shfl.sync.down.b32 %r243, %r244, %r245, %r256, %r257;
	// end inline asm
	mov.b64 	%rd112, {%r238, %r243};
	mov.b64 	%fd189, %rd112;
	setp.gt.s32 	%p97, %r207, 23;
	setp.lt.f64 	%p98, %fd188, %fd189;
	selp.f64 	%fd190, %fd189, %fd188, %p98;
	selp.f64 	%fd191, %fd188, %fd190, %p97;
	mov.b64 	%rd113, %fd191;
	mov.b64 	{%r249, %r254}, %rd113;
	mov.b32 	%r255, 16;
	// begin inline asm
	shfl.sync.down.b32 %r248, %r249, %r255, %r256, %r257;
	// end inline asm
	// begin inline asm
	shfl.sync.down.b32 %r253, %r254, %r255, %r256, %r257;
	// end inline asm
	mov.b64 	%rd114, {%r248, %r253};
	mov.b64 	%fd192, %rd114;
	setp.gt.s32 	%p99, %r207, 15;
	setp.lt.f64 	%p100, %fd191, %fd192;
	selp.f64 	%fd38, %fd192, %fd191, %p100;
	selp.f64 	%fd380, %fd191, %fd38, %p99;
	setp.ne.s32 	%p101, %r207, 0;
	@%p101 bra 	$L__BB3_52;
	shr.u32 	%r258, %r35, 2;
	and.b32  	%r259, %r258, 248;
	mov.u32 	%r260, _ZZN3cub18CUB_300001_SM_10006detail6reduce28DeviceReduceSingleTileKernelINS2_10policy_hubIdjN4cuda3__47maximumIvEEE10Policy1000EPdSB_jS8_ddNS5_3std3__410__identityEEEvT0_T1_T2_T3_T4_T6_E12temp_storage;
	add.s32 	%r261, %r260, %r259;
	st.shared.f64 	[%r261+8], %fd38;
$L__BB3_52:
	bar.sync 	0;
	setp.ne.s32 	%p102, %r35, 0;
	@%p102 bra 	$L__BB3_74;
	ld.shared.f64 	%fd193, [_ZZN3cub18CUB_300001_SM_10006detail6reduce28DeviceReduceSingleTileKernelINS2_10policy_hubIdjN4cuda3__47maximumIvEEE10Policy1000EPdSB_jS8_ddNS5_3std3__410__identityEEEvT0_T1_T2_T3_T4_T6_E12temp_storage+16];
	setp.lt.f64 	%p103, %fd380, %fd193;
	selp.f64 	%fd194, %fd193, %fd380, %p103;
	ld.shared.f64 	%fd195, [_ZZN3cub18CUB_300001_SM_10006detail6reduce28DeviceReduceSingleTileKernelINS2_10policy_hubIdjN4cuda3__47maximumIvEEE10Policy1000EPdSB_jS8_ddNS5_3std3__410__identityEEEvT0_T1_T2_T3_T4_T6_E12temp_storage+24];
	setp.lt.f64 	%p104, %fd194, %fd195;
	selp.f64 	%fd196, %fd195, %fd194, %p104;
	ld.shared.f64 	%fd197, [_ZZN3cub18CUB_300001_SM_10006detail6reduce28DeviceReduceSingleTileKernelINS2_10policy_hubIdjN4cuda3__47maximumIvEEE10Policy1000EPdSB_jS8_ddNS5_3std3__410__identityEEEvT0_T1_T2_T3_T4_T6_E12temp_storage+32];
	setp.lt.f64 	%p105, %fd196, %fd197;
	selp.f64 	%fd198, %fd197, %fd196, %p105;
	ld.shared.f64 	%fd199, [_ZZN3cub18CUB_300001_SM_10006detail6reduce28DeviceReduceSingleTileKernelINS2_10policy_hubIdjN4cuda3__47maximumIvEEE10Policy1000EPdSB_jS8_ddNS5_3std3__410__identityEEEvT0_T1_T2_T3_T4_T6_E12temp_storage+40];
	setp.lt.f64 	%p106, %fd198, %fd199;
	selp.f64 	%fd200, %fd199, %fd198, %p106;
	ld.shared.f64 	%fd201, [_ZZN3cub18CUB_300001_SM_10006detail6reduce28DeviceReduceSingleTileKernelINS2_10policy_hubIdjN4cuda3__47maximumIvEEE10Policy1000EPdSB_jS8_ddNS5_3std3__410__identityEEEvT0_T1_T2_T3_T4_T6_E12temp_storage+48];
	setp.lt.f64 	%p107, %fd200, %fd201;
	selp.f64 	%fd202, %fd201, %fd200, %p107;
	ld.shared.f64 	%fd203, [_ZZN3cub18CUB_300001_SM_10006detail6reduce28DeviceReduceSingleTileKernelINS2_10policy_hubIdjN4cuda3__47maximumIvEEE10Policy1000EPdSB_jS8_ddNS5_3std3__410__identityEEEvT0_T1_T2_T3_T4_T6_E12temp_storage+56];
	setp.lt.f64 	%p108, %fd202, %fd203;
	selp.f64 	%fd204, %fd203, %fd202, %p108;
	ld.shared.f64 	%fd205, [_ZZN3cub18CUB_300001_SM_10006detail6reduce28DeviceReduceSingleTileKernelINS2_10policy_hubIdjN4cuda3__47maximumIvEEE10Policy1000EPdSB_jS8_ddNS5_3std3__410__identityEEEvT0_T1_T2_T3_T4_T6_E12temp_storage+64];
	setp.lt.f64 	%p109, %fd204, %fd205;
	selp.f64 	%fd380, %fd205, %fd204, %p109;
	bra.uni 	$L__BB3_74;
$L__BB3_54:
	// begin inline asm
	mov.u32 %r144, %laneid;
	// end inline asm
	and.b32  	%r195, %r35, 992;
	add.s32 	%r196, %r195, 32;
	setp.gt.u32 	%p64, %r196, %r69;
	not.b32 	%r197, %r195;
	add.s32 	%r198, %r69, %r197;
	selp.b32 	%r193, %r198, 31, %p64;
	mov.b64 	%rd95, %fd372;
	mov.b64 	{%r146, %r151}, %rd95;
	mov.b32 	%r152, 1;
	mov.b32 	%r194, -1;
	// begin inline asm
	shfl.sync.down.b32 %r145, %r146, %r152, %r193, %r194;
	// end inline asm
	// begin inline asm
	shfl.sync.down.b32 %r150, %r151, %r152, %r193, %r194;
	// end inline asm
	mov.b64 	%rd96, {%r145, %r150};
	mov.b64 	%fd133, %rd96;
	setp.lt.s32 	%p65, %r144, %r193;
	setp.lt.f64 	%p66, %fd372, %fd133;
	selp.f64 	%fd134, %fd133, %fd372, %p66;
	selp.f64 	%fd135, %fd134, %fd372, %p65;
	mov.b64 	%rd97, %fd135;
	mov.b64 	{%r156, %r161}, %rd97;
	mov.b32 	%r162, 2;
	// begin inline asm
	shfl.sync.down.b32 %r155, %r156, %r162, %r193, %r194;
	// end inline asm
	// begin inline asm
	shfl.sync.down.b32 %r160, %r161, %r162, %r193, %r194;
	// end inline asm
	mov.b64 	%rd98, {%r155, %r160};
	mov.b64 	%fd136, %rd98;
	add.s32 	%r199, %r144, 2;
	setp.gt.s32 	%p67, %r199, %r193;
	setp.lt.f64 	%p68, %fd135, %fd136;
	selp.f64 	%fd137, %fd136, %fd135, %p68;
	selp.f64 	%fd138, %fd135, %fd137, %p67;
	mov.b64 	%rd99, %fd138;
	mov.b64 	{%r166, %r171}, %rd99;
	mov.b32 	%r172, 4;
	// begin inline asm
	shfl.sync.down.b32 %r165, %r166, %r172, %r193, %r194;
	// end inline asm
	// begin inline asm
	shfl.sync.down.b32 %r170, %r171, %r172, %r193, %r194;
	// end inline asm
	mov.b64 	%rd100, {%r165, %r170};
	mov.b64 	%fd139, %rd100;
	add.s32 	%r200, %r144, 4;
	setp.gt.s32 	%p69, %r200, %r193;
	setp.lt.f64 	%p70, %fd138, %fd139;
	selp.f64 	%fd140, %fd139, %fd138, %p70;
	selp.f64 	%fd141, %fd138, %fd140, %p69;
	mov.b64 	%rd101, %fd141;
	mov.b64 	{%r176, %r181}, %rd101;
	mov.b32 	%r182, 8;
	// begin inline asm
	shfl.sync.down.b32 %r175, %r176, %r182, %r193, %r194;
	// end inline asm
	// begin inline asm
	shfl.sync.down.b32 %r180, %r181, %r182, %r193, %r194;
	// end inline asm
	mov.b64 	%rd102, {%r175, %r180};
	mov.b64 	%fd142, %rd102;
	add.s32 	%r201, %r144, 8;
	setp.gt.s32 	%p71, %r201, %r193;
	setp.lt.f64 	%p72, %fd141, %fd142;
	selp.f64 	%fd143, %fd142, %fd141, %p72;
	selp.f64 	%fd144, %fd141, %fd143, %p71;
	mov.b64 	%rd103, %fd144;
	mov.b64 	{%r186, %r191}, %rd103;
	mov.b32 	%r192, 16;
	// begin inline asm
	shfl.sync.down.b32 %r185, %r186, %r192, %r193, %r194;
	// end inline asm
	// begin inline asm
	shfl.sync.down.b32 %r190, %r191, %r192, %r193, %r194;
	// end inline asm
	mov.b64 	%rd104, {%r185, %r190};
	mov.b64 	%fd145, %rd104;
	add.s32 	%r202, %r144, 16;
	setp.gt.s32 	%p73, %r202, %r193;
	setp.lt.f64 	%p74, %fd144, %fd145;
	selp.f64 	%fd146, %fd145, %fd144, %p74;
	selp.f64 	%fd380, %fd144, %fd146, %p73;
	setp.ne.s32 	%p75, %r144, 0;
	@%p75 bra 	$L__BB3_56;
	shr.u32 	%r203, %r35, 2;
	and.b32  	%r204, %r203, 248;
	mov.u32 	%r205, _ZZN3cub18CUB_300001_SM_10006detail6reduce28DeviceReduceSingleTileKernelINS2_10policy_hubIdjN4cuda3__47maximumIvEEE10Policy1000EPdSB_jS8_ddNS5_3std3__410__identityEEEvT0_T1_T2_T3_T4_T6_E12temp_storage;
	add.s32 	%r206, %r205, %r204;
	st.shared.f64 	[%r206+8], %fd380;
$L__BB3_56:
	bar.sync 	0;
	setp.ne.s32 	%p76, %r35, 0;
	@%p76 bra 	$L__BB3_74;
	setp.gt.u32 	%p77, %r69, 32;
	ld.shared.f64 	%fd147, [_ZZN3cub18CUB_300001_SM_10006detail6reduce28DeviceReduceSingleTileKernelINS2_10policy_hubIdjN4cuda3__47maximumIvEEE10Policy1000EPdSB_jS8_ddNS5_3std3__410__identityEEEvT0_T1_T2_T3_T4_T6_E12temp_storage+16];
	setp.lt.f64 	%p78, %fd380, %fd147;
	selp.f64 	%fd149, %fd147, %fd380, %p78;
	selp.f64 	%fd150, %fd149, %fd380, %p77;
	setp.gt.u32 	%p79, %r69, 64;
	ld.shared.f64 	%fd152, [_ZZN3cub18CUB_300001_SM_10006detail6reduce28DeviceReduceSingleTileKernelINS2_10policy_hubIdjN4cuda3__47maximumIvEEE10Policy1000EPdSB_jS8_ddNS5_3std3__410__identityEEEvT0_T1_T2_T3_T4_T6_E12temp_storage+24];
	setp.lt.f64 	%p80, %fd150, %fd152;
	selp.f64 	%fd154, %fd152, %fd150, %p80;
	selp.f64 	%fd155, %fd154, %fd150, %p79;
	setp.gt.u32 	%p81, %r69, 96;
	ld.shared.f64 	%fd157, [_ZZN3cub18CUB_300001_SM_10006detail6reduce28DeviceReduceSingleTileKernelINS2_10policy_hubIdjN4cuda3__47maximumIvEEE10Policy1000EPdSB_jS8_ddNS5_3std3__410__identityEEEvT0_T1_T2_T3_T4_T6_E12temp_storage+32];
	setp.lt.f64 	%p82, %fd155, %fd157;
	selp.f64 	%fd159, %fd157, %fd155, %p82;
	selp.f64 	%fd160, %fd159, %fd155, %p81;
	setp.gt.u32 	%p83, %r69, 128;
	ld.shared.f64 	%fd162, [_ZZN3cub18CUB_300001_SM_10006detail6reduce28DeviceReduceSingleTileKernelINS2_10policy_hubIdjN4cuda3__47maximumIvEEE10Policy1000EPdSB_jS8_ddNS5_3std3__410__identityEEEvT0_T1_T2_T3_T4_T6_E12temp_storage+40];
	setp.lt.f64 	%p84, %fd160, %fd162;
	selp.f64 	%fd164, %fd162, %fd160, %p84;
	selp.f64 	%fd165, %fd164, %fd160, %p83;
	setp.gt.u32 	%p85, %r69, 160;
	ld.shared.f64 	%fd167, [_ZZN3cub18CUB_300001_SM_10006detail6reduce28DeviceReduceSingleTileKernelINS2_10policy_hubIdjN4cuda3__47maximumIvEEE10Policy1000EPdSB_jS8_ddNS5_3std3__410__identityEEEvT0_T1_T2_T3_T4_T6_E12temp_storage+48];
	setp.lt.f64 	%p86, %fd165, %fd167;
	selp.f64 	%fd169, %fd167, %fd165, %p86;
	selp.f64 	%fd170, %fd169, %fd165, %p85;
	setp.gt.u32 	%p87, %r69, 192;
	ld.shared.f64 	%fd172, [_ZZN3cub18CUB_300001_SM_10006detail6reduce28DeviceReduceSingleTileKernelINS2_10policy_hubIdjN4cuda3__47maximumIvEEE10Policy1000EPdSB_jS8_ddNS5_3std3__410__identityEEEvT0_T1_T2_T3_T4_T6_E12temp_storage+56];
	setp.lt.f64 	%p88, %fd170, %fd172;
	selp.f64 	%fd174, %fd172, %fd170, %p88;
	selp.f64 	%fd175, %fd174, %fd170, %p87;
	setp.gt.u32 	%p89, %r69, 224;
	ld.shared.f64 	%fd177, [_ZZN3cub18CUB_300001_SM_10006detail6reduce28DeviceReduceSingleTileKernelINS2_10policy_hubIdjN4cuda3__47maximumIvEEE10Policy1000EPdSB_jS8_ddNS5_3std3__410__identityEEEvT0_T1_T2_T3_T4_T6_E12temp_storage+64];
	setp.lt.f64 	%p90, %fd175, %fd177;
	selp.f64 	%fd179, %fd177, %fd175, %p90;
	selp.f64 	%fd380, %fd179, %fd175, %p89;
	bra.uni 	$L__BB3_74;
$L__BB3_58:
	mov.u32 	%r47, %tid.x;
	mul.wide.u32 	%rd35, %r47, 8;
	add.s64 	%rd20, %rd16, %rd35;
	// begin inline asm
	ld.global.nc.u64 %rd19, [%rd20];
	// end inline asm
	mov.b64 	%fd59, %rd19;
	add.s64 	%rd22, %rd20, 2048;
	// begin inline asm
	ld.global.nc.u64 %rd21, [%rd22];
	// end inline asm
	mov.b64 	%fd60, %rd21;
	add.s64 	%rd24, %rd20, 4096;
	// begin inline asm
	ld.global.nc.u64 %rd23, [%rd24];
	// end inline asm
	mov.b64 	%fd61, %rd23;
	add.s64 	%rd26, %rd20, 6144;
	// begin inline asm
	ld.global.nc.u64 %rd25, [%rd26];
	// end inline asm
	mov.b64 	%fd62, %rd25;
	add.s64 	%rd28, %rd20, 8192;
	// begin inline asm
	ld.global.nc.u64 %rd27, [%rd28];
	// end inline asm
	mov.b64 	%fd63, %rd27;
	add.s64 	%rd30, %rd20, 10240;
	// begin inline asm
	ld.global.nc.u64 %rd29, [%rd30];
	// end inline asm
	mov.b64 	%fd64, %rd29;
	add.s64 	%rd32, %rd20, 12288;
	// begin inline asm
	ld.global.nc.u64 %rd31, [%rd32];
	// end inline asm
	mov.b64 	%fd65, %rd31;
	add.s64 	%rd34, %rd20, 14336;
	// begin inline asm
	ld.global.nc.u64 %rd33, [%rd34];
	// end inline asm
	mov.b64 	%fd66, %rd33;
	setp.lt.f64 	%p4, %fd59, %fd60;
	selp.f64 	%fd67, %fd60, %fd59, %p4;
	setp.lt.f64 	%p5, %fd67, %fd61;
	selp.f64 	%fd68, %fd61, %fd67, %p5;
	setp.lt.f64 	%p6, %fd68, %fd62;
	selp.f64 	%fd69, %fd62, %fd68, %p6;
	setp.lt.f64 	%p7, %fd69, %fd63;
	selp.f64 	%fd70, %fd63, %fd69, %p7;
	setp.lt.f64 	%p8, %fd70, %fd64;
	selp.f64 	%fd71, %fd64, %fd70, %p8;
	setp.lt.f64 	%p9, %fd71, %fd65;
	selp.f64 	%fd72, %fd65, %fd71, %p9;
	setp.lt.f64 	%p10, %fd72, %fd66;
	selp.f64 	%fd379, %fd66, %fd72, %p10;
	add.s32 	%r48, %r69, -2048;
	setp.lt.u32 	%p11, %r48, 2048;
	mov.b32 	%r475, 2048;
	@%p11 bra 	$L__BB3_62;
	mov.b32 	%r475, 2048;
$L__BB3_60:
	add.s32 	%r72, %r47, %r475;
	mul.wide.u32 	%rd52, %r72, 8;
	add.s64 	%rd37, %rd16, %rd52;
	// begin inline asm
	ld.global.nc.u64 %rd36, [%rd37];
	// end inline asm
	mov.b64 	%fd73, %rd36;
	mul.wide.u32 	%rd53, %r475, 8;
	add.s64 	%rd54, %rd20, %rd53;
	add.s64 	%rd39, %rd54, 2048;
	// begin inline asm
	ld.global.nc.u64 %rd38, [%rd39];
	// end inline asm
	mov.b64 	%fd74, %rd38;
	add.s64 	%rd41, %rd54, 4096;
	// begin inline asm
	ld.global.nc.u64 %rd40, [%rd41];
	// end inline asm
	mov.b64 	%fd75, %rd40;
	add.s64 	%rd43, %rd54, 6144;
	// begin inline asm
	ld.global.nc.u64 %rd42, [%rd43];
	// end inline asm
	mov.b64 	%fd76, %rd42;
	add.s64 	%rd45, %rd54, 8192;
	// begin inline asm
	ld.global.nc.u64 %rd44, [%rd45];
	// end inline asm
	mov.b64 	%fd77, %rd44;
	add.s64 	%rd47, %rd54, 10240;
	// begin inline asm
	ld.global.nc.u64 %rd46, [%rd47];
	// end inline asm
	mov.b64 	%fd78, %rd46;
	add.s64 	%rd49, %rd54, 12288;
	// begin inline asm
	ld.global.nc.u64 %rd48, [%rd49];
	// end inline asm
	mov.b64 	%fd79, %rd48;
	add.s64 	%rd51, %rd54, 14336;
	// begin inline asm
	ld.global.nc.u64 %rd50, [%rd51];
	// end inline asm
	mov.b64 	%fd80, %rd50;
	setp.lt.f64 	%p12, %fd379, %fd73;
	selp.f64 	%fd81, %fd73, %fd379, %p12;
	setp.lt.f64 	%p13, %fd81, %fd74;
	selp.f64 	%fd82, %fd74, %fd81, %p13;
	setp.lt.f64 	%p14, %fd82, %fd75;
	selp.f64 	%fd83, %fd75, %fd82, %p14;
	setp.lt.f64 	%p15, %fd83, %fd76;
	selp.f64 	%fd84, %fd76, %fd83, %p15;
	setp.lt.f64 	%p16, %fd84, %fd77;
	selp.f64 	%fd85, %fd77, %fd84, %p16;
	setp.lt.f64 	%p17, %fd85, %fd78;
	selp.f64 	%fd86, %fd78, %fd85, %p17;
	setp.lt.f64 	%p18, %fd86, %fd79;
	selp.f64 	%fd87, %fd79, %fd86, %p18;
	setp.lt.f64 	%p19, %fd87, %fd80;
	selp.f64 	%fd379, %fd80, %fd87, %p19;
	sub.s32 	%r73, %r69, %r475;
	setp.lt.u32 	%p20, %r73, 2048;
	@%p20 bra 	$L__BB3_70;
	add.s32 	%r475, %r475, 2048;
	setp.le.u32 	%p21, %r475, %r48;
	@%p21 bra 	$L__BB3_60;
$L__BB3_62:
	setp.le.u32 	%p22, %r69, %r475;
	@%p22 bra 	$L__BB3_70;
	sub.s32 	%r52, %r69, %r475;
	setp.ge.s32 	%p23, %r47, %r52;
	@%p23 bra 	$L__BB3_70;
	not.b32 	%r74, %r47;
	add.s32 	%r75, %r69, %r74;
	sub.s32 	%r53, %r75, %r475;
	and.b32  	%r76, %r53, 768;
	setp.eq.s32 	%p24, %r76, 768;
	mov.u32 	%r479, %r47;
	@%p24 bra 	$L__BB3_67;
	add.s32 	%r477, %r47, %r475;
	shr.u32 	%r77, %r53, 8;
	add.s32 	%r78, %r77, 1;
	and.b32  	%r79, %r78, 3;
	neg.s32 	%r476, %r79;
	mov.u32 	%r479, %r47;
$L__BB3_66:
	.pragma "nounroll";
	mul.wide.u32 	%rd57, %r477, 8;
	add.s64 	%rd56, %rd16, %rd57;
	// begin inline asm
	ld.global.nc.u64 %rd55, [%rd56];
	// end inline asm
	mov.b64 	%fd89, %rd55;
	setp.lt.f64 	%p25, %fd379, %fd89;
	selp.f64 	%fd379, %fd89, %fd379, %p25;
	add.s32 	%r479, %r479, 256;
	add.s32 	%r477, %r477, 256;
	add.s32 	%r476, %r476, 1;
	setp.ne.s32 	%p26, %r476, 0;
	@%p26 bra 	$L__BB3_66;
$L__BB3_67:
	setp.lt.u32 	%p27, %r53, 768;
	@%p27 bra 	$L__BB3_70;
	add.s32 	%r481, %r479, 512;
	add.s32 	%r480, %r479, %r475;
$L__BB3_69:
	mul.wide.u32 	%rd66, %r480, 8;
	add.s64 	%rd59, %rd16, %rd66;
	// begin inline asm
	ld.global.nc.u64 %rd58, [%rd59];
	// end inline asm
	mov.b64 	%fd90, %rd58;
	setp.lt.f64 	%p28, %fd379, %fd90;
	selp.f64 	%fd91, %fd90, %fd379, %p28;
	add.s32 	%r80, %r480, 256;
	mul.wide.u32 	%rd67, %r80, 8;
	add.s64 	%rd61, %rd16, %rd67;
	// begin inline asm
	ld.global.nc.u64 %rd60, [%rd61];
	// end inline asm
	mov.b64 	%fd92, %rd60;
	setp.lt.f64 	%p29, %fd91, %fd92;
	selp.f64 	%fd93, %fd92, %fd91, %p29;
	add.s32 	%r81, %r480, 512;
	mul.wide.u32 	%rd68, %r81, 8;
	add.s64 	%rd63, %rd16, %rd68;
	// begin inline asm
	ld.global.nc.u64 %rd62, [%rd63];
	// end inline asm
	mov.b64 	%fd94, %rd62;
	setp.lt.f64 	%p30, %fd93, %fd94;
	selp.f64 	%fd95, %fd94, %fd93, %p30;
	add.s32 	%r82, %r480, 768;
	mul.wide.u32 	%rd69, %r82, 8;
	add.s64 	%rd65, %rd16, %rd69;
	// begin inline asm
	ld.global.nc.u64 %rd64, [%rd65];
	// end inline asm
	mov.b64 	%fd96, %rd64;
	setp.lt.f64 	%p31, %fd95, %fd96;
	selp.f64 	%fd379, %fd96, %fd95, %p31;
	add.s32 	%r67, %r481, 1024;
	add.s32 	%r83, %r481, 512;
	add.s32 	%r480, %r480, 1024;
	setp.lt.s32 	%p32, %r83, %r52;
	mov.u32 	%r481, %r67;
	@%p32 bra 	$L__BB3_69;
$L__BB3_70:
	// begin inline asm
	mov.u32 %r84, %laneid;
	// end inline asm
	mov.b64 	%rd70, %fd379;
	mov.b64 	{%r86, %r91}, %rd70;
	mov.b32 	%r92, 1;
	mov.b32 	%r133, 31;
	mov.b32 	%r134, -1;
	// begin inline asm
	shfl.sync.down.b32 %r85, %r86, %r92, %r133, %r134;
	// end inline asm
	// begin inline asm
	shfl.sync.down.b32 %r90, %r91, %r92, %r133, %r134;
	// end inline asm
	mov.b64 	%rd71, {%r85, %r90};
	mov.b64 	%fd97, %rd71;
	setp.gt.s32 	%p33, %r84, 30;
	setp.lt.f64 	%p34, %fd379, %fd97;
	selp.f64 	%fd98, %fd97, %fd379, %p34;
	selp.f64 	%fd99, %fd379, %fd98, %p33;
	mov.b64 	%rd72, %fd99;
	mov.b64 	{%r96, %r101}, %rd72;
	mov.b32 	%r102, 2;
	// begin inline asm
	shfl.sync.down.b32 %r95, %r96, %r102, %r133, %r134;
	// end inline asm
	// begin inline asm
	shfl.sync.down.b32 %r100, %r101, %r102, %r133, %r134;
	// end inline asm
	mov.b64 	%rd73, {%r95, %r100};
	mov.b64 	%fd100, %rd73;
	setp.gt.s32 	%p35, %r84, 29;
	setp.lt.f64 	%p36, %fd99, %fd100;
	selp.f64 	%fd101, %fd100, %fd99, %p36;
	selp.f64 	%fd102, %fd99, %fd101, %p35;
	mov.b64 	%rd74, %fd102;
	mov.b64 	{%r106, %r111}, %rd74;
	mov.b32 	%r112, 4;
	// begin inline asm
	shfl.sync.down.b32 %r105, %r106, %r112, %r133, %r134;
	// end inline asm
	// begin inline asm
	shfl.sync.down.b32 %r110, %r111, %r112, %r133, %r134;
	// end inline asm
	mov.b64 	%rd75, {%r105, %r110};
	mov.b64 	%fd103, %rd75;
	setp.gt.s32 	%p37, %r84, 27;
	setp.lt.f64 	%p38, %fd102, %fd103;
	selp.f64 	%fd104, %fd103, %fd102, %p38;
	selp.f64 	%fd105, %fd102, %fd104, %p37;
	mov.b64 	%rd76, %fd105;
	mov.b64 	{%r116, %r121}, %rd76;
	mov.b32 	%r122, 8;
	// begin inline asm
	shfl.sync.down.b32 %r115, %r116, %r122, %r133, %r134;
	// end inline asm
	// begin inline asm
	shfl.sync.down.b32 %r120, %r121, %r122, %r133, %r134;
	// end inline asm
	mov.b64 	%rd77, {%r115, %r120};
	mov.b64 	%fd106, %rd77;
	setp.gt.s32 	%p39, %r84, 23;
	setp.lt.f64 	%p40, %fd105, %fd106;
	selp.f64 	%fd107, %fd106, %fd105, %p40;
	selp.f64 	%fd108, %fd105, %fd107, %p39;
	mov.b64 	%rd78, %fd108;
	mov.b64 	{%r126, %r131}, %rd78;
	mov.b32 	%r132, 16;
	// begin inline asm
	shfl.sync.down.b32 %r125, %r126, %r132, %r133, %r134;
	// end inline asm
	// begin inline asm
	shfl.sync.down.b32 %r130, %r131, %r132, %r133, %r134;
	// end inline asm
	mov.b64 	%rd79, {%r125, %r130};
	mov.b64 	%fd109, %rd79;
	setp.gt.s32 	%p41, %r84, 15;
	setp.lt.f64 	%p42, %fd108, %fd109;
	selp.f64 	%fd54, %fd109, %fd108, %p42;
	selp.f64 	%fd380, %fd108, %fd54, %p41;
	setp.ne.s32 	%p43, %r84, 0;
	@%p43 bra 	$L__BB3_72;
	shr.u32 	%r135, %r47, 2;
	and.b32  	%r136, %r135, 248;
	mov.u32 	%r137, _ZZN3cub18CUB_300001_SM_10006detail6reduce28DeviceReduceSingleTileKernelINS2_10policy_hubIdjN4cuda3__47maximumIvEEE10Policy1000EPdSB_jS8_ddNS5_3std3__410__identityEEEvT0_T1_T2_T3_T4_T6_E12temp_storage;
	add.s32 	%r138, %r137, %r136;
	st.shared.f64 	[%r138+8], %fd54;
$L__BB3_72:
	bar.sync 	0;
	setp.ne.s32 	%p44, %r47, 0;
	@%p44 bra 	$L__BB3_74;
	ld.shared.f64 	%fd110, [_ZZN3cub18CUB_300001_SM_10006detail6reduce28DeviceReduceSingleTileKernelINS2_10policy_hubIdjN4cuda3__47maximumIvEEE10Policy1000EPdSB_jS8_ddNS5_3std3__410__identityEEEvT0_T1_T2_T3_T4_T6_E12temp_storage+16];
	setp.lt.f64 	%p45, %fd380, %fd110;
	selp.f64 	%fd111, %fd110, %fd380, %p45;
	ld.shared.f64 	%fd112, [_ZZN3cub18CUB_300001_SM_10006detail6reduce28DeviceReduceSingleTileKernelINS2_10policy_hubIdjN4cuda3__47maximumIvEEE10Policy1000EPdSB_jS8_ddNS5_3std3__410__identityEEEvT0_T1_T2_T3_T4_T6_E12temp_storage+24];
	setp.lt.f64 	%p46, %fd111, %fd112;
	selp.f64 	%fd113, %fd112, %fd111, %p46;
	ld.shared.f64 	%fd114, [_ZZN3cub18CUB_300001_SM_10006detail6reduce28DeviceReduceSingleTileKernelINS2_10policy_hubIdjN4cuda3__47maximumIvEEE10Policy1000EPdSB_jS8_ddNS5_3std3__410__identityEEEvT0_T1_T2_T3_T4_T6_E12temp_storage+32];
	setp.lt.f64 	%p47, %fd113, %fd114;
	selp.f64 	%fd115, %fd114, %fd113, %p47;
	ld.shared.f64 	%fd116, [_ZZN3cub18CUB_300001_SM_10006detail6reduce28DeviceReduceSingleTileKernelINS2_10policy_hubIdjN4cuda3__47maximumIvEEE10Policy1000EPdSB_jS8_ddNS5_3std3__410__identityEEEvT0_T1_T2_T3_T4_T6_E12temp_storage+40];
	setp.lt.f64 	%p48, %fd115, %fd116;
	selp.f64 	%fd117, %fd116, %fd115, %p48;
	ld.shared.f64 	%fd118, [_ZZN3cub18CUB_300001_SM_10006detail6reduce28DeviceReduceSingleTileKernelINS2_10policy_hubIdjN4cuda3__47maximumIvEEE10Policy1000EPdSB_jS8_ddNS5_3std3__410__identityEEEvT0_T1_T2_T3_T4_T6_E12temp_storage+48];
	setp.lt.f64 	%p49, %fd117, %fd118;
	selp.f64 	%fd119, %fd118, %fd117, %p49;
	ld.shared.f64 	%fd120, [_ZZN3cub18CUB_300001_SM_10006detail6reduce28DeviceReduceSingleTileKernelINS2_10policy_hubIdjN4cuda3__47maximumIvEEE10Policy1000EPdSB_jS8_ddNS5_3std3__410__identityEEEvT0_T1_T2_T3_T4_T6_E12temp_storage+56];
	setp.lt.f64 	%p50, %fd119, %fd120;
	selp.f64 	%fd121, %fd120, %fd119, %p50;
	ld.shared.f64 	%fd122, [_ZZN3cub18CUB_300001_SM_10006detail6reduce28DeviceReduceSingleTileKernelINS2_10policy_hubIdjN4cuda3__47maximumIvEEE10Policy1000EPdSB_jS8_ddNS5_3std3__410__identityEEEvT0_T1_T2_T3_T4_T6_E12temp_storage+64];
	setp.lt.f64 	%p51, %fd121, %fd122;
	selp.f64 	%fd380, %fd122, %fd121, %p51;
$L__BB3_74:
	mov.u32 	%r454, %tid.x;
	setp.ne.s32 	%p217, %r454, 0;
	@%p217 bra 	$L__BB3_76;
	setp.lt.f64 	%p218, %fd58, %fd380;
	selp.f64 	%fd353, %fd380, %fd58, %p218;
	st.global.f64 	[%rd1], %fd353;
$L__BB3_76:
	ret;

}
	// .globl	_ZN3cub18CUB_300001_SM_10006detail6reduce18DeviceReduceKernelINS2_10policy_hubIdjN4cuda3__47maximumIvEEE10Policy1000EPdjS8_dNS5_3std3__410__identityEEEvT0_PT3_T1_NS0_13GridEvenShareISI_EET2_T4_
.visible .entry _ZN3cub18CUB_300001_SM_10006detail6reduce18DeviceReduceKernelINS2_10policy_hubIdjN4cuda3__47maximumIvEEE10Policy1000EPdjS8_dNS5_3std3__410__identityEEEvT0_PT3_T1_NS0_13GridEvenShareISI_EET2_T4_(
	.param .u64 .ptr .align 1 _ZN3cub18CUB_300001_SM_10006detail6reduce18DeviceReduceKernelINS2_10policy_hubIdjN4cuda3__47maximumIvEEE10Policy1000EPdjS8_dNS5_3std3__410__identityEEEvT0_PT3_T1_NS0_13GridEvenShareISI_EET2_T4__param_0,
	.param .u64 .ptr .align 1 _ZN3cub18CUB_300001_SM_10006detail6reduce18DeviceReduceKernelINS2_10policy_hubIdjN4cuda3__47maximumIvEEE10Policy1000EPdjS8_dNS5_3std3__410__identityEEEvT0_PT3_T1_NS0_13GridEvenShareISI_EET2_T4__param_1,
	.param .u32 _ZN3cub18CUB_300001_SM_10006detail6reduce18DeviceReduceKernelINS2_10policy_hubIdjN4cuda3__47maximumIvEEE10Policy1000EPdjS8_dNS5_3std3__410__identityEEEvT0_PT3_T1_NS0_13GridEvenShareISI_EET2_T4__param_2,
	.param .align 4 .b8 _ZN3cub18CUB_300001_SM_10006detail6reduce18DeviceReduceKernelINS2_10policy_hubIdjN4cuda3__47maximumIvEEE10Policy1000EPdjS8_dNS5_3std3__410__identityEEEvT0_PT3_T1_NS0_13GridEvenShareISI_EET2_T4__param_3[40],
	.param .align 1 .b8 _ZN3cub18CUB_300001_SM_10006detail6reduce18DeviceReduceKernelINS2_10policy_hubIdjN4cuda3__47maximumIvEEE10Policy1000EPdjS8_dNS5_3std3__410__identityEEEvT0_PT3_T1_NS0_13GridEvenShareISI_EET2_T4__param_4[1],
	.param .align 1 .b8 _ZN3cub18CUB_300001_SM_10006detail6reduce18DeviceReduceKernelINS2_10policy_hubIdjN4cuda3__47maximumIvEEE10Policy1000EPdjS8_dNS5_3std3__410__identityEEEvT0_PT3_T1_NS0_13GridEvenShareISI_EET2_T4__param_5[1]
)
.maxntid 256
{
	.reg .pred 	%p<217>;
	.reg .b32 	%r<542>;
	.reg .b64 	%rd<197>;
	.reg .b64 	%fd<375>;
	// demoted variable
	.shared .align 8 .b8 _ZZN3cub18CUB_300001_SM_10006detail6reduce18DeviceReduceKernelINS2_10policy_hubIdjN4cuda3__47maximumIvEEE10Policy1000EPdjS8_dNS5_3std3__410__identityEEEvT0_PT3_T1_NS0_13GridEvenShareISI_EET2_T4_E12temp_storage[80];
	ld.param.u32 	%r1, [_ZN3cub18CUB_300001_SM_10006detail6reduce18DeviceReduceKernelINS2_10policy_hubIdjN4cuda3__47maximumIvEEE10Policy1000EPdjS8_dNS5_3std3__410__identityEEEvT0_PT3_T1_NS0_13GridEvenShareISI_EET2_T4__param_3+20];
	ld.param.u64 	%rd1, [_ZN3cub18CUB_300001_SM_10006detail6reduce18DeviceReduceKernelINS2_10policy_hubIdjN4cuda3__47maximumIvEEE10Policy1000EPdjS8_dNS5_3std3__410__identityEEEvT0_PT3_T1_NS0_13GridEvenShareISI_EET2_T4__param_0];
	ld.param.u32 	%r2, [_ZN3cub18CUB_300001_SM_10006detail6reduce18DeviceReduceKernelINS2_10policy_hubIdjN4cuda3__47maximumIvEEE10Policy1000EPdjS8_dNS5_3std3__410__identityEEEvT0_PT3_T1_NS0_13GridEvenShareISI_EET2_T4__param_3+24];
	mov.u32 	%r3, %ctaid.x;
	shl.b32 	%r4, %r2, 11;
	shl.b32 	%r5, %r3, 11;
	and.b64  	%rd3, %rd1, 31;
	setp.ne.s64 	%p1, %rd3, 0;
	@%p1 bra 	$L__BB4_36;
	sub.s32 	%r6, %r1, %r5;
	setp.gt.u32 	%p109, %r6, 2047;
	@%p109 bra 	$L__BB4_20;
	mov.u32 	%r7, %tid.x;
	setp.ge.u32 	%p158, %r7, %r6;
	mov.f64 	%fd355, 0d0000000000000000;
	mov.u32 	%r512, %r7;
	@%p158 bra 	$L__BB4_4;
	add.s32 	%r378, %r5, %r7;
	mul.wide.u32 	%rd157, %r378, 8;
	add.s64 	%rd156, %rd1, %rd157;
	// begin inline asm
	ld.global.nc.u64 %rd155, [%rd156];
	// end inline asm
	mov.b64 	%fd355, %rd155;
	add.s32 	%r512, %r7, 256;
$L__BB4_4:
	setp.ge.u32 	%p159, %r512, %r6;
	@%p159 bra 	$L__BB4_11;
	not.b32 	%r379, %r512;
	add.s32 	%r10, %r1, %r379;
	and.b32  	%r380, %r10, 768;
	setp.eq.s32 	%p160, %r380, 768;
	@%p160 bra 	$L__BB4_8;
	add.s32 	%r510, %r512, %r5;
	shr.u32 	%r381, %r10, 8;
	add.s32 	%r382, %r381, 1;
	and.b32  	%r383, %r382, 3;
	neg.s32 	%r509, %r383;
$L__BB4_7:
	.pragma "nounroll";
	mul.wide.u32 	%rd160, %r510, 8;
	add.s64 	%rd159, %rd1, %rd160;
	// begin inline asm
	ld.global.nc.u64 %rd158, [%rd159];
	// end inline asm
	mov.b64 	%fd269, %rd158;
	setp.lt.f64 	%p161, %fd355, %fd269;
	selp.f64 	%fd355, %fd269, %fd355, %p161;
	add.s32 	%r512, %r512, 256;
	add.s32 	%r510, %r510, 256;
	add.s32 	%r509, %r509, 1;
	setp.ne.s32 	%p162, %r509, 0;
	@%p162 bra 	$L__BB4_7;
$L__BB4_8:
	sub.s32 	%r384, %r10, %r5;
	setp.lt.u32 	%p163, %r384, 768;
	@%p163 bra 	$L__BB4_11;
	add.s32 	%r514, %r512, 512;
	add.s32 	%r513, %r512, %r5;
$L__BB4_10:
	mul.wide.u32 	%rd169, %r513, 8;
	add.s64 	%rd162, %rd1, %rd169;
	// begin inline asm
	ld.global.nc.u64 %rd161, [%rd162];
	// end inline asm
	mov.b64 	%fd270, %rd161;
	setp.lt.f64 	%p164, %fd355, %fd270;
	selp.f64 	%fd271, %fd270, %fd355, %p164;
	add.s32 	%r385, %r513, 256;
	mul.wide.u32 	%rd170, %r385, 8;
	add.s64 	%rd164, %rd1, %rd170;
	// begin inline asm
	ld.global.nc.u64 %rd163, [%rd164];
	// end inline asm
	mov.b64 	%fd272, %rd163;
	setp.lt.f64 	%p165, %fd271, %fd272;
	selp.f64 	%fd273, %fd272, %fd271, %p165;
	add.s32 	%r386, %r513, 512;
	mul.wide.u32 	%rd171, %r386, 8;
	add.s64 	%rd166, %rd1, %rd171;
	// begin inline asm
	ld.global.nc.u64 %rd165, [%rd166];
	// end inline asm
	mov.b64 	%fd274, %rd165;
	setp.lt.f64 	%p166, %fd273, %fd274;
	selp.f64 	%fd275, %fd274, %fd273, %p166;
	add.s32 	%r387, %r513, 768;
	mul.wide.u32 	%rd172, %r387, 8;
	add.s64 	%rd168, %rd1, %rd172;
	// begin inline asm
	ld.global.nc.u64 %rd167, [%rd168];
	// end inline asm
	mov.b64 	%fd276, %rd167;
	setp.lt.f64 	%p167, %fd275, %fd276;
	selp.f64 	%fd355, %fd276, %fd275, %p167;
	add.s32 	%r24, %r514, 1024;
	add.s32 	%r388, %r514, 512;
	add.s32 	%r513, %r513, 1024;
	setp.lt.s32 	%p168, %r388, %r6;
	mov.u32 	%r514, %r24;
	@%p168 bra 	$L__BB4_10;
$L__BB4_11:
	setp.lt.u32 	%p169, %r6, 256;
	@%p169 bra 	$L__BB4_16;
	// begin inline asm
	mov.u32 %r452, %laneid;
	// end inline asm
	mov.b64 	%rd183, %fd355;
	mov.b64 	{%r454, %r459}, %rd183;
	mov.b32 	%r460, 1;
	mov.b32 	%r501, 31;
	mov.b32 	%r502, -1;
	// begin inline asm
	shfl.sync.down.b32 %r453, %r454, %r460, %r501, %r502;
	// end inline asm
	// begin inline asm
	shfl.sync.down.b32 %r458, %r459, %r460, %r501, %r502;
	// end inline asm
	mov.b64 	%rd184, {%r453, %r458};
	mov.b64 	%fd324, %rd184;
	setp.gt.s32 	%p197, %r452, 30;
	setp.lt.f64 	%p198, %fd355, %fd324;
	selp.f64 	%fd325, %fd324, %fd355, %p198;
	selp.f64 	%fd326, %fd355, %fd325, %p197;
	mov.b64 	%rd185, %fd326;
	mov.b64 	{%r464, %r469}, %rd185;
	mov.b32 	%r470, 2;
	// begin inline asm
	shfl.sync.down.b32 %r463, %r464, %r470, %r501, %r502;
	// end inline asm
	// begin inline asm
	shfl.sync.down.b32 %r468, %r469, %r470, %r501, %r502;
	// end inline asm
	mov.b64 	%rd186, {%r463, %r468};
	mov.b64 	%fd327, %rd186;
	setp.gt.s32 	%p199, %r452, 29;
	setp.lt.f64 	%p200, %fd326, %fd327;
	selp.f64 	%fd328, %fd327, %fd326, %p200;
	selp.f64 	%fd329, %fd326, %fd328, %p199;
	mov.b64 	%rd187, %fd329;
	mov.b64 	{%r474, %r479}, %rd187;
	mov.b32 	%r480, 4;
	// begin inline asm
	shfl.sync.down.b32 %r473, %r474, %r480, %r501, %r502;
	// end inline asm
	// begin inline asm
	shfl.sync.down.b32 %r478, %r479, %r480, %r501, %r502;
	// end inline asm
	mov.b64 	%rd188, {%r473, %r478};
	mov.b64 	%fd330, %rd188;
	setp.gt.s32 	%p201, %r452, 27;
	setp.lt.f64 	%p202, %fd329, %fd330;
	selp.f64 	%fd331, %fd330, %fd329, %p202;
	selp.f64 	%fd332, %fd329, %fd331, %p201;
	mov.b64 	%rd189, %fd332;
	mov.b64 	{%r484, %r489}, %rd189;
	mov.b32 	%r490, 8;
	// begin inline asm
	shfl.sync.down.b32 %r483, %r484, %r490, %r501, %r502;
	// end inline asm
	// begin inline asm
	shfl.sync.down.b32 %r488, %r489, %r490, %r501, %r502;
	// end inline asm
	mov.b64 	%rd190, {%r483, %r488};
	mov.b64 	%fd333, %rd190;
	setp.gt.s32 	%p203, %r452, 23;
	setp.lt.f64 	%p204, %fd332, %fd333;
	selp.f64 	%fd334, %fd333, %fd332, %p204;
	selp.f64 	%fd335, %fd332, %fd334, %p203;
	mov.b64 	%rd191, %fd335;
	mov.b64 	{%r494, %r499}, %rd191;
	mov.b32 	%r500, 16;
	// begin inline asm
	shfl.sync.down.b32 %r493, %r494, %r500, %r501, %r502;
	// end inline asm
	// begin inline asm
	shfl.sync.down.b32 %r498, %r499, %r500, %r501, %r502;
	// end inline asm
	mov.b64 	%rd192, {%r493, %r498};
	mov.b64 	%fd336, %rd192;
	setp.gt.s32 	%p205, %r452, 15;
	setp.lt.f64 	%p206, %fd335, %fd336;
	selp.f64 	%fd10, %fd336, %fd335, %p206;
	selp.f64 	%fd374, %fd335, %fd10, %p205;
	setp.ne.s32 	%p207, %r452, 0;
	@%p207 bra 	$L__BB4_14;
	shr.u32 	%r503, %r7, 2;
	and.b32  	%r504, %r503, 248;
	mov.u32 	%r505, _ZZN3cub18CUB_300001_SM_10006detail6reduce18DeviceReduceKernelINS2_10policy_hubIdjN4cuda3__47maximumIvEEE10Policy1000EPdjS8_dNS5_3std3__410__identityEEEvT0_PT3_T1_NS0_13GridEvenShareISI_EET2_T4_E12temp_storage;
	add.s32 	%r506, %r505, %r504;
	st.shared.f64 	[%r506+8], %fd10;
$L__BB4_14:
	bar.sync 	0;
	setp.ne.s32 	%p208, %r7, 0;
	@%p208 bra 	$L__BB4_71;
	ld.shared.f64 	%fd337, [_ZZN3cub18CUB_300001_SM_10006detail6reduce18DeviceReduceKernelINS2_10policy_hubIdjN4cuda3__47maximumIvEEE10Policy1000EPdjS8_dNS5_3std3__410__identityEEEvT0_PT3_T1_NS0_13GridEvenShareISI_EET2_T4_E12temp_storage+16];
	setp.lt.f64 	%p209, %fd374, %fd337;
	selp.f64 	%fd338, %fd337, %fd374, %p209;
	ld.shared.f64 	%fd339, [_ZZN3cub18CUB_300001_SM_10006detail6reduce18DeviceReduceKernelINS2_10policy_hubIdjN4cuda3__47maximumIvEEE10Policy1000EPdjS8_dNS5_3std3__410__identityEEEvT0_PT3_T1_NS0_13GridEvenShareISI_EET2_T4_E12temp_storage+24];
	setp.lt.f64 	%p210, %fd338, %fd339;
	selp.f64 	%fd340, %fd339, %fd338, %p210;
	ld.shared.f64 	%fd341, [_ZZN3cub18CUB_300001_SM_10006detail6reduce18DeviceReduceKernelINS2_10policy_hubIdjN4cuda3__47maximumIvEEE10Policy1000EPdjS8_dNS5_3std3__410__identityEEEvT0_PT3_T1_NS0_13GridEvenShareISI_EET2_T4_E12temp_storage+32];
	setp.lt.f64 	%p211, %fd340, %fd341;
	selp.f64 	%fd342, %fd341, %fd340, %p211;
	ld.shared.f64 	%fd343, [_ZZN3cub18CUB_300001_SM_10006detail6reduce18DeviceReduceKernelINS2_10policy_hubIdjN4cuda3__47maximumIvEEE10Policy1000EPdjS8_dNS5_3std3__410__identityEEEvT0_PT3_T1_NS0_13GridEvenShareISI_EET2_T4_E12temp_storage+40];
	setp.lt.f64 	%p212, %fd342, %fd343;
	selp.f64 	%fd344, %fd343, %fd342, %p212;
	ld.shared.f64 	%fd345, [_ZZN3cub18CUB_300001_SM_10006detail6reduce18DeviceReduceKernelINS2_10policy_hubIdjN4cuda3__47maximumIvEEE10Policy1000EPdjS8_dNS5_3std3__410__identityEEEvT0_PT3_T1_NS0_13GridEvenShareISI_EET2_T4_E12temp_storage+48];
	setp.lt.f64 	%p213, %fd344, %fd345;
	selp.f64 	%fd346, %fd345, %fd344, %p213;
	ld.shared.f64 	%fd347, [_ZZN3cub18CUB_300001_SM_10006detail6reduce18DeviceReduceKernelINS2_10policy_hubIdjN4cuda3__47maximumIvEEE10Policy1000EPdjS8_dNS5_3std3__410__identityEEEvT0_PT3_T1_NS0_13GridEvenShareISI_EET2_T4_E12temp_storage+56];
	setp.lt.f64 	%p214, %fd346, %fd347;
	selp.f64 	%fd348, %fd347, %fd346, %p214;
	ld.shared.f64 	%fd349, [_ZZN3cub18CUB_300001_SM_10006detail6reduce18DeviceReduceKernelINS2_10policy_hubIdjN4cuda3__47maximumIvEEE10Policy1000EPdjS8_dNS5_3std3__410__identityEEEvT0_PT3_T1_NS0_13GridEvenShareISI_EET2_T4_E12temp_storage+64];
	setp.lt.f64 	%p215, %fd348, %fd349;
	selp.f64 	%fd374, %fd349, %fd348, %p215;
	bra.uni 	$L__BB4_71;
$L__BB4_16:
	// begin inline asm
	mov.u32 %r389, %laneid;
	// end inline asm
	and.b32  	%r440, %r7, 992;
	add.s32 	%r441, %r440, 32;
	setp.gt.u32 	%p170, %r441, %r6;
	not.b32 	%r442, %r440;
	add.s32 	%r443, %r6, %r442;
	selp.b32 	%r438, %r443, 31, %p170;
	mov.b64 	%rd173, %fd355;
	mov.b64 	{%r391, %r396}, %rd173;
	mov.b32 	%r397, 1;
	mov.b32 	%r439, -1;
	// begin inline asm
	shfl.sync.down.b32 %r390, %r391, %r397, %r438, %r439;
	// end inline asm
	// begin inline asm
	shfl.sync.down.b32 %r395, %r396, %r397, %r438, %r439;
	// end inline asm
	mov.b64 	%rd174, {%r390, %r395};
	mov.b64 	%fd277, %rd174;
	setp.lt.s32 	%p171, %r389, %r438;
	setp.lt.f64 	%p172, %fd355, %fd277;
	selp.f64 	%fd278, %fd277, %fd355, %p172;
	selp.f64 	%fd279, %fd278, %fd355, %p171;
	mov.b64 	%rd175, %fd279;
	mov.b64 	{%r401, %r406}, %rd175;
	mov.b32 	%r407, 2;
	// begin inline asm
	shfl.sync.down.b32 %r400, %r401, %r407, %r438, %r439;
	// end inline asm
	// begin inline asm
	shfl.sync.down.b32 %r405, %r406, %r407, %r438, %r439;
	// end inline asm
	mov.b64 	%rd176, {%r400, %r405};
	mov.b64 	%fd280, %rd176;
	add.s32 	%r444, %r389, 2;
	setp.gt.s32 	%p173, %r444, %r438;
	setp.lt.f64 	%p174, %fd279, %fd280;
	selp.f64 	%fd281, %fd280, %fd279, %p174;
	selp.f64 	%fd282, %fd279, %fd281, %p173;
	mov.b64 	%rd177, %fd282;
	mov.b64 	{%r411, %r416}, %rd177;
	mov.b32 	%r417, 4;
	// begin inline asm
	shfl.sync.down.b32 %r410, %r411, %r417, %r438, %r439;
	// end inline asm
	// begin inline asm
	shfl.sync.down.b32 %r415, %r416, %r417, %r438, %r439;
	// end inline asm
	mov.b64 	%rd178, {%r410, %r415};
	mov.b64 	%fd283, %rd178;
	add.s32 	%r445, %r389, 4;
	setp.gt.s32 	%p175, %r445, %r438;
	setp.lt.f64 	%p176, %fd282, %fd283;
	selp.f64 	%fd284, %fd283, %fd282, %p176;
	selp.f64 	%fd285, %fd282, %fd284, %p175;
	mov.b64 	%rd179, %fd285;
	mov.b64 	{%r421, %r426}, %rd179;
	mov.b32 	%r427, 8;
	// begin inline asm
	shfl.sync.down.b32 %r420, %r421, %r427, %r438, %r439;
	// end inline asm
	// begin inline asm
	shfl.sync.down.b32 %r425, %r426, %r427, %r438, %r439;
	// end inline asm
	mov.b64 	%rd180, {%r420, %r425};
	mov.b64 	%fd286, %rd180;
	add.s32 	%r446, %r389, 8;
	setp.gt.s32 	%p177, %r446, %r438;
	setp.lt.f64 	%p178, %fd285, %fd286;
	selp.f64 	%fd287, %fd286, %fd285, %p178;
	selp.f64 	%fd288, %fd285, %fd287, %p177;
	mov.b64 	%rd181, %fd288;
	mov.b64 	{%r431, %r436}, %rd181;
	mov.b32 	%r437, 16;
	// begin inline asm
	shfl.sync.down.b32 %r430, %r431, %r437, %r438, %r439;
	// end inline asm
	// begin inline asm
	shfl.sync.down.b32 %r435, %r436, %r437, %r438, %r439;
	// end inline asm
	mov.b64 	%rd182, {%r430, %r435};
	mov.b64 	%fd289, %rd182;
	add.s32 	%r447, %r389, 16;
	setp.gt.s32 	%p179, %r447, %r438;
	setp.lt.f64 	%p180, %fd288, %fd289;
	selp.f64 	%fd290, %fd289, %fd288, %p180;
	selp.f64 	%fd374, %fd288, %fd290, %p179;
	setp.ne.s32 	%p181, %r389, 0;
	@%p181 bra 	$L__BB4_18;
	shr.u32 	%r448, %r7, 2;
	and.b32  	%r449, %r448, 248;
	mov.u32 	%r450, _ZZN3cub18CUB_300001_SM_10006detail6reduce18DeviceReduceKernelINS2_10policy_hubIdjN4cuda3__47maximumIvEEE10Policy1000EPdjS8_dNS5_3std3__410__identityEEEvT0_PT3_T1_NS0_13GridEvenShareISI_EET2_T4_E12temp_storage;
	add.s32 	%r451, %r450, %r449;
	st.shared.f64 	[%r451+8], %fd374;
$L__BB4_18:
	bar.sync 	0;
	setp.ne.s32 	%p182, %r7, 0;
	@%p182 bra 	$L__BB4_71;
	setp.gt.u32 	%p183, %r6, 32;
	ld.shared.f64 	%fd291, [_ZZN3cub18CUB_300001_SM_10006detail6reduce18DeviceReduceKernelINS2_10policy_hubIdjN4cuda3__47maximumIvEEE10Policy1000EPdjS8_dNS5_3std3__410__identityEEEvT0_PT3_T1_NS0_13GridEvenShareISI_EET2_T4_E12temp_storage+16];
	setp.lt.f64 	%p184, %fd374, %fd291;
	selp.f64 	%fd293, %fd291, %fd374, %p184;
	selp.f64 	%fd294, %fd293, %fd374, %p183;
	setp.gt.u32 	%p185, %r6, 64;
	ld.shared.f64 	%fd296, [_ZZN3cub18CUB_300001_SM_10006detail6reduce18DeviceReduceKernelINS2_10policy_hubIdjN4cuda3__47maximumIvEEE10Policy1000EPdjS8_dNS5_3std3__410__identityEEEvT0_PT3_T1_NS0_13GridEvenShareISI_EET2_T4_E12temp_storage+24];
	setp.lt.f64 	%p186, %fd294, %fd296;
	selp.f64 	%fd298, %fd296, %fd294, %p186;
	selp.f64 	%fd299, %fd298, %fd294, %p185;
	setp.gt.u32 	%p187, %r6, 96;
	ld.shared.f64 	%fd301, [_ZZN3cub18CUB_300001_SM_10006detail6reduce18DeviceReduceKernelINS2_10policy_hubIdjN4cuda3__47maximumIvEEE10Policy1000EPdjS8_dNS5_3std3__410__identityEEEvT0_PT3_T1_NS0_13GridEvenShareISI_EET2_T4_E12temp_storage+32];
	setp.lt.f64 	%p188, %fd299, %fd301;
	selp.f64 	%fd303, %fd301, %fd299, %p188;
	selp.f64 	%fd304, %fd303, %fd299, %p187;
	setp.gt.u32 	%p189, %r6, 128;
	ld.shared.f64 	%fd306, [_ZZN3cub18CUB_300001_SM_10006detail6reduce18DeviceReduceKernelINS2_10policy_hubIdjN4cuda3__47maximumIvEEE10Policy1000EPdjS8_dNS5_3std3__410__identityEEEvT0_PT3_T1_NS0_13GridEvenShareISI_EET2_T4_E12temp_storage+40];
	setp.lt.f64 	%p190, %fd304, %fd306;
	selp.f64 	%fd308, %fd306, %fd304, %p190;
	selp.f64 	%fd309, %fd308, %fd304, %p189;
	setp.gt.u32 	%p191, %r6, 160;
	ld.shared.f64 	%fd311, [_ZZN3cub18CUB_300001_SM_10006detail6reduce18DeviceReduceKernelINS2_10policy_hubIdjN4cuda3__47maximumIvEEE10Policy1000EPdjS8_dNS5_3std3__410__identityEEEvT0_PT3_T1_NS0_13GridEvenShareISI_EET2_T4_E12temp_storage+48];
	setp.lt.f64 	%p192, %fd309, %fd311;
	selp.f64 	%fd313, %fd311, %fd309, %p192;
	selp.f64 	%fd314, %fd313, %fd309, %p191;
	setp.gt.u32 	%p193, %r6, 192;
	ld.shared.f64 	%fd316, [_ZZN3cub18CUB_300001_SM_10006detail6reduce18DeviceReduceKernelINS2_10policy_hubIdjN4cuda3__47maximumIvEEE10Policy1000EPdjS8_dNS5_3std3__410__identityEEEvT0_PT3_T1_NS0_13GridEvenShareISI_EET2_T4_E12temp_storage+56];
	setp.lt.f64 	%p194, %fd314, %fd316;
	selp.f64 	%fd318, %fd316, %fd314, %p194;
	selp.f64 	%fd319, %fd318, %fd314, %p193;
	setp.gt.u32 	%p195, %r6, 224;
	ld.shared.f64 	%fd321, [_ZZN3cub18CUB_300001_SM_10006detail6reduce18DeviceReduceKernelINS2_10policy_hubIdjN4cuda3__47maximumIvEEE10Policy1000EPdjS8_dNS5_3std3__410__identityEEEvT0_PT3_T1_NS0_13GridEvenShareISI_EET2_T4_E12temp_storage+64];
	setp.lt.f64 	%p196, %fd319, %fd321;
	selp.f64 	%fd323, %fd321, %fd319, %p196;
	selp.f64 	%fd374, %fd323, %fd319, %p195;
	bra.uni 	$L__BB4_71;
$L__BB4_20:
	mov.u32 	%r26, %tid.x;
	shl.b32 	%r305, %r26, 2;
	add.s32 	%r306, %r5, %r305;
	mul.wide.u32 	%rd113, %r306, 8;
	add.s64 	%rd103, %rd1, %rd113;
	// begin inline asm
	ld.global.nc.v2.u64 {%rd101, %rd102}, [%rd103];
	// end inline asm
	add.s64 	%rd106, %rd103, 16;
	// begin inline asm
	ld.global.nc.v2.u64 {%rd104, %rd105}, [%rd106];
	// end inline asm
	mov.b64 	%fd203, %rd101;
	mov.b64 	%fd204, %rd102;
	mov.b64 	%fd205, %rd104;
	mov.b64 	%fd206, %rd105;
	add.s64 	%rd109, %rd103, 8192;
	// begin inline asm
	ld.global.nc.v2.u64 {%rd107, %rd108}, [%rd109];
	// end inline asm
	add.s64 	%rd112, %rd103, 8208;
	// begin inline asm
	ld.global.nc.v2.u64 {%rd110, %rd111}, [%rd112];
	// end inline asm
	mov.b64 	%fd207, %rd107;
	mov.b64 	%fd208, %rd108;
	mov.b64 	%fd209, %rd110;
	mov.b64 	%fd210, %rd111;
	setp.lt.f64 	%p110, %fd203, %fd204;
	selp.f64 	%fd211, %fd204, %fd203, %p110;
	setp.lt.f64 	%p111, %fd211, %fd205;
	selp.f64 	%fd212, %fd205, %fd211, %p111;
	setp.lt.f64 	%p112, %fd212, %fd206;
	selp.f64 	%fd213, %fd206, %fd212, %p112;
	setp.lt.f64 	%p113, %fd213, %fd207;
	selp.f64 	%fd214, %fd207, %fd213, %p113;
	setp.lt.f64 	%p114, %fd214, %fd208;
	selp.f64 	%fd215, %fd208, %fd214, %p114;
	setp.lt.f64 	%p115, %fd215, %fd209;
	selp.f64 	%fd216, %fd209, %fd215, %p115;
	setp.lt.f64 	%p116, %fd216, %fd210;
	selp.f64 	%fd361, %fd210, %fd216, %p116;
	setp.lt.u32 	%p117, %r6, %r4;
	@%p117 bra 	$L__BB4_32;
	add.s32 	%r27, %r4, %r5;
	add.s32 	%r516, %r27, 256;
	add.s32 	%r515, %r27, %r26;
	mov.b32 	%r517, 0;
$L__BB4_22:
	add.s32 	%r5, %r5, %r4;
	add.s32 	%r308, %r1, -2048;
	setp.gt.u32 	%p118, %r5, %r308;
	@%p118 bra 	$L__BB4_24;
	cvt.u64.u32 	%rd126, %r5;
	cvt.u64.u32 	%rd127, %r305;
	add.s64 	%rd128, %rd126, %rd127;
	shl.b64 	%rd129, %rd128, 3;
	add.s64 	%rd116, %rd1, %rd129;
	// begin inline asm
	ld.global.nc.v2.u64 {%rd114, %rd115}, [%rd116];
	// end inline asm
	add.s64 	%rd119, %rd116, 16;
	// begin inline asm
	ld.global.nc.v2.u64 {%rd117, %rd118}, [%rd119];
	// end inline asm
	mov.b64 	%fd217, %rd114;
	mov.b64 	%fd218, %rd115;
	mov.b64 	%fd219, %rd117;
	mov.b64 	%fd220, %rd118;
	add.s64 	%rd122, %rd116, 8192;
	// begin inline asm
	ld.global.nc.v2.u64 {%rd120, %rd121}, [%rd122];
	// end inline asm
	add.s64 	%rd125, %rd116, 8208;
	// begin inline asm
	ld.global.nc.v2.u64 {%rd123, %rd124}, [%rd125];
	// end inline asm
	mov.b64 	%fd221, %rd120;
	mov.b64 	%fd222, %rd121;
	mov.b64 	%fd223, %rd123;
	mov.b64 	%fd224, %rd124;
	setp.lt.f64 	%p119, %fd361, %fd217;
	selp.f64 	%fd225, %fd217, %fd361, %p119;
	setp.lt.f64 	%p120, %fd225, %fd218;
	selp.f64 	%fd226, %fd218, %fd225, %p120;
	setp.lt.f64 	%p121, %fd226, %fd219;
	selp.f64 	%fd227, %fd219, %fd226, %p121;
	setp.lt.f64 	%p122, %fd227, %fd220;
	selp.f64 	%fd228, %fd220, %fd227, %p122;
	setp.lt.f64 	%p123, %fd228, %fd221;
	selp.f64 	%fd229, %fd221, %fd228, %p123;
	setp.lt.f64 	%p124, %fd229, %fd222;
	selp.f64 	%fd230, %fd222, %fd229, %p124;
	setp.lt.f64 	%p125, %fd230, %fd223;
	selp.f64 	%fd231, %fd223, %fd230, %p125;
	setp.lt.f64 	%p126, %fd231, %fd224;
	selp.f64 	%fd361, %fd224, %fd231, %p126;
	sub.s32 	%r310, %r1, %r5;
	setp.lt.u32 	%p127, %r310, %r4;
	add.s32 	%r517, %r517, 1;
	add.s32 	%r516, %r516, %r4;
	add.s32 	%r515, %r515, %r4;
	@%p127 bra 	$L__BB4_32;
	bra.uni 	$L__BB4_22;
$L__BB4_24:
	setp.le.u32 	%p128, %r1, %r5;
	@%p128 bra 	$L__BB4_32;
	sub.s32 	%r38, %r1, %r5;
	setp.ge.s32 	%p129, %r26, %r38;
	@%p129 bra 	$L__BB4_32;
	not.b32 	%r311, %r26;
	add.s32 	%r312, %r1, %r311;
	sub.s32 	%r313, %r312, %r27;
	mul.lo.s32 	%r314, %r2, %r517;
	shl.b32 	%r315, %r314, 11;
	sub.s32 	%r39, %r313, %r315;
	shr.u32 	%r316, %r312, 8;
	add.s32 	%r40, %r316, 1;
	and.b32  	%r317, %r312, 768;
	setp.eq.s32 	%p130, %r317, 768;
	mov.u32 	%r522, %r26;
	@%p130 bra 	$L__BB4_29;
	and.b32  	%r318, %r40, 3;
	neg.s32 	%r519, %r318;
	mov.u32 	%r522, %r26;
$L__BB4_28:
	.pragma "nounroll";
	mul.wide.u32 	%rd132, %r515, 8;
	add.s64 	%rd131, %rd1, %rd132;
	// begin inline asm
	ld.global.nc.u64 %rd130, [%rd131];
	// end inline asm
	mov.b64 	%fd233, %rd130;
	setp.lt.f64 	%p131, %fd361, %fd233;
	selp.f64 	%fd361, %fd233, %fd361, %p131;
	add.s32 	%r522, %r522, 256;
	add.s32 	%r515, %r515, 256;
	add.s32 	%r519, %r519, 1;
	setp.ne.s32 	%p132, %r519, 0;
	@%p132 bra 	$L__BB4_28;
$L__BB4_29:
	setp.lt.u32 	%p133, %r39, 768;
	@%p133 bra 	$L__BB4_32;
	add.s32 	%r524, %r522, 512;
	add.s32 	%r523, %r522, %r516;
$L__BB4_31:
	add.s32 	%r319, %r523, -256;
	mul.wide.u32 	%rd141, %r319, 8;
	add.s64 	%rd134, %rd1, %rd141;
	// begin inline asm
	ld.global.nc.u64 %rd133, [%rd134];
	// end inline asm
	mov.b64 	%fd234, %rd133;
	setp.lt.f64 	%p134, %fd361, %fd234;
	selp.f64 	%fd235, %fd234, %fd361, %p134;
	mul.wide.u32 	%rd142, %r523, 8;
	add.s64 	%rd136, %rd1, %rd142;
	// begin inline asm
	ld.global.nc.u64 %rd135, [%rd136];
	// end inline asm
	mov.b64 	%fd236, %rd135;
	setp.lt.f64 	%p135, %fd235, %fd236;
	selp.f64 	%fd237, %fd236, %fd235, %p135;
	add.s32 	%r320, %r523, 256;
	mul.wide.u32 	%rd143, %r320, 8;
	add.s64 	%rd138, %rd1, %rd143;
	// begin inline asm
	ld.global.nc.u64 %rd137, [%rd138];
	// end inline asm
	mov.b64 	%fd238, %rd137;
	setp.lt.f64 	%p136, %fd237, %fd238;
	selp.f64 	%fd239, %fd238, %fd237, %p136;
	add.s32 	%r321, %r523, 512;
	mul.wide.u32 	%rd144, %r321, 8;
	add.s64 	%rd140, %rd1, %rd144;
	// begin inline asm
	ld.global.nc.u64 %rd139, [%rd140];
	// end inline asm
	mov.b64 	%fd240, %rd139;
	setp.lt.f64 	%p137, %fd239, %fd240;
	selp.f64 	%fd361, %fd240, %fd239, %p137;
	add.s32 	%r53, %r524, 1024;
	add.s32 	%r322, %r524, 512;
	add.s32 	%r523, %r523, 1024;
	setp.lt.s32 	%p138, %r322, %r38;
	mov.u32 	%r524, %r53;
	@%p138 bra 	$L__BB4_31;
$L__BB4_32:
	// begin inline asm
	mov.u32 %r323, %laneid;
	// end inline asm
	mov.b64 	%rd145, %fd361;
	mov.b64 	{%r325, %r330}, %rd145;
	mov.b32 	%r331, 1;
	mov.b32 	%r372, 31;
	mov.b32 	%r373, -1;
	// begin inline asm
	shfl.sync.down.b32 %r324, %r325, %r331, %r372, %r373;
	// end inline asm
	// begin inline asm
	shfl.sync.down.b32 %r329, %r330, %r331, %r372, %r373;
	// end inline asm
	mov.b64 	%rd146, {%r324, %r329};
	mov.b64 	%fd241, %rd146;
	setp.gt.s32 	%p139, %r323, 30;
	setp.lt.f64 	%p140, %fd361, %fd241;
	selp.f64 	%fd242, %fd241, %fd361, %p140;
	selp.f64 	%fd243, %fd361, %fd242, %p139;
	mov.b64 	%rd147, %fd243;
	mov.b64 	{%r335, %r340}, %rd147;
	mov.b32 	%r341, 2;
	// begin inline asm
	shfl.sync.down.b32 %r334, %r335, %r341, %r372, %r373;
	// end inline asm
	// begin inline asm
	shfl.sync.down.b32 %r339, %r340, %r341, %r372, %r373;
	// end inline asm
	mov.b64 	%rd148, {%r334, %r339};
	mov.b64 	%fd244, %rd148;
	setp.gt.s32 	%p141, %r323, 29;
	setp.lt.f64 	%p142, %fd243, %fd244;
	selp.f64 	%fd245, %fd244, %fd243, %p142;
	selp.f64 	%fd246, %fd243, %fd245, %p141;
	mov.b64 	%rd149, %fd246;
	mov.b64 	{%r345, %r350}, %rd149;
	mov.b32 	%r351, 4;
	// begin inline asm
	shfl.sync.down.b32 %r344, %r345, %r351, %r372, %r373;
	// end inline asm
	// begin inline asm
	shfl.sync.down.b32 %r349, %r350, %r351, %r372, %r373;
	// end inline asm
	mov.b64 	%rd150, {%r344, %r349};
	mov.b64 	%fd247, %rd150;
	setp.gt.s32 	%p143, %r323, 27;
	setp.lt.f64 	%p144, %fd246, %fd247;
	selp.f64 	%fd248, %fd247, %fd246, %p144;
	selp.f64 	%fd249, %fd246, %fd248, %p143;
	mov.b64 	%rd151, %fd249;
	mov.b64 	{%r355, %r360}, %rd151;
	mov.b32 	%r361, 8;
	// begin inline asm
	shfl.sync.down.b32 %r354, %r355, %r361, %r372, %r373;
	// end inline asm
	// begin inline asm
	shfl.sync.down.b32 %r359, %r360, %r361, %r372, %r373;
	// end inline asm
	mov.b64 	%rd152, {%r354, %r359};
	mov.b64 	%fd250, %rd152;
	setp.gt.s32 	%p145, %r323, 23;
	setp.lt.f64 	%p146, %fd249, %fd250;
	selp.f64 	%fd251, %fd250, %fd249, %p146;
	selp.f64 	%fd252, %fd249, %fd251, %p145;
	mov.b64 	%rd153, %fd252;
	mov.b64 	{%r365, %r370}, %rd153;
	mov.b32 	%r371, 16;
	// begin inline asm
	shfl.sync.down.b32 %r364, %r365, %r371, %r372, %r373;
	// end inline asm
	// begin inline asm
	shfl.sync.down.b32 %r369, %r370, %r371, %r372, %r373;
	// end inline asm
	mov.b64 	%rd154, {%r364, %r369};
	mov.b64 	%fd253, %rd154;
	setp.gt.s32 	%p147, %r323, 15;
	setp.lt.f64 	%p148, %fd252, %fd253;
	selp.f64 	%fd25, %fd253, %fd252, %p148;
	selp.f64 	%fd374, %fd252, %fd25, %p147;
	setp.ne.s32 	%p149, %r323, 0;
	@%p149 bra 	$L__BB4_34;
	shr.u32 	%r374, %r26, 2;
	and.b32  	%r375, %r374, 248;
	mov.u32 	%r376, _ZZN3cub18CUB_300001_SM_10006detail6reduce18DeviceReduceKernelINS2_10policy_hubIdjN4cuda3__47maximumIvEEE10Policy1000EPdjS8_dNS5_3std3__410__identityEEEvT0_PT3_T1_NS0_13GridEvenShareISI_EET2_T4_E12temp_storage;
	add.s32 	%r377, %r376, %r375;
	st.shared.f64 	[%r377+8], %fd25;
$L__BB4_34:
	bar.sync 	0;
	setp.ne.s32 	%p150, %r26, 0;
	@%p150 bra 	$L__BB4_71;
	ld.shared.f64 	%fd254, [_ZZN3cub18CUB_300001_SM_10006detail6reduce18DeviceReduceKernelINS2_10policy_hubIdjN4cuda3__47maximumIvEEE10Policy1000EPdjS8_dNS5_3std3__410__identityEEEvT0_PT3_T1_NS0_13GridEvenShareISI_EET2_T4_E12temp_storage+16];
	setp.lt.f64 	%p151, %fd374, %fd254;
	selp.f64 	%fd255, %fd254, %fd374, %p151;
	ld.shared.f64 	%fd256, [_ZZN3cub18CUB_300001_SM_10006detail6reduce18DeviceReduceKernelINS2_10policy_hubIdjN4cuda3__47maximumIvEEE10Policy1000EPdjS8_dNS5_3std3__410__identityEEEvT0_PT3_T1_NS0_13GridEvenShareISI_EET2_T4_E12temp_storage+24];
	setp.lt.f64 	%p152, %fd255, %fd256;
	selp.f64 	%fd257, %fd256, %fd255, %p152;
	ld.shared.f64 	%fd258, [_ZZN3cub18CUB_300001_SM_10006detail6reduce18DeviceReduceKernelINS2_10policy_hubIdjN4cuda3__47maximumIvEEE10Policy1000EPdjS8_dNS5_3std3__410__identityEEEvT0_PT3_T1_NS0_13GridEvenShareISI_EET2_T4_E12temp_storage+32];
	setp.lt.f64 	%p153, %fd257, %fd258;
	selp.f64 	%fd259, %fd258, %fd257, %p153;
	ld.shared.f64 	%fd260, [_ZZN3cub18CUB_300001_SM_10006detail6reduce18DeviceReduceKernelINS2_10policy_hubIdjN4cuda3__47maximumIvEEE10Policy1000EPdjS8_dNS5_3std3__410__identityEEEvT0_PT3_T1_NS0_13GridEvenShareISI_EET2_T4_E12temp_storage+40];
	setp.lt.f64 	%p154, %fd259, %fd260;
	selp.f64 	%fd261, %fd260, %fd259, %p154;
	ld.shared.f64 	%fd262, [_ZZN3cub18CUB_300001_SM_10006detail6reduce18DeviceReduceKernelINS2_10policy_hubIdjN4cuda3__47maximumIvEEE10Policy1000EPdjS8_dNS5_3std3__410__identityEEEvT0_PT3_T1_NS0_13GridEvenShareISI_EET2_T4_E12temp_storage+48];
	setp.lt.f64 	%p155, %fd261, %fd262;
	selp.f64 	%fd263, %fd262, %fd261, %p155;
	ld.shared.f64 	%fd264, [_ZZN3cub18CUB_300001_SM_10006detail6reduce18DeviceReduceKernelINS2_10policy_hubIdjN4cuda3__47maximumIvEEE10Policy1000EPdjS8_dNS5_3std3__410__identityEEEvT0_PT3_T1_NS0_13GridEvenShareISI_EET2_T4_E12temp_storage+56];
	setp.lt.f64 	%p156, %fd263, %fd264;
	selp.f64 	%fd265, %fd264, %fd263, %p156;
	ld.shared.f64 	%fd266, [_ZZN3cub18CUB_300001_SM_10006detail6reduce18DeviceReduceKernelINS2_10policy_hubIdjN4cuda3__47maximumIvEEE10Policy1000EPdjS8_dNS5_3std3__410__identityEEEvT0_PT3_T1_NS0_13GridEvenShareISI_EET2_T4_E12temp_storage+64];
	setp.lt.f64 	%p157, %fd265, %fd266;
	selp.f64 	%fd374, %fd266, %fd265, %p157;
	bra.uni 	$L__BB4_71;
$L__BB4_36:
	sub.s32 	%r55, %r1, %r5;
	setp.gt.u32 	%p2, %r55, 2047;
	@%p2 bra 	$L__BB4_55;
	mov.u32 	%r56, %tid.x;
	setp.ge.u32 	%p51, %r56, %r55;
	mov.f64 	%fd367, 0d0000000000000000;
	mov.u32 	%r529, %r56;
	@%p51 bra 	$L__BB4_39;
	add.s32 	%r176, %r5, %r56;
	mul.wide.u32 	%rd65, %r176, 8;
	add.s64 	%rd64, %rd1, %rd65;
	// begin inline asm
	ld.global.nc.u64 %rd63, [%rd64];
	// end inline asm
	mov.b64 	%fd367, %rd63;
	add.s32 	%r529, %r56, 256;
$L__BB4_39:
	setp.ge.u32 	%p52, %r529, %r55;
	@%p52 bra 	$L__BB4_46;
	not.b32 	%r177, %r529;
	add.s32 	%r59, %r1, %r177;
	and.b32  	%r178, %r59, 768;
	setp.eq.s32 	%p53, %r178, 768;
	@%p53 bra 	$L__BB4_43;
	add.s32 	%r527, %r529, %r5;
	shr.u32 	%r179, %r59, 8;
	add.s32 	%r180, %r179, 1;
	and.b32  	%r181, %r180, 3;
	neg.s32 	%r526, %r181;
$L__BB4_42:
	.pragma "nounroll";
	mul.wide.u32 	%rd68, %r527, 8;
	add.s64 	%rd67, %rd1, %rd68;
	// begin inline asm
	ld.global.nc.u64 %rd66, [%rd67];
	// end inline asm
	mov.b64 	%fd122, %rd66;
	setp.lt.f64 	%p54, %fd367, %fd122;
	selp.f64 	%fd367, %fd122, %fd367, %p54;
	add.s32 	%r529, %r529, 256;
	add.s32 	%r527, %r527, 256;
	add.s32 	%r526, %r526, 1;
	setp.ne.s32 	%p55, %r526, 0;
	@%p55 bra 	$L__BB4_42;
$L__BB4_43:
	sub.s32 	%r182, %r59, %r5;
	setp.lt.u32 	%p56, %r182, 768;
	@%p56 bra 	$L__BB4_46;
	add.s32 	%r531, %r529, 512;
	add.s32 	%r530, %r529, %r5;
$L__BB4_45:
	mul.wide.u32 	%rd77, %r530, 8;
	add.s64 	%rd70, %rd1, %rd77;
	// begin inline asm
	ld.global.nc.u64 %rd69, [%rd70];
	// end inline asm
	mov.b64 	%fd123, %rd69;
	setp.lt.f64 	%p57, %fd367, %fd123;
	selp.f64 	%fd124, %fd123, %fd367, %p57;
	add.s32 	%r183, %r530, 256;
	mul.wide.u32 	%rd78, %r183, 8;
	add.s64 	%rd72, %rd1, %rd78;
	// begin inline asm
	ld.global.nc.u64 %rd71, [%rd72];
	// end inline asm
	mov.b64 	%fd125, %rd71;
	setp.lt.f64 	%p58, %fd124, %fd125;
	selp.f64 	%fd126, %fd125, %fd124, %p58;
	add.s32 	%r184, %r530, 512;
	mul.wide.u32 	%rd79, %r184, 8;
	add.s64 	%rd74, %rd1, %rd79;
	// begin inline asm
	ld.global.nc.u64 %rd73, [%rd74];
	// end inline asm
	mov.b64 	%fd127, %rd73;
	setp.lt.f64 	%p59, %fd126, %fd127;
	selp.f64 	%fd128, %fd127, %fd126, %p59;
	add.s32 	%r185, %r530, 768;
	mul.wide.u32 	%rd80, %r185, 8;
	add.s64 	%rd76, %rd1, %rd80;
	// begin inline asm
	ld.global.nc.u64 %rd75, [%rd76];
	// end inline asm
	mov.b64 	%fd129, %rd75;
	setp.lt.f64 	%p60, %fd128, %fd129;
	selp.f64 	%fd367, %fd129, %fd128, %p60;
	add.s32 	%r73, %r531, 1024;
	add.s32 	%r186, %r531, 512;
	add.s32 	%r530, %r530, 1024;
	setp.lt.s32 	%p61, %r186, %r55;
	mov.u32 	%r531, %r73;
	@%p61 bra 	$L__BB4_45;
$L__BB4_46:
	setp.lt.u32 	%p62, %r55, 256;
	@%p62 bra 	$L__BB4_51;
	// begin inline asm
	mov.u32 %r250, %laneid;
	// end inline asm
	mov.b64 	%rd91, %fd367;
	mov.b64 	{%r252, %r257}, %rd91;
	mov.b32 	%r258, 1;
	mov.b32 	%r299, 31;
	mov.b32 	%r300, -1;
	// begin inline asm
	shfl.sync.down.b32 %r251, %r252, %r258, %r299, %r300;
	// end inline asm
	// begin inline asm
	shfl.sync.down.b32 %r256, %r257, %r258, %r299, %r300;
	// end inline asm
	mov.b64 	%rd92, {%r251, %r256};
	mov.b64 	%fd177, %rd92;
	setp.gt.s32 	%p90, %r250, 30;
	setp.lt.f64 	%p91, %fd367, %fd177;
	selp.f64 	%fd178, %fd177, %fd367, %p91;
	selp.f64 	%fd179, %fd367, %fd178, %p90;
	mov.b64 	%rd93, %fd179;
	mov.b64 	{%r262, %r267}, %rd93;
	mov.b32 	%r268, 2;
	// begin inline asm
	shfl.sync.down.b32 %r261, %r262, %r268, %r299, %r300;
	// end inline asm
	// begin inline asm
	shfl.sync.down.b32 %r266, %r267, %r268, %r299, %r300;
	// end inline asm
	mov.b64 	%rd94, {%r261, %r266};
	mov.b64 	%fd180, %rd94;
	setp.gt.s32 	%p92, %r250, 29;
	setp.lt.f64 	%p93, %fd179, %fd180;
	selp.f64 	%fd181, %fd180, %fd179, %p93;
	selp.f64 	%fd182, %fd179, %fd181, %p92;
	mov.b64 	%rd95, %fd182;
	mov.b64 	{%r272, %r277}, %rd95;
	mov.b32 	%r278, 4;
	// begin inline asm
	shfl.sync.down.b32 %r271, %r272, %r278, %r299, %r300;
	// end inline asm
	// begin inline asm
	shfl.sync.down.b32 %r276, %r277, %r278, %r299, %r300;
	// end inline asm
	mov.b64 	%rd96, {%r271, %r276};
	mov.b64 	%fd183, %rd96;
	setp.gt.s32 	%p94, %r250, 27;
	setp.lt.f64 	%p95, %fd182, %fd183;
	selp.f64 	%fd184, %fd183, %fd182, %p95;
	selp.f64 	%fd185, %fd182, %fd184, %p94;
	mov.b64 	%rd97, %fd185;
	mov.b64 	{%r282, %r287}, %rd97;
	mov.b32 	%r288, 8;
	// begin inline asm
	shfl.sync.down.b32 %r281, %r282, %r288, %r299, %r300;
	// end inline asm
	// begin inline asm
	shfl.sync.down.b32 %r286, %r287, %r288, %r299, %r300;
	// end inline asm
	mov.b64 	%rd98, {%r281, %r286};
	mov.b64 	%fd186, %rd98;
	setp.gt.s32 	%p96, %r250, 23;
	setp.lt.f64 	%p97, %fd185, %fd186;
	selp.f64 	%fd187, %fd186, %fd185, %p97;
	selp.f64 	%fd188, %fd185, %fd187, %p96;
	mov.b64 	%rd99, %fd188;
	mov.b64 	{%r292, %r297}, %rd99;
	mov.b32 	%r298, 16;
	// begin inline asm
	shfl.sync.down.b32 %r291, %r292, %r298, %r299, %r300;
	// end inline asm
	// begin inline asm
	shfl.sync.down.b32 %r296, %r297, %r298, %r299, %r300;
	// end inline asm
	mov.b64 	%rd100, {%r291, %r296};
	mov.b64 	%fd189, %rd100;
	setp.gt.s32 	%p98, %r250, 15;
	setp.lt.f64 	%p99, %fd188, %fd189;
	selp.f64 	%fd37, %fd189, %fd188, %p99;
	selp.f64 	%fd374, %fd188, %fd37, %p98;
	setp.ne.s32 	%p100, %r250, 0;
	@%p100 bra 	$L__BB4_49;
	shr.u32 	%r301, %r56, 2;
	and.b32  	%r302, %r301, 248;
	mov.u32 	%r303, _ZZN3cub18CUB_300001_SM_10006detail6reduce18DeviceReduceKernelINS2_10policy_hubIdjN4cuda3__47maximumIvEEE10Policy1000EPdjS8_dNS5_3std3__410__identityEEEvT0_PT3_T1_NS0_13GridEvenShareISI_EET2_T4_E12temp_storage;
	add.s32 	%r304, %r303, %r302;
	st.shared.f64 	[%r304+8], %fd37;
$L__BB4_49:
	bar.sync 	0;
	setp.ne.s32 	%p101, %r56, 0;
	@%p101 bra 	$L__BB4_71;
	ld.shared.f64 	%fd190, [_ZZN3cub18CUB_300001_SM_10006detail6reduce18DeviceReduceKernelINS2_10policy_hubIdjN4cuda3__47maximumIvEEE10Policy1000EPdjS8_dNS5_3std3__410__identityEEEvT0_PT3_T1_NS0_13GridEvenShareISI_EET2_T4_E12temp_storage+16];
	setp.lt.f64 	%p102, %fd374, %fd190;
	selp.f64 	%fd191, %fd190, %fd374, %p102;
	ld.shared.f64 	%fd192, [_ZZN3cub18CUB_300001_SM_10006detail6reduce18DeviceReduceKernelINS2_10policy_hubIdjN4cuda3__47maximumIvEEE10Policy1000EPdjS8_dNS5_3std3__410__identityEEEvT0_PT3_T1_NS0_13GridEvenShareISI_EET2_T4_E12temp_storage+24];
	setp.lt.f64 	%p103, %fd191, %fd192;
	selp.f64 	%fd193, %fd192, %fd191, %p103;
	ld.shared.f64 	%fd194, [_ZZN3cub18CUB_300001_SM_10006detail6reduce18DeviceReduceKernelINS2_10policy_hubIdjN4cuda3__47maximumIvEEE10Policy1000EPdjS8_dNS5_3std3__410__identityEEEvT0_PT3_T1_NS0_13GridEvenShareISI_EET2_T4_E12temp_storage+32];
	setp.lt.f64 	%p104, %fd193, %fd194;
	selp.f64 	%fd195, %fd194, %fd193, %p104;
	ld.shared.f64 	%fd196, [_ZZN3cub18CUB_300001_SM_10006detail6reduce18DeviceReduceKernelINS2_10policy_hubIdjN4cuda3__47maximumIvEEE10Policy1000EPdjS8_dNS5_3std3__410__identityEEEvT0_PT3_T1_NS0_13GridEvenShareISI_EET2_T4_E12temp_storage+40];
	setp.lt.f64 	%p105, %fd195, %fd196;
	selp.f64 	%fd197, %fd196, %fd195, %p105;
	ld.shared.f64 	%fd198, [_ZZN3cub18CUB_300001_SM_10006detail6reduce18DeviceReduceKernelINS2_10policy_hubIdjN4cuda3__47maximumIvEEE10Policy1000EPdjS8_dNS5_3std3__410__identityEEEvT0_PT3_T1_NS0_13GridEvenShareISI_EET2_T4_E12temp_storage+48];
	setp.lt.f64 	%p106, %fd197, %fd198;
	selp.f64 	%fd199, %fd198, %fd197, %p106;
	ld.shared.f64 	%fd200, [_ZZN3cub18CUB_300001_SM_10006detail6reduce18DeviceReduceKernelINS2_10policy_hubIdjN4cuda3__47maximumIvEEE10Policy1000EPdjS8_dNS5_3std3__410__identityEEEvT0_PT3_T1_NS0_13GridEvenShareISI_EET2_T4_E12temp_storage+56];
	setp.lt.f64 	%p107, %fd199, %fd200;
	selp.f64 	%fd201, %fd200, %fd199, %p107;
	ld.shared.f64 	%fd202, [_ZZN3cub18CUB_300001_SM_10006detail6reduce18DeviceReduceKernelINS2_10policy_hubIdjN4cuda3__47maximumIvEEE10Policy1000EPdjS8_dNS5_3std3__410__identityEEEvT0_PT3_T1_NS0_13GridEvenShareISI_EET2_T4_E12temp_storage+64];
	setp.lt.f64 	%p108, %fd201, %fd202;
	selp.f64 	%fd374, %fd202, %fd201, %p108;
	bra.uni 	$L__BB4_71;
$L__BB4_51:
	// begin inline asm
	mov.u32 %r187, %laneid;
	// end inline asm
	and.b32  	%r238, %r56, 992;
	add.s32 	%r239, %r238, 32;
	setp.gt.u32 	%p63, %r239, %r55;
	not.b32 	%r240, %r238;
	add.s32 	%r241, %r55, %r240;
	selp.b32 	%r236, %r241, 31, %p63;
	mov.b64 	%rd81, %fd367;
	mov.b64 	{%r189, %r194}, %rd81;
	mov.b32 	%r195, 1;
	mov.b32 	%r237, -1;
	// begin inline asm
	shfl.sync.down.b32 %r188, %r189, %r195, %r236, %r237;
	// end inline asm
	// begin inline asm
	shfl.sync.down.b32 %r193, %r194, %r195, %r236, %r237;
	// end inline asm
	mov.b64 	%rd82, {%r188, %r193};
	mov.b64 	%fd130, %rd82;
	setp.lt.s32 	%p64, %r187, %r236;
	setp.lt.f64 	%p65, %fd367, %fd130;
	selp.f64 	%fd131, %fd130, %fd367, %p65;
	selp.f64 	%fd132, %fd131, %fd367, %p64;
	mov.b64 	%rd83, %fd132;
	mov.b64 	{%r199, %r204}, %rd83;
	mov.b32 	%r205, 2;
	// begin inline asm
	shfl.sync.down.b32 %r198, %r199, %r205, %r236, %r237;
	// end inline asm
	// begin inline asm
	shfl.sync.down.b32 %r203, %r204, %r205, %r236, %r237;
	// end inline asm
	mov.b64 	%rd84, {%r198, %r203};
	mov.b64 	%fd133, %rd84;
	add.s32 	%r242, %r187, 2;
	setp.gt.s32 	%p66, %r242, %r236;
	setp.lt.f64 	%p67, %fd132, %fd133;
	selp.f64 	%fd134, %fd133, %fd132, %p67;
	selp.f64 	%fd135, %fd132, %fd134, %p66;
	mov.b64 	%rd85, %fd135;
	mov.b64 	{%r209, %r214}, %rd85;
	mov.b32 	%r215, 4;
	// begin inline asm
	shfl.sync.down.b32 %r208, %r209, %r215, %r236, %r237;
	// end inline asm
	// begin inline asm
	shfl.sync.down.b32 %r213, %r214, %r215, %r236, %r237;
	// end inline asm
	mov.b64 	%rd86, {%r208, %r213};
	mov.b64 	%fd136, %rd86;
	add.s32 	%r243, %r187, 4;
	setp.gt.s32 	%p68, %r243, %r236;
	setp.lt.f64 	%p69, %fd135, %fd136;
	selp.f64 	%fd137, %fd136, %fd135, %p69;
	selp.f64 	%fd138, %fd135, %fd137, %p68;
	mov.b64 	%rd87, %fd138;
	mov.b64 	{%r219, %r224}, %rd87;
	mov.b32 	%r225, 8;
	// begin inline asm
	shfl.sync.down.b32 %r218, %r219, %r225, %r236, %r237;
	// end inline asm
	// begin inline asm
	shfl.sync.down.b32 %r223, %r224, %r225, %r236, %r237;
	// end inline asm
	mov.b64 	%rd88, {%r218, %r223};
	mov.b64 	%fd139, %rd88;
	add.s32 	%r244, %r187, 8;
	setp.gt.s32 	%p70, %r244, %r236;
	setp.lt.f64 	%p71, %fd138, %fd139;
	selp.f64 	%fd140, %fd139, %fd138, %p71;
	selp.f64 	%fd141, %fd138, %fd140, %p70;
	mov.b64 	%rd89, %fd141;
	mov.b64 	{%r229, %r234}, %rd89;
	mov.b32 	%r235, 16;
	// begin inline asm
	shfl.sync.down.b32 %r228, %r229, %r235, %r236, %r237;
	// end inline asm
	// begin inline asm
	shfl.sync.down.b32 %r233, %r234, %r235, %r236, %r237;
	// end inline asm
	mov.b64 	%rd90, {%r228, %r233};
	mov.b64 	%fd142, %rd90;
	add.s32 	%r245, %r187, 16;
	setp.gt.s32 	%p72, %r245, %r236;
	setp.lt.f64 	%p73, %fd141, %fd142;
	selp.f64 	%fd143, %fd142, %fd141, %p73;
	selp.f64 	%fd374, %fd141, %fd143, %p72;
	setp.ne.s32 	%p74, %r187, 0;
	@%p74 bra 	$L__BB4_53;
	shr.u32 	%r246, %r56, 2;
	and.b32  	%r247, %r246, 248;
	mov.u32 	%r248, _ZZN3cub18CUB_300001_SM_10006detail6reduce18DeviceReduceKernelINS2_10policy_hubIdjN4cuda3__47maximumIvEEE10Policy1000EPdjS8_dNS5_3std3__410__identityEEEvT0_PT3_T1_NS0_13GridEvenShareISI_EET2_T4_E12temp_storage;
	add.s32 	%r249, %r248, %r247;
	st.shared.f64 	[%r249+8], %fd374;
$L__BB4_53:
	bar.sync 	0;
	setp.ne.s32 	%p75, %r56, 0;
	@%p75 bra 	$L__BB4_71;
	setp.gt.u32 	%p76, %r55, 32;
	ld.shared.f64 	%fd144, [_ZZN3cub18CUB_300001_SM_10006detail6reduce18DeviceReduceKernelINS2_10policy_hubIdjN4cuda3__47maximumIvEEE10Policy1000EPdjS8_dNS5_3std3__410__identityEEEvT0_PT3_T1_NS0_13GridEvenShareISI_EET2_T4_E12temp_storage+16];
	setp.lt.f64 	%p77, %fd374, %fd144;
	selp.f64 	%fd146, %fd144, %fd374, %p77;
	selp.f64 	%fd147, %fd146, %fd374, %p76;
	setp.gt.u32 	%p78, %r55, 64;
	ld.shared.f64 	%fd149, [_ZZN3cub18CUB_300001_SM_10006detail6reduce18DeviceReduceKernelINS2_10policy_hubIdjN4cuda3__47maximumIvEEE10Policy1000EPdjS8_dNS5_3std3__410__identityEEEvT0_PT3_T1_NS0_13GridEvenShareISI_EET2_T4_E12temp_storage+24];
	setp.lt.f64 	%p79, %fd147, %fd149;
	selp.f64 	%fd151, %fd149, %fd147, %p79;
	selp.f64 	%fd152, %fd151, %fd147, %p78;
	setp.gt.u32 	%p80, %r55, 96;
	ld.shared.f64 	%fd154, [_ZZN3cub18CUB_300001_SM_10006detail6reduce18DeviceReduceKernelINS2_10policy_hubIdjN4cuda3__47maximumIvEEE10Policy1000EPdjS8_dNS5_3std3__410__identityEEEvT0_PT3_T1_NS0_13GridEvenShareISI_EET2_T4_E12temp_storage+32];
	setp.lt.f64 	%p81, %fd152, %fd154;
	selp.f64 	%fd156, %fd154, %fd152, %p81;
	selp.f64 	%fd157, %fd156, %fd152, %p80;
	setp.gt.u32 	%p82, %r55, 128;
	ld.shared.f64 	%fd159, [_ZZN3cub18CUB_300001_SM_10006detail6reduce18DeviceReduceKernelINS2_10policy_hubIdjN4cuda3__47maximumIvEEE10Policy1000EPdjS8_dNS5_3std3__410__identityEEEvT0_PT3_T1_NS0_13GridEvenShareISI_EET2_T4_E12temp_storage+40];
	setp.lt.f64 	%p83, %fd157, %fd159;
	selp.f64 	%fd161, %fd159, %fd157, %p83;
	selp.f64 	%fd162, %fd161, %fd157, %p82;
	setp.gt.u32 	%p84, %r55, 160;
	ld.shared.f64 	%fd164, [_ZZN3cub18CUB_300001_SM_10006detail6reduce18DeviceReduceKernelINS2_10policy_hubIdjN4cuda3__47maximumIvEEE10Policy1000EPdjS8_dNS5_3std3__410__identityEEEvT0_PT3_T1_NS0_13GridEvenShareISI_EET2_T4_E12temp_storage+48];
	setp.lt.f64 	%p85, %fd162, %fd164;
	selp.f64 	%fd166, %fd164, %fd162, %p85;
	selp.f64 	%fd167, %fd166, %fd162, %p84;
	setp.gt.u32 	%p86, %r55, 192;
	ld.shared.f64 	%fd169, [_ZZN3cub18CUB_300001_SM_10006detail6reduce18DeviceReduceKernelINS2_10policy_hubIdjN4cuda3__47maximumIvEEE10Policy1000EPdjS8_dNS5_3std3__410__identityEEEvT0_PT3_T1_NS0_13GridEvenShareISI_EET2_T4_E12temp_storage+56];
	setp.lt.f64 	%p87, %fd167, %fd169;
	selp.f64 	%fd171, %fd169, %fd167, %p87;
	selp.f64 	%fd172, %fd171, %fd167, %p86;
	setp.gt.u32 	%p88, %r55, 224;
	ld.shared.f64 	%fd174, [_ZZN3cub18CUB_300001_SM_10006detail6reduce18DeviceReduceKernelINS2_10policy_hubIdjN4cuda3__47maximumIvEEE10Policy1000EPdjS8_dNS5_3std3__410__identityEEEvT0_PT3_T1_NS0_13GridEvenShareISI_EET2_T4_E12temp_storage+64];
	setp.lt.f64 	%p89, %fd172, %fd174;
	selp.f64 	%fd176, %fd174, %fd172, %p89;
	selp.f64 	%fd374, %fd176, %fd172, %p88;
	bra.uni 	$L__BB4_71;
$L__BB4_55:
	mov.u32 	%r75, %tid.x;
	add.s32 	%r104, %r75, %r5;
	mul.wide.u32 	%rd20, %r104, 8;
	add.s64 	%rd5, %rd1, %rd20;
	// begin inline asm
	ld.global.nc.u64 %rd4, [%rd5];
	// end inline asm
	mov.b64 	%fd56, %rd4;
	add.s64 	%rd7, %rd5, 2048;
	// begin inline asm
	ld.global.nc.u64 %rd6, [%rd7];
	// end inline asm
	mov.b64 	%fd57, %rd6;
	add.s64 	%rd9, %rd5, 4096;
	// begin inline asm
	ld.global.nc.u64 %rd8, [%rd9];
	// end inline asm
	mov.b64 	%fd58, %rd8;
	add.s64 	%rd11, %rd5, 6144;
	// begin inline asm
	ld.global.nc.u64 %rd10, [%rd11];
	// end inline asm
	mov.b64 	%fd59, %rd10;
	add.s64 	%rd13, %rd5, 8192;
	// begin inline asm
	ld.global.nc.u64 %rd12, [%rd13];
	// end inline asm
	mov.b64 	%fd60, %rd12;
	add.s64 	%rd15, %rd5, 10240;
	// begin inline asm
	ld.global.nc.u64 %rd14, [%rd15];
	// end inline asm
	mov.b64 	%fd61, %rd14;
	add.s64 	%rd17, %rd5, 12288;
	// begin inline asm
	ld.global.nc.u64 %rd16, [%rd17];
	// end inline asm
	mov.b64 	%fd62, %rd16;
	add.s64 	%rd19, %rd5, 14336;
	// begin inline asm
	ld.global.nc.u64 %rd18, [%rd19];
	// end inline asm
	mov.b64 	%fd63, %rd18;
	setp.lt.f64 	%p3, %fd56, %fd57;
	selp.f64 	%fd64, %fd57, %fd56, %p3;
	setp.lt.f64 	%p4, %fd64, %fd58;
	selp.f64 	%fd65, %fd58, %fd64, %p4;
	setp.lt.f64 	%p5, %fd65, %fd59;
	selp.f64 	%fd66, %fd59, %fd65, %p5;
	setp.lt.f64 	%p6, %fd66, %fd60;
	selp.f64 	%fd67, %fd60, %fd66, %p6;
	setp.lt.f64 	%p7, %fd67, %fd61;
	selp.f64 	%fd68, %fd61, %fd67, %p7;
	setp.lt.f64 	%p8, %fd68, %fd62;
	selp.f64 	%fd69, %fd62, %fd68, %p8;
	setp.lt.f64 	%p9, %fd69, %fd63;
	selp.f64 	%fd373, %fd63, %fd69, %p9;
	setp.lt.u32 	%p10, %r55, %r4;
	@%p10 bra 	$L__BB4_67;
	add.s32 	%r76, %r4, %r5;
	add.s32 	%r533, %r76, 256;
	add.s32 	%r532, %r76, %r75;
	mov.b32 	%r534, 0;
$L__BB4_57:
	add.s32 	%r5, %r5, %r4;
	add.s32 	%r106, %r1, -2048;
	setp.gt.u32 	%p11, %r5, %r106;
	@%p11 bra 	$L__BB4_59;
	add.s32 	%r107, %r75, %r5;
	mul.wide.u32 	%rd37, %r107, 8;
	add.s64 	%rd22, %rd1, %rd37;
	// begin inline asm
	ld.global.nc.u64 %rd21, [%rd22];
	// end inline asm
	mov.b64 	%fd70, %rd21;
	add.s64 	%rd24, %rd22, 2048;
	// begin inline asm
	ld.global.nc.u64 %rd23, [%rd24];
	// end inline asm
	mov.b64 	%fd71, %rd23;
	add.s64 	%rd26, %rd22, 4096;
	// begin inline asm
	ld.global.nc.u64 %rd25, [%rd26];
	// end inline asm
	mov.b64 	%fd72, %rd25;
	add.s64 	%rd28, %rd22, 6144;
	// begin inline asm
	ld.global.nc.u64 %rd27, [%rd28];
	// end inline asm
	mov.b64 	%fd73, %rd27;
	add.s64 	%rd30, %rd22, 8192;
	// begin inline asm
	ld.global.nc.u64 %rd29, [%rd30];
	// end inline asm
	mov.b64 	%fd74, %rd29;
	add.s64 	%rd32, %rd22, 10240;
	// begin inline asm
	ld.global.nc.u64 %rd31, [%rd32];
	// end inline asm
	mov.b64 	%fd75, %rd31;
	add.s64 	%rd34, %rd22, 12288;
	// begin inline asm
	ld.global.nc.u64 %rd33, [%rd34];
	// end inline asm
	mov.b64 	%fd76, %rd33;
	add.s64 	%rd36, %rd22, 14336;
	// begin inline asm
	ld.global.nc.u64 %rd35, [%rd36];
	// end inline asm
	mov.b64 	%fd77, %rd35;
	setp.lt.f64 	%p12, %fd373, %fd70;
	selp.f64 	%fd78, %fd70, %fd373, %p12;
	setp.lt.f64 	%p13, %fd78, %fd71;
	selp.f64 	%fd79, %fd71, %fd78, %p13;
	setp.lt.f64 	%p14, %fd79, %fd72;
	selp.f64 	%fd80, %fd72, %fd79, %p14;
	setp.lt.f64 	%p15, %fd80, %fd73;
	selp.f64 	%fd81, %fd73, %fd80, %p15;
	setp.lt.f64 	%p16, %fd81, %fd74;
	selp.f64 	%fd82, %fd74, %fd81, %p16;
	setp.lt.f64 	%p17, %fd82, %fd75;
	selp.f64 	%fd83, %fd75, %fd82, %p17;
	setp.lt.f64 	%p18, %fd83, %fd76;
	selp.f64 	%fd84, %fd76, %fd83, %p18;
	setp.lt.f64 	%p19, %fd84, %fd77;
	selp.f64 	%fd373, %fd77, %fd84, %p19;
	sub.s32 	%r108, %r1, %r5;
	setp.lt.u32 	%p20, %r108, %r4;
	add.s32 	%r534, %r534, 1;
	add.s32 	%r533, %r533, %r4;
	add.s32 	%r532, %r532, %r4;
	@%p20 bra 	$L__BB4_67;
	bra.uni 	$L__BB4_57;
$L__BB4_59:
	setp.le.u32 	%p21, %r1, %r5;
	@%p21 bra 	$L__BB4_67;
	sub.s32 	%r87, %r1, %r5;
	setp.ge.s32 	%p22, %r75, %r87;
	@%p22 bra 	$L__BB4_67;
	not.b32 	%r109, %r75;
	add.s32 	%r110, %r1, %r109;
	sub.s32 	%r111, %r110, %r76;
	mul.lo.s32 	%r112, %r2, %r534;
	shl.b32 	%r113, %r112, 11;
	sub.s32 	%r88, %r111, %r113;
	shr.u32 	%r114, %r110, 8;
	add.s32 	%r89, %r114, 1;
	and.b32  	%r115, %r110, 768;
	setp.eq.s32 	%p23, %r115, 768;
	mov.u32 	%r539, %r75;
	@%p23 bra 	$L__BB4_64;
	and.b32  	%r116, %r89, 3;
	neg.s32 	%r536, %r116;
	mov.u32 	%r539, %r75;
$L__BB4_63:
	.pragma "nounroll";
	mul.wide.u32 	%rd40, %r532, 8;
	add.s64 	%rd39, %rd1, %rd40;
	// begin inline asm
	ld.global.nc.u64 %rd38, [%rd39];
	// end inline asm
	mov.b64 	%fd86, %rd38;
	setp.lt.f64 	%p24, %fd373, %fd86;
	selp.f64 	%fd373, %fd86, %fd373, %p24;
	add.s32 	%r539, %r539, 256;
	add.s32 	%r532, %r532, 256;
	add.s32 	%r536, %r536, 1;
	setp.ne.s32 	%p25, %r536, 0;
	@%p25 bra 	$L__BB4_63;
$L__BB4_64:
	setp.lt.u32 	%p26, %r88, 768;
	@%p26 bra 	$L__BB4_67;
	add.s32 	%r541, %r539, 512;
	add.s32 	%r540, %r539, %r533;
$L__BB4_66:
	add.s32 	%r117, %r540, -256;
	mul.wide.u32 	%rd49, %r117, 8;
	add.s64 	%rd42, %rd1, %rd49;
	// begin inline asm
	ld.global.nc.u64 %rd41, [%rd42];
	// end inline asm
	mov.b64 	%fd87, %rd41;
	setp.lt.f64 	%p27, %fd373, %fd87;
	selp.f64 	%fd88, %fd87, %fd373, %p27;
	mul.wide.u32 	%rd50, %r540, 8;
	add.s64 	%rd44, %rd1, %rd50;
	// begin inline asm
	ld.global.nc.u64 %rd43, [%rd44];
	// end inline asm
	mov.b64 	%fd89, %rd43;
	setp.lt.f64 	%p28, %fd88, %fd89;
	selp.f64 	%fd90, %fd89, %fd88, %p28;
	add.s32 	%r118, %r540, 256;
	mul.wide.u32 	%rd51, %r118, 8;
	add.s64 	%rd46, %rd1, %rd51;
	// begin inline asm
	ld.global.nc.u64 %rd45, [%rd46];
	// end inline asm
	mov.b64 	%fd91, %rd45;
	setp.lt.f64 	%p29, %fd90, %fd91;
	selp.f64 	%fd92, %fd91, %fd90, %p29;
	add.s32 	%r119, %r540, 512;
	mul.wide.u32 	%rd52, %r119, 8;
	add.s64 	%rd48, %rd1, %rd52;
	// begin inline asm
	ld.global.nc.u64 %rd47, [%rd48];
	// end inline asm
	mov.b64 	%fd93, %rd47;
	setp.lt.f64 	%p30, %fd92, %fd93;
	selp.f64 	%fd373, %fd93, %fd92, %p30;
	add.s32 	%r102, %r541, 1024;
	add.s32 	%r120, %r541, 512;
	add.s32 	%r540, %r540, 1024;
	setp.lt.s32 	%p31, %r120, %r87;
	mov.u32 	%r541, %r102;
	@%p31 bra 	$L__BB4_66;
$L__BB4_67:
	// begin inline asm
	mov.u32 %r121, %laneid;
	// end inline asm
	mov.b64 	%rd53, %fd373;
	mov.b64 	{%r123, %r128}, %rd53;
	mov.b32 	%r129, 1;
	mov.b32 	%r170, 31;
	mov.b32 	%r171, -1;
	// begin inline asm
	shfl.sync.down.b32 %r122, %r123, %r129, %r170, %r171;
	// end inline asm
	// begin inline asm
	shfl.sync.down.b32 %r127, %r128, %r129, %r170, %r171;
	// end inline asm
	mov.b64 	%rd54, {%r122, %r127};
	mov.b64 	%fd94, %rd54;
	setp.gt.s32 	%p32, %r121, 30;
	setp.lt.f64 	%p33, %fd373, %fd94;
	selp.f64 	%fd95, %fd94, %fd373, %p33;
	selp.f64 	%fd96, %fd373, %fd95, %p32;
	mov.b64 	%rd55, %fd96;
	mov.b64 	{%r133, %r138}, %rd55;
	mov.b32 	%r139, 2;
	// begin inline asm
	shfl.sync.down.b32 %r132, %r133, %r139, %r170, %r171;
	// end inline asm
	// begin inline asm
	shfl.sync.down.b32 %r137, %r138, %r139, %r170, %r171;
	// end inline asm
	mov.b64 	%rd56, {%r132, %r137};
	mov.b64 	%fd97, %rd56;
	setp.gt.s32 	%p34, %r121, 29;
	setp.lt.f64 	%p35, %fd96, %fd97;
	selp.f64 	%fd98, %fd97, %fd96, %p35;
	selp.f64 	%fd99, %fd96, %fd98, %p34;
	mov.b64 	%rd57, %fd99;
	mov.b64 	{%r143, %r148}, %rd57;
	mov.b32 	%r149, 4;
	// begin inline asm
	shfl.sync.down.b32 %r142, %r143, %r149, %r170, %r171;
	// end inline asm
	// begin inline asm
	shfl.sync.down.b32 %r147, %r148, %r149, %r170, %r171;
	// end inline asm
	mov.b64 	%rd58, {%r142, %r147};
	mov.b64 	%fd100, %rd58;
	setp.gt.s32 	%p36, %r121, 27;
	setp.lt.f64 	%p37, %fd99, %fd100;
	selp.f64 	%fd101, %fd100, %fd99, %p37;
	selp.f64 	%fd102, %fd99, %fd101, %p36;
	mov.b64 	%rd59, %fd102;
	mov.b64 	{%r153, %r158}, %rd59;
	mov.b32 	%r159, 8;
	// begin inline asm
	shfl.sync.down.b32 %r152, %r153, %r159, %r170, %r171;
	// end inline asm
	// begin inline asm
	shfl.sync.down.b32 %r157, %r158, %r159, %r170, %r171;
	// end inline asm
	mov.b64 	%rd60, {%r152, %r157};
	mov.b64 	%fd103, %rd60;
	setp.gt.s32 	%p38, %r121, 23;
	setp.lt.f64 	%p39, %fd102, %fd103;
	selp.f64 	%fd104, %fd103, %fd102, %p39;
	selp.f64 	%fd105, %fd102, %fd104, %p38;
	mov.b64 	%rd61, %fd105;
	mov.b64 	{%r163, %r168}, %rd61;
	mov.b32 	%r169, 16;
	// begin inline asm
	shfl.sync.down.b32 %r162, %r163, %r169, %r170, %r171;
	// end inline asm
	// begin inline asm
	shfl.sync.down.b32 %r167, %r168, %r169, %r170, %r171;
	// end inline asm
	mov.b64 	%rd62, {%r162, %r167};
	mov.b64 	%fd106, %rd62;
	setp.gt.s32 	%p40, %r121, 15;
	setp.lt.f64 	%p41, %fd105, %fd106;
	selp.f64 	%fd52, %fd106, %fd105, %p41;
	selp.f64 	%fd374, %fd105, %fd52, %p40;
	setp.ne.s32 	%p42, %r121, 0;
	@%p42 bra 	$L__BB4_69;
	shr.u32 	%r172, %r75, 2;
	and.b32  	%r173, %r172, 248;
	mov.u32 	%r174, _ZZN3cub18CUB_300001_SM_10006detail6reduce18DeviceReduceKernelINS2_10policy_hubIdjN4cuda3__47maximumIvEEE10Policy1000EPdjS8_dNS5_3std3__410__identityEEEvT0_PT3_T1_NS0_13GridEvenShareISI_EET2_T4_E12temp_storage;
	add.s32 	%r175, %r174, %r173;
	st.shared.f64 	[%r175+8], %fd52;
$L__BB4_69:
	bar.sync 	0;
	setp.ne.s32 	%p43, %r75, 0;
	@%p43 bra 	$L__BB4_71;
	ld.shared.f64 	%fd107, [_ZZN3cub18CUB_300001_SM_10006detail6reduce18DeviceReduceKernelINS2_10policy_hubIdjN4cuda3__47maximumIvEEE10Policy1000EPdjS8_dNS5_3std3__410__identityEEEvT0_PT3_T1_NS0_13GridEvenShareISI_EET2_T4_E12temp_storage+16];
	setp.lt.f64 	%p44, %fd374, %fd107;
	selp.f64 	%fd108, %fd107, %fd374, %p44;
	ld.shared.f64 	%fd109, [_ZZN3cub18CUB_300001_SM_10006detail6reduce18DeviceReduceKernelINS2_10policy_hubIdjN4cuda3__47maximumIvEEE10Policy1000EPdjS8_dNS5_3std3__410__identityEEEvT0_PT3_T1_NS0_13GridEvenShareISI_EET2_T4_E12temp_storage+24];
	setp.lt.f64 	%p45, %fd108, %fd109;
	selp.f64 	%fd110, %fd109, %fd108, %p45;
	ld.shared.f64 	%fd111, [_ZZN3cub18CUB_300001_SM_10006detail6reduce18DeviceReduceKernelINS2_10policy_hubIdjN4cuda3__47maximumIvEEE10Policy1000EPdjS8_dNS5_3std3__410__identityEEEvT0_PT3_T1_NS0_13GridEvenShareISI_EET2_T4_E12temp_storage+32];
	setp.lt.f64 	%p46, %fd110, %fd111;
	selp.f64 	%fd112, %fd111, %fd110, %p46;
	ld.shared.f64 	%fd113, [_ZZN3cub18CUB_300001_SM_10006detail6reduce18DeviceReduceKernelINS2_10policy_hubIdjN4cuda3__47maximumIvEEE10Policy1000EPdjS8_dNS5_3std3__410__identityEEEvT0_PT3_T1_NS0_13GridEvenShareISI_EET2_T4_E12temp_storage+40];
	setp.lt.f64 	%p47, %fd112, %fd113;
	selp.f64 	%fd114, %fd113, %fd112, %p47;
	ld.shared.f64 	%fd115, [_ZZN3cub18CUB_300001_SM_10006detail6reduce18DeviceReduceKernelINS2_10policy_hubIdjN4cuda3__47maximumIvEEE10Policy1000EPdjS8_dNS5_3std3__410__identityEEEvT0_PT3_T1_NS0_13GridEvenShareISI_EET2_T4_E12temp_storage+48];
	setp.lt.f64 	%p48, %fd114, %fd115;
	selp.f64 	%fd116, %fd115, %fd114, %p48;
	ld.shared.f64 	%fd117, [_ZZN3cub18CUB_300001_SM_10006detail6reduce18DeviceReduceKernelINS2_10policy_hubIdjN4cuda3__47maximumIvEEE10Policy1000EPdjS8_dNS5_3std3__410__identityEEEvT0_PT3_T1_NS0_13GridEvenShareISI_EET2_T4_E12temp_storage+56];
	setp.lt.f64 	%p49, %fd116, %fd117;
	selp.f64 	%fd118, %fd117, %fd116, %p49;
	ld.shared.f64 	%fd119, [_ZZN3cub18CUB_300001_SM_10006detail6reduce18DeviceReduceKernelINS2_10policy_hubIdjN4cuda3__47maximumIvEEE10Policy1000EPdjS8_dNS5_3std3__410__identityEEEvT0_PT3_T1_NS0_13GridEvenShareISI_EET2_T4_E12temp_storage+64];
	setp.lt.f64 	%p50, %fd118, %fd119;
	selp.f64 	%fd374, %fd119, %fd118, %p50;
$L__BB4_71:
	mov.u32 	%r507, %tid.x;
	setp.ne.s32 	%p216, %r507, 0;
	@%p216 bra 	$L__BB4_73;
	ld.param.u64 	%rd196, [_ZN3cub18CUB_300001_SM_10006detail6reduce18DeviceReduceKernelINS2_10policy_hubIdjN4cuda3__47maximumIvEEE10Policy1000EPdjS8_dNS5_3std3__410__identityEEEvT0_PT3_T1_NS0_13GridEvenShareISI_EET2_T4__param_1];
	cvta.to.global.u64 	%rd193, %rd196;
	mul.wide.u32 	%rd194, %r3, 8;
	add.s64 	%rd195, %rd193, %rd194;
	st.global.f64 	[%rd195], %fd374;
$L__BB4_73:
	ret;

}
	// .globl	_ZN3cub18CUB_300001_SM_10006detail6reduce28DeviceReduceSingleTileKernelINS2_10policy_hubIdjN4cuda3__47maximumIvEEE10Policy1000EPdSB_iS8_ddNS5_3std3__410__identityEEEvT0_T1_T2_T3_T4_T6_
.visible .entry _ZN3cub18CUB_300001_SM_10006detail6reduce28DeviceReduceSingleTileKernelINS2_10policy_hubIdjN4cuda3__47maximumIvEEE10Policy1000EPdSB_iS8_ddNS5_3std3__410__identityEEEvT0_T1_T2_T3_T4_T6_(
	.param .u64 .ptr .align 1 _ZN3cub18CUB_300001_SM_10006detail6reduce28DeviceReduceSingleTileKernelINS2_10policy_hubIdjN4cuda3__47maximumIvEEE10Policy1000EPdSB_iS8_ddNS5_3std3__410__identityEEEvT0_T1_T2_T3_T4_T6__param_0,
	.param .u64 .ptr .align 1 _ZN3cub18CUB_300001_SM_10006detail6reduce28DeviceReduceSingleTileKernelINS2_10policy_hubIdjN4cuda3__47maximumIvEEE10Policy1000EPdSB_iS8_ddNS5_3std3__410__identityEEEvT0_T1_T2_T3_T4_T6__param_1,
	.param .u32 _ZN3cub18CUB_300001_SM_10006detail6reduce28DeviceReduceSingleTileKernelINS2_10policy_hubIdjN4cuda3__47maximumIvEEE10Policy1000EPdSB_iS8_ddNS5_3std3__410__identityEEEvT0_T1_T2_T3_T4_T6__param_2,
	.param .align 1 .b8 _ZN3cub18CUB_300001_SM_10006detail6reduce28DeviceReduceSingleTileKernelINS2_10policy_hubIdjN4cuda3__47maximumIvEEE10Policy1000EPdSB_iS8_ddNS5_3std3__410__identityEEEvT0_T1_T2_T3_T4_T6__param_3[1],
	.param .f64 _ZN3cub18CUB_300001_SM_10006detail6reduce28DeviceReduceSingleTileKernelINS2_10policy_hubIdjN4cuda3__47maximumIvEEE10Policy1000EPdSB_iS8_ddNS5_3std3__410__identityEEEvT0_T1_T2_T3_T4_T6__param_4,
	.param .align 1 .b8 _ZN3cub18CUB_300001_SM_10006detail6reduce28DeviceReduceSingleTileKernelINS2_10policy_hubIdjN4cuda3__47maximumIvEEE10Policy1000EPdSB_iS8_ddNS5_3std3__410__identityEEEvT0_T1_T2_T3_T4_T6__param_5[1]
)
.maxntid 256
.minnctapersm 1
{
	.reg .pred 	%p<220>;
	.reg .b32 	%r<472>;
	.reg .b64 	%rd<206>;
	.reg .b64 	%fd<381>;
	// demoted variable
	.shared .align 8 .b8 _ZZN3cub18CUB_300001_SM_10006detail6reduce28DeviceReduceSingleTileKernelINS2_10policy_hubIdjN4cuda3__47maximumIvEEE10Policy1000EPdSB_iS8_ddNS5_3std3__410__identityEEEvT0_T1_T2_T3_T4_T6_E12temp_storage[80];
	ld.param.u64 	%rd15, [_ZN3cub18CUB_300001_SM_10006detail6reduce28DeviceReduceSingleTileKernelINS2_10policy_hubIdjN4cuda3__47maximumIvEEE10Policy1000EPdSB_iS8_ddNS5_3std3__410__identityEEEvT0_T1_T2_T3_T4_T6__param_0];
	ld.param.u64 	%rd16, [_ZN3cub18CUB_300001_SM_10006detail6reduce28DeviceReduceSingleTileKernelINS2_10policy_hubIdjN4cuda3__47maximumIvEEE10Policy1000EPdSB_iS8_ddNS5_3std3__410__identityEEEvT0_T1_T2_T3_T4_T6__param_1];
	ld.param.u32 	%r68, [_ZN3cub18CUB_300001_SM_10006detail6reduce28DeviceReduceSingleTileKernelINS2_10policy_hubIdjN4cuda3__47maximumIvEEE10Policy1000EPdSB_iS8_ddNS5_3std3__410__identityEEEvT0_T1_T2_T3_T4_T6__param_2];
	ld.param.f64 	%fd58, [_ZN3cub18CUB_300001_SM_10006detail6reduce28DeviceReduceSingleTileKernelINS2_10policy_hubIdjN4cuda3__47maximumIvEEE10Policy1000EPdSB_iS8_ddNS5_3std3__410__identityEEEvT0_T1_T2_T3_T4_T6__param_4];
	cvta.to.global.u64 	%rd1, %rd16;
	setp.ne.s32 	%p1, %r68, 0;
	@%p1 bra 	$L__BB5_3;
	mov.u32 	%r445, %tid.x;
	setp.ne.s32 	%p219, %r445, 0;
	@%p219 bra 	$L__BB5_74;
	st.global.f64 	[%rd1], %fd58;
	bra.uni 	$L__BB5_74;
$L__BB5_3:
	and.b64  	%rd17, %rd15, 31;
	setp.ne.s64 	%p2, %rd17, 0;
	@%p2 bra 	$L__BB5_38;
	setp.gt.s32 	%p110, %r68, 2047;
	@%p110 bra 	$L__BB5_22;
	mov.u32 	%r1, %tid.x;
	setp.ge.s32 	%p159, %r1, %r68;
	mov.f64 	%fd359, 0d0000000000000000;
	mov.u32 	%r449, %r1;
	@%p159 bra 	$L__BB5_7;
	mul.wide.u32 	%rd169, %r1, 8;
	add.s64 	%rd168, %rd15, %rd169;
	// begin inline asm
	ld.global.nc.u64 %rd167, [%rd168];
	// end inline asm
	mov.b64 	%fd359, %rd167;
	add.s32 	%r449, %r1, 256;
$L__BB5_7:
	setp.ge.s32 	%p160, %r449, %r68;
	@%p160 bra 	$L__BB5_13;
	not.b32 	%r321, %r449;
	add.s32 	%r4, %r68, %r321;
	and.b32  	%r322, %r4, 768;
	setp.eq.s32 	%p161, %r322, 768;
	@%p161 bra 	$L__BB5_11;
	mul.wide.u32 	%rd170, %r449, 8;
	add.s64 	%rd202, %rd15, %rd170;
	shr.u32 	%r323, %r4, 8;
	add.s32 	%r324, %r323, 1;
	and.b32  	%r325, %r324, 3;
	neg.s32 	%r447, %r325;
$L__BB5_10:
	.pragma "nounroll";
	// begin inline asm
	ld.global.nc.u64 %rd171, [%rd202];
	// end inline asm
	mov.b64 	%fd272, %rd171;
	setp.lt.f64 	%p162, %fd359, %fd272;
	selp.f64 	%fd359, %fd272, %fd359, %p162;
	add.s32 	%r449, %r449, 256;
	add.s64 	%rd202, %rd202, 2048;
	add.s32 	%r447, %r447, 1;
	setp.ne.s32 	%p163, %r447, 0;
	@%p163 bra 	$L__BB5_10;
$L__BB5_11:
	setp.lt.u32 	%p164, %r4, 768;
	@%p164 bra 	$L__BB5_13;
$L__BB5_12:
	mul.wide.s32 	%rd181, %r449, 8;
	add.s64 	%rd174, %rd15, %rd181;
	// begin inline asm
	ld.global.nc.u64 %rd173, [%rd174];
	// end inline asm
	mov.b64 	%fd273, %rd173;
	setp.lt.f64 	%p165, %fd359, %fd273;
	selp.f64 	%fd274, %fd273, %fd359, %p165;
	add.s64 	%rd176, %rd174, 2048;
	// begin inline asm
	ld.global.nc.u64 %rd175, [%rd176];
	// end inline asm
	mov.b64 	%fd275, %rd175;
	setp.lt.f64 	%p166, %fd274, %fd275;
	selp.f64 	%fd276, %fd275, %fd274, %p166;
	add.s64 	%rd178, %rd174, 4096;
	// begin inline asm
	ld.global.nc.u64 %rd177, [%rd178];
	// end inline asm
	mov.b64 	%fd277, %rd177;
	setp.lt.f64 	%p167, %fd276, %fd277;
	selp.f64 	%fd278, %fd277, %fd276, %p167;
	add.s64 	%rd180, %rd174, 6144;
	// begin inline asm
	ld.global.nc.u64 %rd179, [%rd180];
	// end inline asm
	mov.b64 	%fd279, %rd179;
	setp.lt.f64 	%p168, %fd278, %fd279;
	selp.f64 	%fd359, %fd279, %fd278, %p168;
	add.s32 	%r449, %r449, 1024;
	setp.lt.s32 	%p169, %r449, %r68;
	@%p169 bra 	$L__BB5_12;
$L__BB5_13:
	setp.lt.s32 	%p170, %r68, 256;
	@%p170 bra 	$L__BB5_18;
	// begin inline asm
	mov.u32 %r389, %laneid;
	// end inline asm
	mov.b64 	%rd192, %fd359;
	mov.b64 	{%r391, %r396}, %rd192;
	mov.b32 	%r397, 1;
	mov.b32 	%r438, 31;
	mov.b32 	%r439, -1;
	// begin inline asm
	shfl.sync.down.b32 %r390, %r391, %r397, %r438, %r439;
	// end inline asm
	// begin inline asm
	shfl.sync.down.b32 %r395, %r396, %r397, %r438, %r439;
	// end inline asm
	mov.b64 	%rd193, {%r390, %r395};
	mov.b64 	%fd327, %rd193;
	setp.gt.s32 	%p198, %r389, 30;
	setp.lt.f64 	%p199, %fd359, %fd327;
	selp.f64 	%fd328, %fd327, %fd359, %p199;
	selp.f64 	%fd329, %fd359, %fd328, %p198;
	mov.b64 	%rd194, %fd329;
	mov.b64 	{%r401, %r406}, %rd194;
	mov.b32 	%r407, 2;
	// begin inline asm
	shfl.sync.down.b32 %r400, %r401, %r407, %r438, %r439;
	// end inline asm
	// begin inline asm
	shfl.sync.down.b32 %r405, %r406, %r407, %r438, %r439;
	// end inline asm
	mov.b64 	%rd195, {%r400, %r405};
	mov.b64 	%fd330, %rd195;
	setp.gt.s32 	%p200, %r389, 29;
	setp.lt.f64 	%p201, %fd329, %fd330;
	selp.f64 	%fd331, %fd330, %fd329, %p201;
	selp.f64 	%fd332, %fd329, %fd331, %p200;
	mov.b64 	%rd196, %fd332;
	mov.b64 	{%r411, %r416}, %rd196;
	mov.b32 	%r417, 4;
	// begin inline asm
	shfl.sync.down.b32 %r410, %r411, %r417, %r438, %r439;
	// end inline asm
	// begin inline asm
	shfl.sync.down.b32 %r415, %r416, %r417, %r438, %r439;
	// end inline asm
	mov.b64 	%rd197, {%r410, %r415};
	mov.b64 	%fd333, %rd197;
	setp.gt.s32 	%p202, %r389, 27;
	setp.lt.f64 	%p203, %fd332, %fd333;
	selp.f64 	%fd334, %fd333, %fd332, %p203;
	selp.f64 	%fd335, %fd332, %fd334, %p202;
	mov.b64 	%rd198, %fd335;
	mov.b64 	{%r421, %r426}, %rd198;
	mov.b32 	%r427, 8;
	// begin inline asm
	shfl.sync.down.b32 %r420, %r421, %r427, %r438, %r439;
	// end inline asm
	// begin inline asm
	shfl.sync.down.b32 %r425, %r426, %r427, %r438, %r439;
	// end inline asm
	mov.b64 	%rd199, {%r420, %r425};
	mov.b64 	%fd336, %rd199;
	setp.gt.s32 	%p204, %r389, 23;
	setp.lt.f64 	%p205, %fd335, %fd336;
	selp.f64 	%fd337, %fd336, %fd335, %p205;
	selp.f64 	%fd338, %fd335, %fd337, %p204;
	mov.b64 	%rd200, %fd338;
	mov.b64 	{%r431, %r436}, %rd200;
	mov.b32 	%r437, 16;
	// begin inline asm
	shfl.sync.down.b32 %r430, %r431, %r437, %r438, %r439;
	// end inline asm
	// begin inline asm
	shfl.sync.down.b32 %r435, %r436, %r437, %r438, %r439;
	// end inline asm
	mov.b64 	%rd201, {%r430, %r435};
	mov.b64 	%fd339, %rd201;
	setp.gt.s32 	%p206, %r389, 15;
	setp.lt.f64 	%p207, %fd338, %fd339;
	selp.f64 	%fd10, %fd339, %fd338, %p207;
	selp.f64 	%fd380, %fd338, %fd10, %p206;
	setp.ne.s32 	%p208, %r389, 0;
	@%p208 bra 	$L__BB5_16;
	shr.u32 	%r440, %r1, 2;
	and.b32  	%r441, %r440, 248;
	mov.u32 	%r442, _ZZN3cub18CUB_300001_SM_10006detail6reduce28DeviceReduceSingleTileKernelINS2_10policy_hubIdjN4cuda3__47maximumIvEEE10Policy1000EPdSB_iS8_ddNS5_3std3__410__identityEEEvT0_T1_T2_T3_T4_T6_E12temp_storage;
	add.s32 	%r443, %r442, %r441;
	st.shared.f64 	[%r443+8], %fd10;
$L__BB5_16:
	bar.sync 	0;
	setp.ne.s32 	%p209, %r1, 0;
	@%p209 bra 	$L__BB5_72;
	ld.shared.f64 	%fd340, [_ZZN3cub18CUB_300001_SM_10006detail6reduce28DeviceReduceSingleTileKernelINS2_10policy_hubIdjN4cuda3__47maximumIvEEE10Policy1000EPdSB_iS8_ddNS5_3std3__410__identityEEEvT0_T1_T2_T3_T4_T6_E12temp_storage+16];
	setp.lt.f64 	%p210, %fd380, %fd340;
	selp.f64 	%fd341, %fd340, %fd380, %p210;
	ld.shared.f64 	%fd342, [_ZZN3cub18CUB_300001_SM_10006detail6reduce28DeviceReduceSingleTileKernelINS2_10policy_hubIdjN4cuda3__47maximumIvEEE10Policy1000EPdSB_iS8_ddNS5_3std3__410__identityEEEvT0_T1_T2_T3_T4_T6_E12temp_storage+24];
	setp.lt.f64 	%p211, %fd341, %fd342;
	selp.f64 	%fd343, %fd342, %fd341, %p211;
	ld.shared.f64 	%fd344, [_ZZN3cub18CUB_300001_SM_10006detail6reduce28DeviceReduceSingleTileKernelINS2_10policy_hubIdjN4cuda3__47maximumIvEEE10Policy1000EPdSB_iS8_ddNS5_3std3__410__identityEEEvT0_T1_T2_T3_T4_T6_E12temp_storage+32];
	setp.lt.f64 	%p212, %fd343, %fd344;
	selp.f64 	%fd345, %fd344, %fd343, %p212;
	ld.shared.f64 	%fd346, [_ZZN3cub18CUB_300001_SM_10006detail6reduce28DeviceReduceSingleTileKernelINS2_10policy_hubIdjN4cuda3__47maximumIvEEE10Policy1000EPdSB_iS8_ddNS5_3std3__410__identityEEEvT0_T1_T2_T3_T4_T6_E12temp_storage+40];
	setp.lt.f64 	%p213, %fd345, %fd346;
	selp.f64 	%fd347, %fd346, %fd345, %p213;
	ld.shared.f64 	%fd348, [_ZZN3cub18CUB_300001_SM_10006detail6reduce28DeviceReduceSingleTileKernelINS2_10policy_hubIdjN4cuda3__47maximumIvEEE10Policy1000EPdSB_iS8_ddNS5_3std3__410__identityEEEvT0_T1_T2_T3_T4_T6_E12temp_storage+48];
	setp.lt.f64 	%p214, %fd347, %fd348;
	selp.f64 	%fd349, %fd348, %fd347, %p214;
	ld.shared.f64 	%fd350, [_ZZN3cub18CUB_300001_SM_10006detail6reduce28DeviceReduceSingleTileKernelINS2_10policy_hubIdjN4cuda3__47maximumIvEEE10Policy1000EPdSB_iS8_ddNS5_3std3__410__identityEEEvT0_T1_T2_T3_T4_T6_E12temp_storage+56];
	setp.lt.f64 	%p215, %fd349, %fd350;
	selp.f64 	%fd351, %fd350, %fd349, %p215;
	ld.shared.f64 	%fd352, [_ZZN3cub18CUB_300001_SM_10006detail6reduce28DeviceReduceSingleTileKernelINS2_10policy_hubIdjN4cuda3__47maximumIvEEE10Policy1000EPdSB_iS8_ddNS5_3std3__410__identityEEEvT0_T1_T2_T3_T4_T6_E12temp_storage+64];
	setp.lt.f64 	%p216, %fd351, %fd352;
	selp.f64 	%fd380, %fd352, %fd351, %p216;
	bra.uni 	$L__BB5_72;
$L__BB5_18:
	// begin inline asm
	mov.u32 %r326, %laneid;
	// end inline asm
	and.b32  	%r377, %r1, 992;
	add.s32 	%r378, %r377, 32;
	setp.gt.s32 	%p171, %r378, %r68;
	not.b32 	%r379, %r377;
	add.s32 	%r380, %r68, %r379;
	selp.b32 	%r375, %r380, 31, %p171;
	mov.b64 	%rd182, %fd359;
	mov.b64 	{%r328, %r333}, %rd182;
	mov.b32 	%r334, 1;
	mov.b32 	%r376, -1;
	// begin inline asm
	shfl.sync.down.b32 %r327, %r328, %r334, %r375, %r376;
	// end inline asm
	// begin inline asm
	shfl.sync.down.b32 %r332, %r333, %r334, %r375, %r376;
	// end inline asm
	mov.b64 	%rd183, {%r327, %r332};
	mov.b64 	%fd280, %rd183;
	setp.lt.s32 	%p172, %r326, %r375;
	setp.lt.f64 	%p173, %fd359, %fd280;
	selp.f64 	%fd281, %fd280, %fd359, %p173;
	selp.f64 	%fd282, %fd281, %fd359, %p172;
	mov.b64 	%rd184, %fd282;
	mov.b64 	{%r338, %r343}, %rd184;
	mov.b32 	%r344, 2;
	// begin inline asm
	shfl.sync.down.b32 %r337, %r338, %r344, %r375, %r376;
	// end inline asm
	// begin inline asm
	shfl.sync.down.b32 %r342, %r343, %r344, %r375, %r376;
	// end inline asm
	mov.b64 	%rd185, {%r337, %r342};
	mov.b64 	%fd283, %rd185;
	add.s32 	%r381, %r326, 2;
	setp.gt.s32 	%p174, %r381, %r375;
	setp.lt.f64 	%p175, %fd282, %fd283;
	selp.f64 	%fd284, %fd283, %fd282, %p175;
	selp.f64 	%fd285, %fd282, %fd284, %p174;
	mov.b64 	%rd186, %fd285;
	mov.b64 	{%r348, %r353}, %rd186;
	mov.b32 	%r354, 4;
	// begin inline asm
	shfl.sync.down.b32 %r347, %r348, %r354, %r375, %r376;
	// end inline asm
	// begin inline asm
	shfl.sync.down.b32 %r352, %r353, %r354, %r375, %r376;
	// end inline asm
	mov.b64 	%rd187, {%r347, %r352};
	mov.b64 	%fd286, %rd187;
	add.s32 	%r382, %r326, 4;
	setp.gt.s32 	%p176, %r382, %r375;
	setp.lt.f64 	%p177, %fd285, %fd286;
	selp.f64 	%fd287, %fd286, %fd285, %p177;
	selp.f64 	%fd288, %fd285, %fd287, %p176;
	mov.b64 	%rd188, %fd288;
	mov.b64 	{%r358, %r363}, %rd188;
	mov.b32 	%r364, 8;
	// begin inline asm
	shfl.sync.down.b32 %r357, %r358, %r364, %r375, %r376;
	// end inline asm
	// begin inline asm
	shfl.sync.down.b32 %r362, %r363, %r364, %r375, %r376;
	// end inline asm
	mov.b64 	%rd189, {%r357, %r362};
	mov.b64 	%fd289, %rd189;
	add.s32 	%r383, %r326, 8;
	setp.gt.s32 	%p178, %r383, %r375;
	setp.lt.f64 	%p179, %fd288, %fd289;
	selp.f64 	%fd290, %fd289, %fd288, %p179;
	selp.f64 	%fd291, %fd288, %fd290, %p178;
	mov.b64 	%rd190, %fd291;
	mov.b64 	{%r368, %r373}, %rd190;
	mov.b32 	%r374, 16;
	// begin inline asm
	shfl.sync.down.b32 %r367, %r368, %r374, %r375, %r376;
	// end inline asm
	// begin inline asm
	shfl.sync.down.b32 %r372, %r373, %r374, %r375, %r376;
	// end inline asm
	mov.b64 	%rd191, {%r367, %r372};
	mov.b64 	%fd292, %rd191;
	add.s32 	%r384, %r326, 16;
	setp.gt.s32 	%p180, %r384, %r375;
	setp.lt.f64 	%p181, %fd291, %fd292;
	selp.f64 	%fd293, %fd292, %fd291, %p181;
	selp.f64 	%fd380, %fd291, %fd293, %p180;
	setp.ne.s32 	%p182, %r326, 0;
	@%p182 bra 	$L__BB5_20;
	shr.u32 	%r385, %r1, 2;
	and.b32  	%r386, %r385, 248;
	mov.u32 	%r387, _ZZN3cub18CUB_300001_SM_10006detail6reduce28DeviceReduceSingleTileKernelINS2_10policy_hubIdjN4cuda3__47maximumIvEEE10Policy1000EPdSB_iS8_ddNS5_3std3__410__identityEEEvT0_T1_T2_T3_T4_T6_E12temp_storage;
	add.s32 	%r388, %r387, %r386;
	st.shared.f64 	[%r388+8], %fd380;
$L__BB5_20:
	bar.sync 	0;
	setp.ne.s32 	%p183, %r1, 0;
	@%p183 bra 	$L__BB5_72;
	setp.gt.s32 	%p184, %r68, 32;
	ld.shared.f64 	%fd294, [_ZZN3cub18CUB_300001_SM_10006detail6reduce28DeviceReduceSingleTileKernelINS2_10policy_hubIdjN4cuda3__47maximumIvEEE10Policy1000EPdSB_iS8_ddNS5_3std3__410__identityEEEvT0_T1_T2_T3_T4_T6_E12temp_storage+16];
	setp.lt.f64 	%p185, %fd380, %fd294;
	selp.f64 	%fd296, %fd294, %fd380, %p185;
	selp.f64 	%fd297, %fd296, %fd380, %p184;
	setp.gt.s32 	%p186, %r68, 64;
	ld.shared.f64 	%fd299, [_ZZN3cub18CUB_300001_SM_10006detail6reduce28DeviceReduceSingleTileKernelINS2_10policy_hubIdjN4cuda3__47maximumIvEEE10Policy1000EPdSB_iS8_ddNS5_3std3__410__identityEEEvT0_T1_T2_T3_T4_T6_E12temp_storage+24];
	setp.lt.f64 	%p187, %fd297, %fd299;
	selp.f64 	%fd301, %fd299, %fd297, %p187;
	selp.f64 	%fd302, %fd301, %fd297, %p186;
	setp.gt.s32 	%p188, %r68, 96;
	ld.shared.f64 	%fd304, [_ZZN3cub18CUB_300001_SM_10006detail6reduce28DeviceReduceSingleTileKernelINS2_10policy_hubIdjN4cuda3__47maximumIvEEE10Policy1000EPdSB_iS8_ddNS5_3std3__410__identityEEEvT0_T1_T2_T3_T4_T6_E12temp_storage+32];
	setp.lt.f64 	%p189, %fd302, %fd304;
	selp.f64 	%fd306, %fd304, %fd302, %p189;
	selp.f64 	%fd307, %fd306, %fd302, %p188;
	setp.gt.s32 	%p190, %r68, 128;
	ld.shared.f64 	%fd309, [_ZZN3cub18CUB_300001_SM_10006detail6reduce28DeviceReduceSingleTileKernelINS2_10policy_hubIdjN4cuda3__47maximumIvEEE10Policy1000EPdSB_iS8_ddNS5_3std3__410__identityEEEvT0_T1_T2_T3_T4_T6_E12temp_storage+40];
	setp.lt.f64 	%p191, %fd307, %fd309;
	selp.f64 	%fd311, %fd309, %fd307, %p191;
	selp.f64 	%fd312, %fd311, %fd307, %p190;
	setp.gt.s32 	%p192, %r68, 160;
	ld.shared.f64 	%fd314, [_ZZN3cub18CUB_300001_SM_10006detail6reduce28DeviceReduceSingleTileKernelINS2_10policy_hubIdjN4cuda3__47maximumIvEEE10Policy1000EPdSB_iS8_ddNS5_3std3__410__identityEEEvT0_T1_T2_T3_T4_T6_E12temp_storage+48];
	setp.lt.f64 	%p193, %fd312, %fd314;
	selp.f64 	%fd316, %fd314, %fd312, %p193;
	selp.f64 	%fd317, %fd316, %fd312, %p192;
	setp.gt.s32 	%p194, %r68, 192;
	ld.shared.f64 	%fd319, [_ZZN3cub18CUB_300001_SM_10006detail6reduce28DeviceReduceSingleTileKernelINS2_10policy_hubIdjN4cuda3__47maximumIvEEE10Policy1000EPdSB_iS8_ddNS5_3std3__410__identityEEEvT0_T1_T2_T3_T4_T6_E12temp_storage+56];
	setp.lt.f64 	%p195, %fd317, %fd319;
	selp.f64 	%fd321, %fd319, %fd317, %p195;
	selp.f64 	%fd322, %fd321, %fd317, %p194;
	setp.gt.s32 	%p196, %r68, 224;
	ld.shared.f64 	%fd324, [_ZZN3cub18CUB_300001_SM_10006detail6reduce28DeviceReduceSingleTileKernelINS2_10policy_hubIdjN4cuda3__47maximumIvEEE10Policy1000EPdSB_iS8_ddNS5_3std3__410__identityEEEvT0_T1_T2_T3_T4_T6_E12temp_storage+64];
	setp.lt.f64 	%p197, %fd322, %fd324;
	selp.f64 	%fd326, %fd324, %fd322, %p197;
	selp.f64 	%fd380, %fd326, %fd322, %p196;
	bra.uni 	$L__BB5_72;
$L__BB5_22:
	mov.u32 	%r13, %tid.x;
	shl.b32 	%r14, %r13, 2;
	mul.wide.u32 	%rd126, %r14, 8;
	add.s64 	%rd116, %rd15, %rd126;
	// begin inline asm
	ld.global.nc.v2.u64 {%rd114, %rd115}, [%rd116];
	// end inline asm
	add.s64 	%rd119, %rd116, 16;
	// begin inline asm
	ld.global.nc.v2.u64 {%rd117, %rd118}, [%rd119];
	// end inline asm
	mov.b64 	%fd206, %rd114;
	mov.b64 	%fd207, %rd115;
	mov.b64 	%fd208, %rd117;
	mov.b64 	%fd209, %rd118;
	add.s64 	%rd122, %rd116, 8192;
	// begin inline asm
	ld.global.nc.v2.u64 {%rd120, %rd121}, [%rd122];
	// end inline asm
	add.s64 	%rd125, %rd116, 8208;
	// begin inline asm
	ld.global.nc.v2.u64 {%rd123, %rd124}, [%rd125];
	// end inline asm
	mov.b64 	%fd210, %rd120;
	mov.b64 	%fd211, %rd121;
	mov.b64 	%fd212, %rd123;
	mov.b64 	%fd213, %rd124;
	setp.lt.f64 	%p111, %fd206, %fd207;
	selp.f64 	%fd214, %fd207, %fd206, %p111;
	setp.lt.f64 	%p112, %fd214, %fd208;
	selp.f64 	%fd215, %fd208, %fd214, %p112;
	setp.lt.f64 	%p113, %fd215, %fd209;
	selp.f64 	%fd216, %fd209, %fd215, %p113;
	setp.lt.f64 	%p114, %fd216, %fd210;
	selp.f64 	%fd217, %fd210, %fd216, %p114;
	setp.lt.f64 	%p115, %fd217, %fd211;
	selp.f64 	%fd218, %fd211, %fd217, %p115;
	setp.lt.f64 	%p116, %fd218, %fd212;
	selp.f64 	%fd219, %fd212, %fd218, %p116;
	setp.lt.f64 	%p117, %fd219, %fd213;
	selp.f64 	%fd366, %fd213, %fd219, %p117;
	setp.lt.u32 	%p118, %r68, 4096;
	mov.b32 	%r452, 2048;
	@%p118 bra 	$L__BB5_26;
	add.s32 	%r15, %r68, -2048;
	mov.b32 	%r452, 2048;
$L__BB5_24:
	add.s32 	%r258, %r452, %r14;
	mul.wide.u32 	%rd139, %r258, 8;
	add.s64 	%rd129, %rd15, %rd139;
	// begin inline asm
	ld.global.nc.v2.u64 {%rd127, %rd128}, [%rd129];
	// end inline asm
	add.s64 	%rd132, %rd129, 16;
	// begin inline asm
	ld.global.nc.v2.u64 {%rd130, %rd131}, [%rd132];
	// end inline asm
	mov.b64 	%fd220, %rd127;
	mov.b64 	%fd221, %rd128;
	mov.b64 	%fd222, %rd130;
	mov.b64 	%fd223, %rd131;
	add.s64 	%rd135, %rd129, 8192;
	// begin inline asm
	ld.global.nc.v2.u64 {%rd133, %rd134}, [%rd135];
	// end inline asm
	add.s64 	%rd138, %rd129, 8208;
	// begin inline asm
	ld.global.nc.v2.u64 {%rd136, %rd137}, [%rd138];
	// end inline asm
	mov.b64 	%fd224, %rd133;
	mov.b64 	%fd225, %rd134;
	mov.b64 	%fd226, %rd136;
	mov.b64 	%fd227, %rd137;
	setp.lt.f64 	%p119, %fd366, %fd220;
	selp.f64 	%fd228, %fd220, %fd366, %p119;
	setp.lt.f64 	%p120, %fd228, %fd221;
	selp.f64 	%fd229, %fd221, %fd228, %p120;
	setp.lt.f64 	%p121, %fd229, %fd222;
	selp.f64 	%fd230, %fd222, %fd229, %p121;
	setp.lt.f64 	%p122, %fd230, %fd223;
	selp.f64 	%fd231, %fd223, %fd230, %p122;
	setp.lt.f64 	%p123, %fd231, %fd224;
	selp.f64 	%fd232, %fd224, %fd231, %p123;
	setp.lt.f64 	%p124, %fd232, %fd225;
	selp.f64 	%fd233, %fd225, %fd232, %p124;
	setp.lt.f64 	%p125, %fd233, %fd226;
	selp.f64 	%fd234, %fd226, %fd233, %p125;
	setp.lt.f64 	%p126, %fd234, %fd227;
	selp.f64 	%fd366, %fd227, %fd234, %p126;
	sub.s32 	%r259, %r68, %r452;
	setp.lt.s32 	%p127, %r259, 2048;
	@%p127 bra 	$L__BB5_34;
	add.s32 	%r452, %r452, 2048;
	setp.le.s32 	%p128, %r452, %r15;
	@%p128 bra 	$L__BB5_24;
$L__BB5_26:
	setp.le.s32 	%p129, %r68, %r452;
	@%p129 bra 	$L__BB5_34;
	sub.s32 	%r19, %r68, %r452;
	setp.ge.s32 	%p130, %r13, %r19;
	@%p130 bra 	$L__BB5_34;
	not.b32 	%r260, %r13;
	add.s32 	%r261, %r68, %r260;
	sub.s32 	%r20, %r261, %r452;
	and.b32  	%r262, %r20, 768;
	setp.eq.s32 	%p131, %r262, 768;
	mov.u32 	%r456, %r13;
	@%p131 bra 	$L__BB5_31;
	add.s32 	%r454, %r13, %r452;
	shr.u32 	%r263, %r20, 8;
	add.s32 	%r264, %r263, 1;
	and.b32  	%r265, %r264, 3;
	neg.s32 	%r453, %r265;
	mov.u32 	%r456, %r13;
$L__BB5_30:
	.pragma "nounroll";
	mul.wide.u32 	%rd142, %r454, 8;
	add.s64 	%rd141, %rd15, %rd142;
	// begin inline asm
	ld.global.nc.u64 %rd140, [%rd141];
	// end inline asm
	mov.b64 	%fd236, %rd140;
	setp.lt.f64 	%p132, %fd366, %fd236;
	selp.f64 	%fd366, %fd236, %fd366, %p132;
	add.s32 	%r456, %r456, 256;
	add.s32 	%r454, %r454, 256;
	add.s32 	%r453, %r453, 1;
	setp.ne.s32 	%p133, %r453, 0;
	@%p133 bra 	$L__BB5_30;
$L__BB5_31:
	setp.lt.u32 	%p134, %r20, 768;
	@%p134 bra 	$L__BB5_34;
	cvt.u64.u32 	%rd143, %r456;
	cvt.u64.u32 	%rd144, %r452;
	add.s64 	%rd145, %rd143, %rd144;
	shl.b64 	%rd146, %rd145, 3;
	add.s64 	%rd147, %rd146, %rd15;
	add.s64 	%rd203, %rd147, 4096;
	add.s32 	%r457, %r456, %r452;
$L__BB5_33:
	mul.wide.u32 	%rd156, %r457, 8;
	add.s64 	%rd149, %rd15, %rd156;
	// begin inline asm
	ld.global.nc.u64 %rd148, [%rd149];
	// end inline asm
	mov.b64 	%fd237, %rd148;
	setp.lt.f64 	%p135, %fd366, %fd237;
	selp.f64 	%fd238, %fd237, %fd366, %p135;
	add.s64 	%rd151, %rd203, -2048;
	// begin inline asm
	ld.global.nc.u64 %rd150, [%rd151];
	// end inline asm
	mov.b64 	%fd239, %rd150;
	setp.lt.f64 	%p136, %fd238, %fd239;
	selp.f64 	%fd240, %fd239, %fd238, %p136;
	// begin inline asm
	ld.global.nc.u64 %rd152, [%rd203];
	// end inline asm
	mov.b64 	%fd241, %rd152;
	setp.lt.f64 	%p137, %fd240, %fd241;
	selp.f64 	%fd242, %fd241, %fd240, %p137;
	add.s64 	%rd155, %rd203, 2048;
	// begin inline asm
	ld.global.nc.u64 %rd154, [%rd155];
	// end inline asm
	mov.b64 	%fd243, %rd154;
	setp.lt.f64 	%p138, %fd242, %fd243;
	selp.f64 	%fd366, %fd243, %fd242, %p138;
	add.s32 	%r456, %r456, 1024;
	add.s64 	%rd203, %rd203, 8192;
	add.s32 	%r457, %r457, 1024;
	setp.lt.s32 	%p139, %r456, %r19;
	@%p139 bra 	$L__BB5_33;
$L__BB5_34:
	// begin inline asm
	mov.u32 %r266, %laneid;
	// end inline asm
	mov.b64 	%rd157, %fd366;
	mov.b64 	{%r268, %r273}, %rd157;
	mov.b32 	%r274, 1;
	mov.b32 	%r315, 31;
	mov.b32 	%r316, -1;
	// begin inline asm
	shfl.sync.down.b32 %r267, %r268, %r274, %r315, %r316;
	// end inline asm
	// begin inline asm
	shfl.sync.down.b32 %r272, %r273, %r274, %r315, %r316;
	// end inline asm
	mov.b64 	%rd158, {%r267, %r272};
	mov.b64 	%fd244, %rd158;
	setp.gt.s32 	%p140, %r266, 30;
	setp.lt.f64 	%p141, %fd366, %fd244;
	selp.f64 	%fd245, %fd244, %fd366, %p141;
	selp.f64 	%fd246, %fd366, %fd245, %p140;
	mov.b64 	%rd159, %fd246;
	mov.b64 	{%r278, %r283}, %rd159;
	mov.b32 	%r284, 2;
	// begin inline asm
	shfl.sync.down.b32 %r277, %r278, %r284, %r315, %r316;
	// end inline asm
	// begin inline asm
	shfl.sync.down.b32 %r282, %r283, %r284, %r315, %r316;
	// end inline asm
	mov.b64 	%rd160, {%r277, %r282};
	mov.b64 	%fd247, %rd160;
	setp.gt.s32 	%p142, %r266, 29;
	setp.lt.f64 	%p143, %fd246, %fd247;
	selp.f64 	%fd248, %fd247, %fd246, %p143;
	selp.f64 	%fd249, %fd246, %fd248, %p142;
	mov.b64 	%rd161, %fd249;
	mov.b64 	{%r288, %r293}, %rd161;
	mov.b32 	%r294, 4;
	// begin inline asm
	shfl.sync.down.b32 %r287, %r288, %r294, %r315, %r316;
	// end inline asm
	// begin inline asm
	shfl.sync.down.b32 %r292, %r293, %r294, %r315, %r316;
	// end inline asm
	mov.b64 	%rd162, {%r287, %r292};
	mov.b64 	%fd250, %rd162;
	setp.gt.s32 	%p144, %r266, 27;
	setp.lt.f64 	%p145, %fd249, %fd250;
	selp.f64 	%fd251, %fd250, %fd249, %p145;
	selp.f64 	%fd252, %fd249, %fd251, %p144;
	mov.b64 	%rd163, %fd252;
	mov.b64 	{%r298, %r303}, %rd163;
	mov.b32 	%r304, 8;
	// begin inline asm
	shfl.sync.down.b32 %r297, %r298, %r304, %r315, %r316;
	// end inline asm
	// begin inline asm
	shfl.sync.down.b32 %r302, %r303, %r304, %r315, %r316;
	// end inline asm
	mov.b64 	%rd164, {%r297, %r302};
	mov.b64 	%fd253, %rd164;
	setp.gt.s32 	%p146, %r266, 23;
	setp.lt.f64 	%p147, %fd252, %fd253;
	selp.f64 	%fd254, %fd253, %fd252, %p147;
	selp.f64 	%fd255, %fd252, %fd254, %p146;
	mov.b64 	%rd165, %fd255;
	mov.b64 	{%r308, %r313}, %rd165;
	mov.b32 	%r314, 16;
	// begin inline asm
	shfl.sync.down.b32 %r307, %r308, %r314, %r315, %r316;
	// end inline asm
	// begin inline asm
	shfl.sync.down.b32 %r312, %r313, %r314, %r315, %r316;
	// end inline asm
	mov.b64 	%rd166, {%r307, %r312};
	mov.b64 	%fd256, %rd166;
	setp.gt.s32 	%p148, %r266, 15;
	setp.lt.f64 	%p149, %fd255, %fd256;
	selp.f64 	%fd26, %fd256, %fd255, %p149;
	selp.f64 	%fd380, %fd255, %fd26, %p148;
	setp.ne.s32 	%p150, %r266, 0;
	@%p150 bra 	$L__BB5_36;
	shr.u32 	%r317, %r13, 2;
	and.b32  	%r318, %r317, 248;
	mov.u32 	%r319, _ZZN3cub18CUB_300001_SM_10006detail6reduce28DeviceReduceSingleTileKernelINS2_10policy_hubIdjN4cuda3__47maximumIvEEE10Policy1000EPdSB_iS8_ddNS5_3std3__410__identityEEEvT0_T1_T2_T3_T4_T6_E12temp_storage;
	add.s32 	%r320, %r319, %r318;
	st.shared.f64 	[%r320+8], %fd26;
$L__BB5_36:
	bar.sync 	0;
	setp.ne.s32 	%p151, %r13, 0;
	@%p151 bra 	$L__BB5_72;
	ld.shared.f64 	%fd257, [_ZZN3cub18CUB_300001_SM_10006detail6reduce28DeviceReduceSingleTileKernelINS2_10policy_hubIdjN4cuda3__47maximumIvEEE10Policy1000EPdSB_iS8_ddNS5_3std3__410__identityEEEvT0_T1_T2_T3_T4_T6_E12temp_storage+16];
	setp.lt.f64 	%p152, %fd380, %fd257;
	selp.f64 	%fd258, %fd257, %fd380, %p152;
	ld.shared.f64 	%fd259, [_ZZN3cub18CUB_300001_SM_10006detail6reduce28DeviceReduceSingleTileKernelINS2_10policy_hubIdjN4cuda3__47maximumIvEEE10Policy1000EPdSB_iS8_ddNS5_3std3__410__identityEEEvT0_T1_T2_T3_T4_T6_E12temp_storage+24];
	setp.lt.f64 	%p153, %fd258, %fd259;
	selp.f64 	%fd260, %fd259, %fd258, %p153;
	ld.shared.f64 	%fd261, [_ZZN3cub18CUB_300001_SM_10006detail6reduce28DeviceReduceSingleTileKernelINS2_10policy_hubIdjN4cuda3__47maximumIvEEE10Policy1000EPdSB_iS8_ddNS5_3std3__410__identityEEEvT0_T1_T2_T3_T4_T6_E12temp_storage+32];
	setp.lt.f64 	%p154, %fd260, %fd261;
	selp.f64 	%fd262, %fd261, %fd260, %p154;
	ld.shared.f64 	%fd263, [_ZZN3cub18CUB_300001_SM_10006detail6reduce28DeviceReduceSingleTileKernelINS2_10policy_hubIdjN4cuda3__47maximumIvEEE10Policy1000EPdSB_iS8_ddNS5_3std3__410__identityEEEvT0_T1_T2_T3_T4_T6_E12temp_storage+40];
	setp.lt.f64 	%p155, %fd262, %fd263;
	selp.f64 	%fd264, %fd263, %fd262, %p155;
	ld.shared.f64 	%fd265, [_ZZN3cub18CUB_300001_SM_10006detail6reduce28DeviceReduceSingleTileKernelINS2_10policy_hubIdjN4cuda3__47maximumIvEEE10Policy1000EPdSB_iS8_ddNS5_3std3__410__identityEEEvT0_T1_T2_T3_T4_T6_E12temp_storage+48];
	setp.lt.f64 	%p156, %fd264, %fd265;
	selp.f64 	%fd266, %fd265, %fd264, %p156;
	ld.shared.f64 	%fd267, [_ZZN3cub18CUB_300001_SM_10006detail6reduce28DeviceReduceSingleTileKernelINS2_10policy_hubIdjN4cuda3__47maximumIvEEE10Policy1000EPdSB_iS8_ddNS5_3std3__410__identityEEEvT0_T1_T2_T3_T4_T6_E12temp_storage+56];
	setp.lt.f64 	%p157, %fd266, %fd267;
	selp.f64 	%fd268, %fd267, %fd266, %p157;
	ld.shared.f64 	%fd269, [_ZZN3cub18CUB_300001_SM_10006detail6reduce28DeviceReduceSingleTileKernelINS2_10policy_hubIdjN4cuda3__47maximumIvEEE10Policy1000EPdSB_iS8_ddNS5_3std3__410__identityEEEvT0_T1_T2_T3_T4_T6_E12temp_storage+64];
	setp.lt.f64 	%p158, %fd268, %fd269;
	selp.f64 	%fd380, %fd269, %fd268, %p158;
	bra.uni 	$L__BB5_72;
$L__BB5_38:
	setp.gt.s32 	%p3, %r68, 2047;
	@%p3 bra 	$L__BB5_56;
	mov.u32 	%r35, %tid.x;
	setp.ge.s32 	%p52, %r35, %r68;
	mov.f64 	%fd372, 0d0000000000000000;
	mov.u32 	%r462, %r35;
	@%p52 bra 	$L__BB5_41;
	mul.wide.u32 	%rd81, %r35, 8;
	add.s64 	%rd80, %rd15, %rd81;
	// begin inline asm
	ld.global.nc.u64 %rd79, [%rd80];
	// end inline asm
	mov.b64 	%fd372, %rd79;
	add.s32 	%r462, %r35, 256;
$L__BB5_41:
	setp.ge.s32 	%p53, %r462, %r68;
	@%p53 bra 	$L__BB5_47;
	not.b32 	%r133, %r462;
	add.s32 	%r38, %r68, %r133;
	and.b32  	%r134, %r38, 768;
	setp.eq.s32 	%p54, %r134, 768;
	@%p54 bra 	$L__BB5_45;
	mul.wide.u32 	%rd82, %r462, 8;
	add.s64 	%rd204, %rd15, %rd82;
	shr.u32 	%r135, %r38, 8;
	add.s32 	%r136, %r135, 1;
	and.b32  	%r137, %r136, 3;
	neg.s32 	%r460, %r137;
$L__BB5_44:
	.pragma "nounroll";
	// begin inline asm
	ld.global.nc.u64 %rd83, [%rd204];
	// end inline asm
	mov.b64 	%fd125, %rd83;
	setp.lt.f64 	%p55, %fd372, %fd125;
	selp.f64 	%fd372, %fd125, %fd372, %p55;
	add.s32 	%r462, %r462, 256;
	add.s64 	%rd204, %rd204, 2048;
	add.s32 	%r460, %r460, 1;
	setp.ne.s32 	%p56, %r460, 0;
	@%p56 bra 	$L__BB5_44;
$L__BB5_45:
	setp.lt.u32 	%p57, %r38, 768;
	@%p57 bra 	$L__BB5_47;
$L__BB5_46:
	mul.wide.s32 	%rd93, %r462, 8;
	add.s64 	%rd86, %rd15, %rd93;
	// begin inline asm
	ld.global.nc.u64 %rd85, [%rd86];
	// end inline asm
	mov.b64 	%fd126, %rd85;
	setp.lt.f64 	%p58, %fd372, %fd126;
	selp.f64 	%fd127, %fd126, %fd372, %p58;
	add.s64 	%rd88, %rd86, 2048;
	// begin inline asm
	ld.global.nc.u64 %rd87, [%rd88];
	// end inline asm
	mov.b64 	%fd128, %rd87;
	setp.lt.f64 	%p59, %fd127, %fd128;
	selp.f64 	%fd129, %fd128, %fd127, %p59;
	add.s64 	%rd90, %rd86, 4096;
	// begin inline asm
	ld.global.nc.u64 %rd89, [%rd90];
	// end inline asm
	mov.b64 	%fd130, %rd89;
	setp.lt.f64 	%p60, %fd129, %fd130;
	selp.f64 	%fd131, %fd130, %fd129, %p60;
	add.s64 	%rd92, %rd86, 6144;
	// begin inline asm
	ld.global.nc.u64 %rd91, [%rd92];
	// end inline asm
	mov.b64 	%fd132, %rd91;
	setp.lt.f64 	%p61, %fd131, %fd132;
	selp.f64 	%fd372, %fd132, %fd131, %p61;
	add.s32 	%r462, %r462, 1024;
	setp.lt.s32 	%p62, %r462, %r68;
	@%p62 bra 	$L__BB5_46;
$L__BB5_47:
	setp.lt.s32 	%p63, %r68, 256;
	@%p63 bra 	$L__BB5_52;
	// begin inline asm
	mov.u32 %r201, %laneid;
	// end inline asm
	mov.b64 	%rd104, %fd372;
	mov.b64 	{%r203, %r208}, %rd104;
	mov.b32 	%r209, 1;
	mov.b32 	%r250, 31;
	mov.b32 	%r251, -1;
	// begin inline asm
	shfl.sync.down.b32 %r202, %r203, %r209, %r250, %r251;
	// end inline asm
	// begin inline asm
	shfl.sync.down.b32 %r207, %r208, %r209, %r250, %r251;
	// end inline asm
	mov.b64 	%rd105, {%r202, %r207};
	mov.b64 	%fd180, %rd105;
	setp.gt.s32 	%p91, %r201, 30;
	setp.lt.f64 	%p92, %fd372, %fd180;
	selp.f64 	%fd181, %fd180, %fd372, %p92;
	selp.f64 	%fd182, %fd372, %fd181, %p91;
	mov.b64 	%rd106, %fd182;
	mov.b64 	{%r213, %r218}, %rd106;
	mov.b32 	%r219, 2;
	// begin inline asm
	shfl.sync.down.b32 %r212, %r213, %r219, %r250, %r251;
	// end inline asm
	// begin inline asm
	shfl.sync.down.b32 %r217, %r218, %r219, %r250, %r251;
	// end inline asm
	mov.b64 	%rd107, {%r212, %r217};
	mov.b64 	%fd183, %rd107;
	setp.gt.s32 	%p93, %r201, 29;
	setp.lt.f64 	%p94, %fd182, %fd183;
	selp.f64 	%fd184, %fd183, %fd182, %p94;
	selp.f64 	%fd185, %fd182, %fd184, %p93;
	mov.b64 	%rd108, %fd185;
	mov.b64 	{%r223, %r228}, %rd108;
	mov.b32 	%r229, 4;
	// begin inline asm
	shfl.sync.down.b32 %r222, %r223, %r229, %r250, %r251;
	// end inline asm
	// begin inline asm
	shfl.sync.down.b32 %r227, %r228, %r229, %r250, %r251;
	// end inline asm
	mov.b64 	%rd109, {%r222, %r227};
	mov.b64 	%fd186, %rd109;
	setp.gt.s32 	%p95, %r201, 27;
	setp.lt.f64 	%p96, %fd185, %fd186;
	selp.f64 	%fd187, %fd186, %fd185, %p96;
	selp.f64 	%fd188, %fd185, %fd187, %p95;
	mov.b64 	%rd110, %fd188;
	mov.b64 	{%r233, %r238}, %rd110;
	mov.b32 	%r239, 8;
	// begin inline asm
	shfl.sync.down.b32 %r232, %r233, %r239, %r250, %r251;
	// end inline asm
	// begin inline asm
	shfl.sync.down.b32 %r237, %r238, %r239, %r250, %r251;
	// end inline asm
	mov.b64 	%rd111, {%r232, %r237};
	mov.b64 	%fd189, %rd111;
	setp.gt.s32 	%p97, %r201, 23;
	setp.lt.f64 	%p98, %fd188, %fd189;
	selp.f64 	%fd190, %fd189, %fd188, %p98;
	selp.f64 	%fd191, %fd188, %fd190, %p97;
	mov.b64 	%rd112, %fd191;
	mov.b64 	{%r243, %r248}, %rd112;
	mov.b32 	%r249, 16;
	// begin inline asm
	shfl.sync.down.b32 %r242, %r243, %r249, %r250, %r251;
	// end inline asm
	// begin inline asm
	shfl.sync.down.b32 %r247, %r248, %r249, %r250, %r251;
	// end inline asm
	mov.b64 	%rd113, {%r242, %r247};
	mov.b64 	%fd192, %rd113;
	setp.gt.s32 	%p99, %r201, 15;
	setp.lt.f64 	%p100, %fd191, %fd192;
	selp.f64 	%fd38, %fd192, %fd191, %p100;
	selp.f64 	%fd380, %fd191, %fd38, %p99;
	setp.ne.s32 	%p101, %r201, 0;
	@%p101 bra 	$L__BB5_50;
	shr.u32 	%r252, %r35, 2;
	and.b32  	%r253, %r252, 248;
	mov.u32 	%r254, _ZZN3cub18CUB_300001_SM_10006detail6reduce28DeviceReduceSingleTileKernelINS2_10policy_hubIdjN4cuda3__47maximumIvEEE10Policy1000EPdSB_iS8_ddNS5_3std3__410__identityEEEvT0_T1_T2_T3_T4_T6_E12temp_storage;
	add.s32 	%r255, %r254, %r253;
	st.shared.f64 	[%r255+8], %fd38;
$L__BB5_50:
	bar.sync 	0;
	setp.ne.s32 	%p102, %r35, 0;
	@%p102 bra 	$L__BB5_72;
	ld.shared.f64 	%fd193, [_ZZN3cub18CUB_300001_SM_10006detail6reduce28DeviceReduceSingleTileKernelINS2_10policy_hubIdjN4cuda3__47maximumIvEEE10Policy1000EPdSB_iS8_ddNS5_3std3__410__identityEEEvT0_T1_T2_T3_T4_T6_E12temp_storage+16];
	setp.lt.f64 	%p103, %fd380, %fd193;
	selp.f64 	%fd194, %fd193, %fd380, %p103;
	ld.shared.f64 	%fd195, [_ZZN3cub18CUB_300001_SM_10006detail6reduce28DeviceReduceSingleTileKernelINS2_10policy_hubIdjN4cuda3__47maximumIvEEE10Policy1000EPdSB_iS8_ddNS5_3std3__410__identityEEEvT0_T1_T2_T3_T4_T6_E12temp_storage+24];
	setp.lt.f64 	%p104, %fd194, %fd195;
	selp.f64 	%fd196, %fd195, %fd194, %p104;
	ld.shared.f64 	%fd197, [_ZZN3cub18CUB_300001_SM_10006detail6reduce28DeviceReduceSingleTileKernelINS2_10policy_hubIdjN4cuda3__47maximumIvEEE10Policy1000EPdSB_iS8_ddNS5_3std3__410__identityEEEvT0_T1_T2_T3_T4_T6_E12temp_storage+32];
	setp.lt.f64 	%p105, %fd196, %fd197;
	selp.f64 	%fd198, %fd197, %fd196, %p105;
	ld.shared.f64 	%fd199, [_ZZN3cub18CUB_300001_SM_10006detail6reduce28DeviceReduceSingleTileKernelINS2_10policy_hubIdjN4cuda3__47maximumIvEEE10Policy1000EPdSB_iS8_ddNS5_3std3__410__identityEEEvT0_T1_T2_T3_T4_T6_E12temp_storage+40];
	setp.lt.f64 	%p106, %fd198, %fd199;
	selp.f64 	%fd200, %fd199, %fd198, %p106;
	ld.shared.f64 	%fd201, [_ZZN3cub18CUB_300001_SM_10006detail6reduce28DeviceReduceSingleTileKernelINS2_10policy_hubIdjN4cuda3__47maximumIvEEE10Policy1000EPdSB_iS8_ddNS5_3std3__410__identityEEEvT0_T1_T2_T3_T4_T6_E12temp_storage+48];
	setp.lt.f64 	%p107, %fd200, %fd201;
	selp.f64 	%fd202, %fd201, %fd200, %p107;
	ld.shared.f64 	%fd203, [_ZZN3cub18CUB_300001_SM_10006detail6reduce28DeviceReduceSingleTileKernelINS2_10policy_hubIdjN4cuda3__47maximumIvEEE10Policy1000EPdSB_iS8_ddNS5_3std3__410__identityEEEvT0_T1_T2_T3_T4_T6_E12temp_storage+56];
	setp.lt.f64 	%p108, %fd202, %fd203;
	selp.f64 	%fd204, %fd203, %fd202, %p108;
	ld.shared.f64 	%fd205, [_ZZN3cub18CUB_300001_SM_10006detail6reduce28DeviceReduceSingleTileKernelINS2_10policy_hubIdjN4cuda3__47maximumIvEEE10Policy1000EPdSB_iS8_ddNS5_3std3__410__identityEEEvT0_T1_T2_T3_T4_T6_E12temp_storage+64];
	setp.lt.f64 	%p109, %fd204, %fd205;
	selp.f64 	%fd380, %fd205, %fd204, %p109;
	bra.uni 	$L__BB5_72;
$L__BB5_52:
	// begin inline asm
	mov.u32 %r138, %laneid;
	// end inline asm
	and.b32  	%r189, %r35, 992;
	add.s32 	%r190, %r189, 32;
	setp.gt.s32 	%p64, %r190, %r68;
	not.b32 	%r191, %r189;
	add.s32 	%r192, %r68, %r191;
	selp.b32 	%r187, %r192, 31, %p64;
	mov.b64 	%rd94, %fd372;
	mov.b64 	{%r140, %r145}, %rd94;
	mov.b32 	%r146, 1;
	mov.b32 	%r188, -1;
	// begin inline asm
	shfl.sync.down.b32 %r139, %r140, %r146, %r187, %r188;
	// end inline asm
	// begin inline asm
	shfl.sync.down.b32 %r144, %r145, %r146, %r187, %r188;
	// end inline asm
	mov.b64 	%rd95, {%r139, %r144};
	mov.b64 	%fd133, %rd95;
	setp.lt.s32 	%p65, %r138, %r187;
	setp.lt.f64 	%p66, %fd372, %fd133;
	selp.f64 	%fd134, %fd133, %fd372, %p66;
	selp.f64 	%fd135, %fd134, %fd372, %p65;
	mov.b64 	%rd96, %fd135;
	mov.b64 	{%r150, %r155}, %rd96;
	mov.b32 	%r156, 2;
	// begin inline asm
	shfl.sync.down.b32 %r149, %r150, %r156, %r187, %r188;
	// end inline asm
	// begin inline asm
	shfl.sync.down.b32 %r154, %r155, %r156, %r187, %r188;
	// end inline asm
	mov.b64 	%rd97, {%r149, %r154};
	mov.b64 	%fd136, %rd97;
	add.s32 	%r193, %r138, 2;
	setp.gt.s32 	%p67, %r193, %r187;
	setp.lt.f64 	%p68, %fd135, %fd136;
	selp.f64 	%fd137, %fd136, %fd135, %p68;
	selp.f64 	%fd138, %fd135, %fd137, %p67;
	mov.b64 	%rd98, %fd138;
	mov.b64 	{%r160, %r165}, %rd98;
	mov.b32 	%r166, 4;
	// begin inline asm
	shfl.sync.down.b32 %r159, %r160, %r166, %r187, %r188;
	// end inline asm
	// begin inline asm
	shfl.sync.down.b32 %r164, %r165, %r166, %r187, %r188;
	// end inline asm
	mov.b64 	%rd99, {%r159, %r164};
	mov.b64 	%fd139, %rd99;
	add.s32 	%r194, %r138, 4;
	setp.gt.s32 	%p69, %r194, %r187;
	setp.lt.f64 	%p70, %fd138, %fd139;
	selp.f64 	%fd140, %fd139, %fd138, %p70;
	selp.f64 	%fd141, %fd138, %fd140, %p69;
	mov.b64 	%rd100, %fd141;
	mov.b64 	{%r170, %r175}, %rd100;
	mov.b32 	%r176, 8;
	// begin inline asm
	shfl.sync.down.b32 %r169, %r170, %r176, %r187, %r188;
	// end inline asm
	// begin inline asm
	shfl.sync.down.b32 %r174, %r175, %r176, %r187, %r188;
	// end inline asm
	mov.b64 	%rd101, {%r169, %r174};
	mov.b64 	%fd142, %rd101;
	add.s32 	%r195, %r138, 8;
	setp.gt.s32 	%p71, %r195, %r187;
	setp.lt.f64 	%p72, %fd141, %fd142;
	selp.f64 	%fd143, %fd142, %fd141, %p72;
	selp.f64 	%fd144, %fd141, %fd143, %p71;
	mov.b64 	%rd102, %fd144;
	mov.b64 	{%r180, %r185}, %rd102;
	mov.b32 	%r186, 16;
	// begin inline asm
	shfl.sync.down.b32 %r179, %r180, %r186, %r187, %r188;
	// end inline asm
	// begin inline asm
	shfl.sync.down.b32 %r184, %r185, %r186, %r187, %r188;
	// end inline asm
	mov.b64 	%rd103, {%r179, %r184};
	mov.b64 	%fd145, %rd103;
	add.s32 	%r196, %r138, 16;
	setp.gt.s32 	%p73, %r196, %r187;
	setp.lt.f64 	%p74, %fd144, %fd145;
	selp.f64 	%fd146, %fd145, %fd144, %p74;
	selp.f64 	%fd380, %fd144, %fd146, %p73;
	setp.ne.s32 	%p75, %r138, 0;
	@%p75 bra 	$L__BB5_54;
	shr.u32 	%r197, %r35, 2;
	and.b32  	%r198, %r197, 248;
	mov.u32 	%r199, _ZZN3cub18CUB_300001_SM_10006detail6reduce28DeviceReduceSingleTileKernelINS2_10policy_hubIdjN4cuda3__47maximumIvEEE10Policy1000EPdSB_iS8_ddNS5_3std3__410__identityEEEvT0_T1_T2_T3_T4_T6_E12temp_storage;
	add.s32 	%r200, %r199, %r198;
	st.shared.f64 	[%r200+8], %fd380;
$L__BB5_54:
	bar.sync 	0;
	setp.ne.s32 	%p76, %r35, 0;
	@%p76 bra 	$L__BB5_72;
	setp.gt.s32 	%p77, %r68, 32;
	ld.shared.f64 	%fd147, [_ZZN3cub18CUB_300001_SM_10006detail6reduce28DeviceReduceSingleTileKernelINS2_10policy_hubIdjN4cuda3__47maximumIvEEE10Policy1000EPdSB_iS8_ddNS5_3std3__410__identityEEEvT0_T1_T2_T3_T4_T6_E12temp_storage+16];
	setp.lt.f64 	%p78, %fd380, %fd147;
	selp.f64 	%fd149, %fd147, %fd380, %p78;
	selp.f64 	%fd150, %fd149, %fd380, %p77;
	setp.gt.s32 	%p79, %r68, 64;
	ld.shared.f64 	%fd152, [_ZZN3cub18CUB_300001_SM_10006detail6reduce28DeviceReduceSingleTileKernelINS2_10policy_hubIdjN4cuda3__47maximumIvEEE10Policy1000EPdSB_iS8_ddNS5_3std3__410__identityEEEvT0_T1_T2_T3_T4_T6_E12temp_storage+24];
	setp.lt.f64 	%p80, %fd150, %fd152;
	selp.f64 	%fd154, %fd152, %fd150, %p80;
	selp.f64 	%fd155, %fd154, %fd150, %p79;
	setp.gt.s32 	%p81, %r68, 96;
	ld.shared.f64 	%fd157, [_ZZN3cub18CUB_300001_SM_10006detail6reduce28DeviceReduceSingleTileKernelINS2_10policy_hubIdjN4cuda3__47maximumIvEEE10Policy1000EPdSB_iS8_ddNS5_3std3__410__identityEEEvT0_T1_T2_T3_T4_T6_E12temp_storage+32];
	setp.lt.f64 	%p82, %fd155, %fd157;
	selp.f64 	%fd159, %fd157, %fd155, %p82;
	selp.f64 	%fd160, %fd159, %fd155, %p81;
	setp.gt.s32 	%p83, %r68, 128;
	ld.shared.f64 	%fd162, [_ZZN3cub18CUB_300001_SM_10006detail6reduce28DeviceReduceSingleTileKernelINS2_10policy_hubIdjN4cuda3__47maximumIvEEE10Policy1000EPdSB_iS8_ddNS5_3std3__410__identityEEEvT0_T1_T2_T3_T4_T6_E12temp_storage+40];
	setp.lt.f64 	%p84, %fd160, %fd162;
	selp.f64 	%fd164, %fd162, %fd160, %p84;
	selp.f64 	%fd165, %fd164, %fd160, %p83;
	setp.gt.s32 	%p85, %r68, 160;
	ld.shared.f64 	%fd167, [_ZZN3cub18CUB_300001_SM_10006detail6reduce28DeviceReduceSingleTileKernelINS2_10policy_hubIdjN4cuda3__47maximumIvEEE10Policy1000EPdSB_iS8_ddNS5_3std3__410__identityEEEvT0_T1_T2_T3_T4_T6_E12temp_storage+48];
	setp.lt.f64 	%p86, %fd165, %fd167;
	selp.f64 	%fd169, %fd167, %fd165, %p86;
	selp.f64 	%fd170, %fd169, %fd165, %p85;
	setp.gt.s32 	%p87, %r68, 192;
	ld.shared.f64 	%fd172, [_ZZN3cub18CUB_300001_SM_10006detail6reduce28DeviceReduceSingleTileKernelINS2_10policy_hubIdjN4cuda3__47maximumIvEEE10Policy1000EPdSB_iS8_ddNS5_3std3__410__identityEEEvT0_T1_T2_T3_T4_T6_E12temp_storage+56];
	setp.lt.f64 	%p88, %fd170, %fd172;
	selp.f64 	%fd174, %fd172, %fd170, %p88;
	selp.f64 	%fd175, %fd174, %fd170, %p87;
	setp.gt.s32 	%p89, %r68, 224;
	ld.shared.f64 	%fd177, [_ZZN3cub18CUB_300001_SM_10006detail6reduce28DeviceReduceSingleTileKernelINS2_10policy_hubIdjN4cuda3__47maximumIvEEE10Policy1000EPdSB_iS8_ddNS5_3std3__410__identityEEEvT0_T1_T2_T3_T4_T6_E12temp_storage+64];
	setp.lt.f64 	%p90, %fd175, %fd177;
	selp.f64 	%fd179, %fd177, %fd175, %p90;
	selp.f64 	%fd380, %fd179, %fd175, %p89;
	bra.uni 	$L__BB5_72;
$L__BB5_56:
	mov.u32 	%r47, %tid.x;
	mul.wide.u32 	%rd34, %r47, 8;
	add.s64 	%rd19, %rd15, %rd34;
	// begin inline asm
	ld.global.nc.u64 %rd18, [%rd19];
	// end inline asm
	mov.b64 	%fd59, %rd18;
	add.s64 	%rd21, %rd19, 2048;
	// begin inline asm
	ld.global.nc.u64 %rd20, [%rd21];
	// end inline asm
	mov.b64 	%fd60, %rd20;
	add.s64 	%rd23, %rd19, 4096;
	// begin inline asm
	ld.global.nc.u64 %rd22, [%rd23];
	// end inline asm
	mov.b64 	%fd61, %rd22;
	add.s64 	%rd25, %rd19, 6144;
	// begin inline asm
	ld.global.nc.u64 %rd24, [%rd25];
	// end inline asm
	mov.b64 	%fd62, %rd24;
	add.s64 	%rd27, %rd19, 8192;
	// begin inline asm
	ld.global.nc.u64 %rd26, [%rd27];
	// end inline asm
	mov.b64 	%fd63, %rd26;
	add.s64 	%rd29, %rd19, 10240;
	// begin inline asm
	ld.global.nc.u64 %rd28, [%rd29];
	// end inline asm
	mov.b64 	%fd64, %rd28;
	add.s64 	%rd31, %rd19, 12288;
	// begin inline asm
	ld.global.nc.u64 %rd30, [%rd31];
	// end inline asm
	mov.b64 	%fd65, %rd30;
	add.s64 	%rd33, %rd19, 14336;
	// begin inline asm
	ld.global.nc.u64 %rd32, [%rd33];
	// end inline asm
	mov.b64 	%fd66, %rd32;
	setp.lt.f64 	%p4, %fd59, %fd60;
	selp.f64 	%fd67, %fd60, %fd59, %p4;
	setp.lt.f64 	%p5, %fd67, %fd61;
	selp.f64 	%fd68, %fd61, %fd67, %p5;
	setp.lt.f64 	%p6, %fd68, %fd62;
	selp.f64 	%fd69, %fd62, %fd68, %p6;
	setp.lt.f64 	%p7, %fd69, %fd63;
	selp.f64 	%fd70, %fd63, %fd69, %p7;
	setp.lt.f64 	%p8, %fd70, %fd64;
	selp.f64 	%fd71, %fd64, %fd70, %p8;
	setp.lt.f64 	%p9, %fd71, %fd65;
	selp.f64 	%fd72, %fd65, %fd71, %p9;
	setp.lt.f64 	%p10, %fd72, %fd66;
	selp.f64 	%fd379, %fd66, %fd72, %p10;
	setp.lt.u32 	%p11, %r68, 4096;
	mov.b32 	%r465, 2048;
	@%p11 bra 	$L__BB5_60;
	add.s32 	%r48, %r68, -2048;
	mov.b32 	%r465, 2048;
$L__BB5_58:
	mul.wide.s32 	%rd51, %r465, 8;
	add.s64 	%rd36, %rd19, %rd51;
	// begin inline asm
	ld.global.nc.u64 %rd35, [%rd36];
	// end inline asm
	mov.b64 	%fd73, %rd35;
	add.s64 	%rd38, %rd36, 2048;
	// begin inline asm
	ld.global.nc.u64 %rd37, [%rd38];
	// end inline asm
	mov.b64 	%fd74, %rd37;
	add.s64 	%rd40, %rd36, 4096;
	// begin inline asm
	ld.global.nc.u64 %rd39, [%rd40];
	// end inline asm
	mov.b64 	%fd75, %rd39;
	add.s64 	%rd42, %rd36, 6144;
	// begin inline asm
	ld.global.nc.u64 %rd41, [%rd42];
	// end inline asm
	mov.b64 	%fd76, %rd41;
	add.s64 	%rd44, %rd36, 8192;
	// begin inline asm
	ld.global.nc.u64 %rd43, [%rd44];
	// end inline asm
	mov.b64 	%fd77, %rd43;
	add.s64 	%rd46, %rd36, 10240;
	// begin inline asm
	ld.global.nc.u64 %rd45, [%rd46];
	// end inline asm
	mov.b64 	%fd78, %rd45;
	add.s64 	%rd48, %rd36, 12288;
	// begin inline asm
	ld.global.nc.u64 %rd47, [%rd48];
	// end inline asm
	mov.b64 	%fd79, %rd47;
	add.s64 	%rd50, %rd36, 14336;
	// begin inline asm
	ld.global.nc.u64 %rd49, [%rd50];
	// end inline asm
	mov.b64 	%fd80, %rd49;
	setp.lt.f64 	%p12, %fd379, %fd73;
	selp.f64 	%fd81, %fd73, %fd379, %p12;
	setp.lt.f64 	%p13, %fd81, %fd74;
	selp.f64 	%fd82, %fd74, %fd81, %p13;
	setp.lt.f64 	%p14, %fd82, %fd75;
	selp.f64 	%fd83, %fd75, %fd82, %p14;
	setp.lt.f64 	%p15, %fd83, %fd76;
	selp.f64 	%fd84, %fd76, %fd83, %p15;
	setp.lt.f64 	%p16, %fd84, %fd77;
	selp.f64 	%fd85, %fd77, %fd84, %p16;
	setp.lt.f64 	%p17, %fd85, %fd78;
	selp.f64 	%fd86, %fd78, %fd85, %p17;
	setp.lt.f64 	%p18, %fd86, %fd79;
	selp.f64 	%fd87, %fd79, %fd86, %p18;
	setp.lt.f64 	%p19, %fd87, %fd80;
	selp.f64 	%fd379, %fd80, %fd87, %p19;
	sub.s32 	%r71, %r68, %r465;
	setp.lt.s32 	%p20, %r71, 2048;
	@%p20 bra 	$L__BB5_68;
	add.s32 	%r465, %r465, 2048;
	setp.le.s32 	%p21, %r465, %r48;
	@%p21 bra 	$L__BB5_58;
$L__BB5_60:
	setp.le.s32 	%p22, %r68, %r465;
	@%p22 bra 	$L__BB5_68;
	sub.s32 	%r52, %r68, %r465;
	setp.ge.s32 	%p23, %r47, %r52;
	@%p23 bra 	$L__BB5_68;
	not.b32 	%r72, %r47;
	add.s32 	%r73, %r68, %r72;
	sub.s32 	%r53, %r73, %r465;
	and.b32  	%r74, %r53, 768;
	setp.eq.s32 	%p24, %r74, 768;
	mov.u32 	%r469, %r47;
	@%p24 bra 	$L__BB5_65;
	add.s32 	%r467, %r47, %r465;
	shr.u32 	%r75, %r53, 8;
	add.s32 	%r76, %r75, 1;
	and.b32  	%r77, %r76, 3;
	neg.s32 	%r466, %r77;
	mov.u32 	%r469, %r47;
$L__BB5_64:
	.pragma "nounroll";
	mul.wide.u32 	%rd54, %r467, 8;
	add.s64 	%rd53, %rd15, %rd54;
	// begin inline asm
	ld.global.nc.u64 %rd52, [%rd53];
	// end inline asm
	mov.b64 	%fd89, %rd52;
	setp.lt.f64 	%p25, %fd379, %fd89;
	selp.f64 	%fd379, %fd89, %fd379, %p25;
	add.s32 	%r469, %r469, 256;
	add.s32 	%r467, %r467, 256;
	add.s32 	%r466, %r466, 1;
	setp.ne.s32 	%p26, %r466, 0;
	@%p26 bra 	$L__BB5_64;
$L__BB5_65:
	setp.lt.u32 	%p27, %r53, 768;
	@%p27 bra 	$L__BB5_68;
	cvt.u64.u32 	%rd55, %r469;
	cvt.u64.u32 	%rd56, %r465;
	add.s64 	%rd57, %rd55, %rd56;
	shl.b64 	%rd58, %rd57, 3;
	add.s64 	%rd59, %rd58, %rd15;
	add.s64 	%rd205, %rd59, 4096;
	add.s32 	%r470, %r469, %r465;
$L__BB5_67:
	mul.wide.u32 	%rd68, %r470, 8;
	add.s64 	%rd61, %rd15, %rd68;
	// begin inline asm
	ld.global.nc.u64 %rd60, [%rd61];
	// end inline asm
	mov.b64 	%fd90, %rd60;
	setp.lt.f64 	%p28, %fd379, %fd90;
	selp.f64 	%fd91, %fd90, %fd379, %p28;
	add.s64 	%rd63, %rd205, -2048;
	// begin inline asm
	ld.global.nc.u64 %rd62, [%rd63];
	// end inline asm
	mov.b64 	%fd92, %rd62;
	setp.lt.f64 	%p29, %fd91, %fd92;
	selp.f64 	%fd93, %fd92, %fd91, %p29;
	// begin inline asm
	ld.global.nc.u64 %rd64, [%rd205];
	// end inline asm
	mov.b64 	%fd94, %rd64;
	setp.lt.f64 	%p30, %fd93, %fd94;
	selp.f64 	%fd95, %fd94, %fd93, %p30;
	add.s64 	%rd67, %rd205, 2048;
	// begin inline asm
	ld.global.nc.u64 %rd66, [%rd67];
	// end inline asm
	mov.b64 	%fd96, %rd66;
	setp.lt.f64 	%p31, %fd95, %fd96;
	selp.f64 	%fd379, %fd96, %fd95, %p31;
	add.s32 	%r469, %r469, 1024;
	add.s64 	%rd205, %rd205, 8192;
	add.s32 	%r470, %r470, 1024;
	setp.lt.s32 	%p32, %r469, %r52;
	@%p32 bra 	$L__BB5_67;
$L__BB5_68:
	// begin inline asm
	mov.u32 %r78, %laneid;
	// end inline asm
	mov.b64 	%rd69, %fd379;
	mov.b64 	{%r80, %r85}, %rd69;
	mov.b32 	%r86, 1;
	mov.b32 	%r127, 31;
	mov.b32 	%r128, -1;
	// begin inline asm
	shfl.sync.down.b32 %r79, %r80, %r86, %r127, %r128;
	// end inline asm
	// begin inline asm
	shfl.sync.down.b32 %r84, %r85, %r86, %r127, %r128;
	// end inline asm
	mov.b64 	%rd70, {%r79, %r84};
	mov.b64 	%fd97, %rd70;
	setp.gt.s32 	%p33, %r78, 30;
	setp.lt.f64 	%p34, %fd379, %fd97;
	selp.f64 	%fd98, %fd97, %fd379, %p34;
	selp.f64 	%fd99, %fd379, %fd98, %p33;
	mov.b64 	%rd71, %fd99;
	mov.b64 	{%r90, %r95}, %rd71;
	mov.b32 	%r96, 2;
	// begin inline asm
	shfl.sync.down.b32 %r89, %r90, %r96, %r127, %r128;
	// end inline asm
	// begin inline asm
	shfl.sync.down.b32 %r94, %r95, %r96, %r127, %r128;
	// end inline asm
	mov.b64 	%rd72, {%r89, %r94};
	mov.b64 	%fd100, %rd72;
	setp.gt.s32 	%p35, %r78, 29;
	setp.lt.f64 	%p36, %fd99, %fd100;
	selp.f64 	%fd101, %fd100, %fd99, %p36;
	selp.f64 	%fd102, %fd99, %fd101, %p35;
	mov.b64 	%rd73, %fd102;
	mov.b64 	{%r100, %r105}, %rd73;
	mov.b32 	%r106, 4;
	// begin inline asm
	shfl.sync.down.b32 %r99, %r100, %r106, %r127, %r128;
	// end inline asm
	// begin inline asm
	shfl.sync.down.b32 %r104, %r105, %r106, %r127, %r128;
	// end inline asm
	mov.b64 	%rd74, {%r99, %r104};
	mov.b64 	%fd103, %rd74;
	setp.gt.s32 	%p37, %r78, 27;
	setp.lt.f64 	%p38, %fd102, %fd103;
	selp.f64 	%fd104, %fd103, %fd102, %p38;
	selp.f64 	%fd105, %fd102, %fd104, %p37;
	mov.b64 	%rd75, %fd105;
	mov.b64 	{%r110, %r115}, %rd75;
	mov.b32 	%r116, 8;
	// begin inline asm
	shfl.sync.down.b32 %r109, %r110, %r116, %r127, %r128;
	// end inline asm
	// begin inline asm
	shfl.sync.down.b32 %r114, %r115, %r116, %r127, %r128;
	// end inline asm
	mov.b64 	%rd76, {%r109, %r114};
	mov.b64 	%fd106, %rd76;
	setp.gt.s32 	%p39, %r78, 23;
	setp.lt.f64 	%p40, %fd105, %fd106;
	selp.f64 	%fd107, %fd106, %fd105, %p40;
	selp.f64 	%fd108, %fd105, %fd107, %p39;
	mov.b64 	%rd77, %fd108;
	mov.b64 	{%r120, %r125}, %rd77;
	mov.b32 	%r126, 16;
	// begin inline asm
	shfl.sync.down.b32 %r119, %r120, %r126, %r127, %r128;
	// end inline asm
	// begin inline asm
	shfl.sync.down.b32 %r124, %r125, %r126, %r127, %r128;
	// end inline asm
	mov.b64 	%rd78, {%r119, %r124};
	mov.b64 	%fd109, %rd78;
	setp.gt.s32 	%p41, %r78, 15;
	setp.lt.f64 	%p42, %fd108, %fd109;
	selp.f64 	%fd54, %fd109, %fd108, %p42;
	selp.f64 	%fd380, %fd108, %fd54, %p41;
	setp.ne.s32 	%p43, %r78, 0;
	@%p43 bra 	$L__BB5_70;
	shr.u32 	%r129, %r47, 2;
	and.b32  	%r130, %r129, 248;
	mov.u32 	%r131, _ZZN3cub18CUB_300001_SM_10006detail6reduce28DeviceReduceSingleTileKernelINS2_10policy_hubIdjN4cuda3__47maximumIvEEE10Policy1000EPdSB_iS8_ddNS5_3std3__410__identityEEEvT0_T1_T2_T3_T4_T6_E12temp_storage;
	add.s32 	%r132, %r131, %r130;
	st.shared.f64 	[%r132+8], %fd54;
$L__BB5_70:
	bar.sync 	0;
	setp.ne.s32 	%p44, %r47, 0;
	@%p44 bra 	$L__BB5_72;
	ld.shared.f64 	%fd110, [_ZZN3cub18CUB_300001_SM_10006detail6reduce28DeviceReduceSingleTileKernelINS2_10policy_hubIdjN4cuda3__47maximumIvEEE10Policy1000EPdSB_iS8_ddNS5_3std3__410__identityEEEvT0_T1_T2_T3_T4_T6_E12temp_storage+16];
	setp.lt.f64 	%p45, %fd380, %fd110;
	selp.f64 	%fd111, %fd110, %fd380, %p45;
	ld.shared.f64 	%fd112, [_ZZN3cub18CUB_300001_SM_10006detail6reduce28DeviceReduceSingleTileKernelINS2_10policy_hubIdjN4cuda3__47maximumIvEEE10Policy1000EPdSB_iS8_ddNS5_3std3__410__identityEEEvT0_T1_T2_T3_T4_T6_E12temp_storage+24];
	setp.lt.f64 	%p46, %fd111, %fd112;
	selp.f64 	%fd113, %fd112, %fd111, %p46;
	ld.shared.f64 	%fd114, [_ZZN3cub18CUB_300001_SM_10006detail6reduce28DeviceReduceSingleTileKernelINS2_10policy_hubIdjN4cuda3__47maximumIvEEE10Policy1000EPdSB_iS8_ddNS5_3std3__410__identityEEEvT0_T1_T2_T3_T4_T6_E12temp_storage+32];
	setp.lt.f64 	%p47, %fd113, %fd114;
	selp.f64 	%fd115, %fd114, %fd113, %p47;
	ld.shared.f64 	%fd116, [_ZZN3cub18CUB_300001_SM_10006detail6reduce28DeviceReduceSingleTileKernelINS2_10policy_hubIdjN4cuda3__47maximumIvEEE10Policy1000EPdSB_iS8_ddNS5_3std3__410__identityEEEvT0_T1_T2_T3_T4_T6_E12temp_storage+40];
	setp.lt.f64 	%p48, %fd115, %fd116;
	selp.f64 	%fd117, %fd116, %fd115, %p48;
	ld.shared.f64 	%fd118, [_ZZN3cub18CUB_300001_SM_10006detail6reduce28DeviceReduceSingleTileKernelINS2_10policy_hubIdjN4cuda3__47maximumIvEEE10Policy1000EPdSB_iS8_ddNS5_3std3__410__identityEEEvT0_T1_T2_T3_T4_T6_E12temp_storage+48];
	setp.lt.f64 	%p49, %fd117, %fd118;
	selp.f64 	%fd119, %fd118, %fd117, %p49;
	ld.shared.f64 	%fd120, [_ZZN3cub18CUB_300001_SM_10006detail6reduce28DeviceReduceSingleTileKernelINS2_10policy_hubIdjN4cuda3__47maximumIvEEE10Policy1000EPdSB_iS8_ddNS5_3std3__410__identityEEEvT0_T1_T2_T3_T4_T6_E12temp_storage+56];
	setp.lt.f64 	%p50, %fd119, %fd120;
	selp.f64 	%fd121, %fd120, %fd119, %p50;
	ld.shared.f64 	%fd122, [_ZZN3cub18CUB_300001_SM_10006detail6reduce28DeviceReduceSingleTileKernelINS2_10policy_hubIdjN4cuda3__47maximumIvEEE10Policy1000EPdSB_iS8_ddNS5_3std3__410__identityEEEvT0_T1_T2_T3_T4_T6_E12temp_storage+64];
	setp.lt.f64 	%p51, %fd121, %fd122;
	selp.f64 	%fd380, %fd122, %fd121, %p51;
$L__BB5_72:
	mov.u32 	%r444, %tid.x;
	setp.ne.s32 	%p217, %r444, 0;
	@%p217 bra 	$L__BB5_74;
	setp.lt.f64 	%p218, %fd58, %fd380;
	selp.f64 	%fd353, %fd380, %fd58, %p218;
	st.global.f64 	[%rd1], %fd353;
$L__BB5_74:
	ret;

}


// ===== COMPILED SASS (sm_100) =====

	.target	sm_100

	.elftype	@"ET_EXEC"


//--------------------- .note.nv.tkinfo           --------------------------
	.section	.note.nv.tkinfo,"",@"SHT_NOTE"
	.sectionflags	@"SHF_NOTE_NV_TKINFO"
	.tkinfo
        /*0018*/ 	.word	0x00000002
        /*0030*/ 	.string	""
        /*0030*/ 	.string	"ptxas"
        /*0030*/ 	.string	"Cuda compilation tools, release 13.0, V13.0.88"
        /*0030*/ 	.string	"Build cuda_13.0.r13.0/compiler.36424714_0"
        /*0030*/ 	.string	"-arch sm_100 -m 64 "



//--------------------- .note.nv.cuinfo           --------------------------
	.section	.note.nv.cuinfo,"",@"SHT_NOTE"
	.sectionflags	@"SHF_NOTE_NV_CUINFO"
        /*0018*/ 	.short	0x0002
        /*001a*/ 	.short	0x0064
        /*001c*/ 	.short	0x0082
	.zero		2


//--------------------- .nv.info                  --------------------------
	.section	.nv.info,"",@"SHT_CUDA_INFO"
	.align	4


	//----- nvinfo : EIATTR_REGCOUNT
	.align		4
        /*0000*/ 	.byte	0x04, 0x2f
        /*0002*/ 	.short	(.L_41 - .L_40)
	.align		4
.L_40:
        /*0004*/ 	.word	index@(_Z16calculate_matrixPdS_j)
        /*0008*/ 	.word	0x00000010


	//----- nvinfo : EIATTR_FRAME_SIZE
	.align		4
.L_41:
        /*000c*/ 	.byte	0x04, 0x11
        /*000e*/ 	.short	(.L_43 - .L_42)
	.align		4
.L_42:
        /*0010*/ 	.word	index@(_Z16calculate_matrixPdS_j)
        /*0014*/ 	.word	0x00000000


	//----- nvinfo : EIATTR_REGCOUNT
	.align		4
.L_43:
        /*0018*/ 	.byte	0x04, 0x2f
        /*001a*/ 	.short	(.L_45 - .L_44)
	.align		4
.L_44:
        /*001c*/ 	.word	index@(_Z23count_matrix_differencePdS_S_j)
        /*0020*/ 	.word	0x00000010


	//----- nvinfo : EIATTR_FRAME_SIZE
	.align		4
.L_45:
        /*0024*/ 	.byte	0x04, 0x11
        /*0026*/ 	.short	(.L_47 - .L_46)
	.align		4
.L_46:
        /*0028*/ 	.word	index@(_Z23count_matrix_differencePdS_S_j)
        /*002c*/ 	.word	0x00000000


	//----- nvinfo : EIATTR_REGCOUNT
	.align		4
.L_47:
        /*0030*/ 	.byte	0x04, 0x2f
        /*0032*/ 	.short	(.L_49 - .L_48)
	.align		4
.L_48:
        /*0034*/ 	.word	index@(_ZN3cub18CUB_300001_SM_10006detail11EmptyKernelIvEEvv)
        /*0038*/ 	.word	0x00000004


	//----- nvinfo : EIATTR_FRAME_SIZE
	.align		4
.L_49:
        /*003c*/ 	.byte	0x04, 0x11
        /*003e*/ 	.short	(.L_51 - .L_50)
	.align		4
.L_50:
        /*0040*/ 	.word	index@(_ZN3cub18CUB_300001_SM_10006detail11EmptyKernelIvEEvv)
        /*0044*/ 	.word	0x00000000


	//----- nvinfo : EIATTR_REGCOUNT
	.align		4
.L_51:
        /*0048*/ 	.byte	0x04, 0x2f
        /*004a*/ 	.short	(.L_53 - .L_52)
	.align		4
.L_52:
        /*004c*/ 	.word	index@(_ZN3cub18CUB_300001_SM_10006detail6reduce28DeviceReduceSingleTileKernelINS2_10policy_hubIdjN4cuda3__47maximumIvEEE10Policy1000EPdSB_jS8_ddNS5_3std3__410__identityEEEvT0_T1_T2_T3_T4_T6_)
        /*0050*/ 	.word	0x0000002c


	//----- nvinfo : EIATTR_FRAME_SIZE
	.align		4
.L_53:
        /*0054*/ 	.byte	0x04, 0x11
        /*0056*/ 	.short	(.L_55 - .L_54)
	.align		4
.L_54:
        /*0058*/ 	.word	index@(_ZN3cub18CUB_300001_SM_10006detail6reduce28DeviceReduceSingleTileKernelINS2_10policy_hubIdjN4cuda3__47maximumIvEEE10Policy1000EPdSB_jS8_ddNS5_3std3__410__identityEEEvT0_T1_T2_T3_T4_T6_)
        /*005c*/ 	.word	0x00000000


	//----- nvinfo : EIATTR_REGCOUNT
	.align		4
.L_55:
        /*0060*/ 	.byte	0x04, 0x2f
        /*0062*/ 	.short	(.L_57 - .L_56)
	.align		4
.L_56:
        /*0064*/ 	.word	index@(_ZN3cub18CUB_300001_SM_10006detail6reduce18DeviceReduceKernelINS2_10policy_hubIdjN4cuda3__47maximumIvEEE10Policy1000EPdjS8_dNS5_3std3__410__identityEEEvT0_PT3_T1_NS0_13GridEvenShareISI_EET2_T4_)
        /*0068*/ 	.word	0x0000001c


	//----- nvinfo : EIATTR_FRAME_SIZE
	.align		4
.L_57:
        /*006c*/ 	.byte	0x04, 0x11
        /*006e*/ 	.short	(.L_59 - .L_58)
	.align		4
.L_58:
        /*0070*/ 	.word	index@(_ZN3cub18CUB_300001_SM_10006detail6reduce18DeviceReduceKernelINS2_10policy_hubIdjN4cuda3__47maximumIvEEE10Policy1000EPdjS8_dNS5_3std3__410__identityEEEvT0_PT3_T1_NS0_13GridEvenShareISI_EET2_T4_)
        /*0074*/ 	.word	0x00000000


	//----- nvinfo : EIATTR_REGCOUNT
	.align		4
.L_59:
        /*0078*/ 	.byte	0x04, 0x2f
        /*007a*/ 	.short	(.L_61 - .L_60)
	.align		4
.L_60:
        /*007c*/ 	.word	index@(_ZN3cub18CUB_300001_SM_10006detail6reduce28DeviceReduceSingleTileKernelINS2_10policy_hubIdjN4cuda3__47maximumIvEEE10Policy1000EPdSB_iS8_ddNS5_3std3__410__identityEEEvT0_T1_T2_T3_T4_T6_)
        /*0080*/ 	.word	0x00000030


	//----- nvinfo : EIATTR_FRAME_SIZE
	.align		4
.L_61:
        /*0084*/ 	.byte	0x04, 0x11
        /*0086*/ 	.short	(.L_63 - .L_62)
	.align		4
.L_62:
        /*0088*/ 	.word	index@(_ZN3cub18CUB_300001_SM_10006detail6reduce28DeviceReduceSingleTileKernelINS2_10policy_hubIdjN4cuda3__47maximumIvEEE10Policy1000EPdSB_iS8_ddNS5_3std3__410__identityEEEvT0_T1_T2_T3_T4_T6_)
        /*008c*/ 	.word	0x00000000


	//----- nvinfo : EIATTR_MIN_STACK_SIZE
	.align		4
.L_63:
        /*0090*/ 	.byte	0x04, 0x12
        /*0092*/ 	.short	(.L_65 - .L_64)
	.align		4
.L_64:
        /*0094*/ 	.word	index@(_ZN3cub18CUB_300001_SM_10006detail6reduce28DeviceReduceSingleTileKernelINS2_10policy_hubIdjN4cuda3__47maximumIvEEE10Policy1000EPdSB_iS8_ddNS5_3std3__410__identityEEEvT0_T1_T2_T3_T4_T6_)
        /*0098*/ 	.word	0x00000000


	//----- nvinfo : EIATTR_MIN_STACK_SIZE
	.align		4
.L_65:
        /*009c*/ 	.byte	0x04, 0x12
        /*009e*/ 	.short	(.L_67 - .L_66)
	.align		4
.L_66:
        /*00a0*/ 	.word	index@(_ZN3cub18CUB_300001_SM_10006detail6reduce18DeviceReduceKernelINS2_10policy_hubIdjN4cuda3__47maximumIvEEE10Policy1000EPdjS8_dNS5_3std3__410__identityEEEvT0_PT3_T1_NS0_13GridEvenShareISI_EET2_T4_)
        /*00a4*/ 	.word	0x00000000


	//----- nvinfo : EIATTR_MIN_STACK_SIZE
	.align		4
.L_67:
        /*00a8*/ 	.byte	0x04, 0x12
        /*00aa*/ 	.short	(.L_69 - .L_68)
	.align		4
.L_68:
        /*00ac*/ 	.word	index@(_ZN3cub18CUB_300001_SM_10006detail6reduce28DeviceReduceSingleTileKernelINS2_10policy_hubIdjN4cuda3__47maximumIvEEE10Policy1000EPdSB_jS8_ddNS5_3std3__410__identityEEEvT0_T1_T2_T3_T4_T6_)
        /*00b0*/ 	.word	0x00000000


	//----- nvinfo : EIATTR_MIN_STACK_SIZE
	.align		4
.L_69:
        /*00b4*/ 	.byte	0x04, 0x12
        /*00b6*/ 	.short	(.L_71 - .L_70)
	.align		4
.L_70:
        /*00b8*/ 	.word	index@(_ZN3cub18CUB_300001_SM_10006detail11EmptyKernelIvEEvv)
        /*00bc*/ 	.word	0x00000000


	//----- nvinfo : EIATTR_MIN_STACK_SIZE
	.align		4
.L_71:
        /*00c0*/ 	.byte	0x04, 0x12
        /*00c2*/ 	.short	(.L_73 - .L_72)
	.align		4
.L_72:
        /*00c4*/ 	.word	index@(_Z23count_matrix_differencePdS_S_j)
        /*00c8*/ 	.word	0x00000000


	//----- nvinfo : EIATTR_MIN_STACK_SIZE
	.align		4
.L_73:
        /*00cc*/ 	.byte	0x04, 0x12
        /*00ce*/ 	.short	(.L_75 - .L_74)
	.align		4
.L_74:
        /*00d0*/ 	.word	index@(_Z16calculate_matrixPdS_j)
        /*00d4*/ 	.word	0x00000000
.L_75:


//--------------------- .nv.compat                --------------------------
	.section	.nv.compat,"",@"SHT_CUDA_COMPAT_INFO"
	.align	4
        /*0000*/ 	.byte	0x02, 0x09, 0x00, 0x00, 0x02, 0x02, 0x01, 0x00, 0x02, 0x05, 0x05, 0x00, 0x03, 0x07, 0x01, 0x01
        /*0010*/ 	.byte	0x02, 0x03, 0x00, 0x00, 0x02, 0x06, 0x01, 0x00, 0x04, 0x0b, 0x08, 0x00, 0x01, 0x00, 0x00, 0x00
        /*0020*/ 	.byte	0x00, 0x00, 0x00, 0x00


//--------------------- .nv.info._ZN3cub18CUB_300001_SM_10006detail6reduce28DeviceReduceSingleTileKernelINS2_10policy_hubIdjN4cuda3__47maximumIvEEE10Policy1000EPdSB_iS8_ddNS5_3std3__410__identityEEEvT0_T1_T2_T3_T4_T6_ --------------------------
	.section	.nv.info._ZN3cub18CUB_300001_SM_10006detail6reduce28DeviceReduceSingleTileKernelINS2_10policy_hubIdjN4cuda3__47maximumIvEEE10Policy1000EPdSB_iS8_ddNS5_3std3__410__identityEEEvT0_T1_T2_T3_T4_T6_,"",@"SHT_CUDA_INFO"
	.sectionflags	@""
	.align	4


	//----- nvinfo : EIATTR_CUDA_API_VERSION
	.align		4
        /*0000*/ 	.byte	0x04, 0x37
        /*0002*/ 	.short	(.L_77 - .L_76)
.L_76:
        /*0004*/ 	.word	0x00000082


	//----- nvinfo : EIATTR_KPARAM_INFO
	.align		4
.L_77:
        /*0008*/ 	.byte	0x04, 0x17
        /*000a*/ 	.short	(.L_79 - .L_78)
.L_78:
        /*000c*/ 	.word	0x00000000
        /*0010*/ 	.short	0x0005
        /*0012*/ 	.short	0x0020
        /*0014*/ 	.byte	0x00, 0xf0, 0x05, 0x00


	//----- nvinfo : EIATTR_KPARAM_INFO
	.align		4
.L_79:
        /*0018*/ 	.byte	0x04, 0x17
        /*001a*/ 	.short	(.L_81 - .L_80)
.L_80:
        /*001c*/ 	.word	0x00000000
        /*0020*/ 	.short	0x0004
        /*0022*/ 	.short	0x0018
        /*0024*/ 	.byte	0x00, 0xf0, 0x21, 0x00


	//----- nvinfo : EIATTR_KPARAM_INFO
	.align		4
.L_81:
        /*0028*/ 	.byte	0x04, 0x17
        /*002a*/ 	.short	(.L_83 - .L_82)
.L_82:
        /*002c*/ 	.word	0x00000000
        /*0030*/ 	.short	0x0003
        /*0032*/ 	.short	0x0014
        /*0034*/ 	.byte	0x00, 0xf0, 0x05, 0x00


	//----- nvinfo : EIATTR_KPARAM_INFO
	.align		4
.L_83:
        /*0038*/ 	.byte	0x04, 0x17
        /*003a*/ 	.short	(.L_85 - .L_84)
.L_84:
        /*003c*/ 	.word	0x00000000
        /*0040*/ 	.short	0x0002
        /*0042*/ 	.short	0x0010
        /*0044*/ 	.byte	0x00, 0xf0, 0x11, 0x00


	//----- nvinfo : EIATTR_KPARAM_INFO
	.align		4
.L_85:
        /*0048*/ 	.byte	0x04, 0x17
        /*004a*/ 	.short	(.L_87 - .L_86)
.L_86:
        /*004c*/ 	.word	0x00000000
        /*0050*/ 	.short	0x0001
        /*0052*/ 	.short	0x0008
        /*0054*/ 	.byte	0x00, 0xf5, 0x21, 0x00


	//----- nvinfo : EIATTR_KPARAM_INFO
	.align		4
.L_87:
        /*0058*/ 	.byte	0x04, 0x17
        /*005a*/ 	.short	(.L_89 - .L_88)
.L_88:
        /*005c*/ 	.word	0x00000000
        /*0060*/ 	.short	0x0000
        /*0062*/ 	.short	0x0000
        /*0064*/ 	.byte	0x00, 0xf5, 0x21, 0x00


	//----- nvinfo : EIATTR_SPARSE_MMA_MASK
	.align		4
.L_89:
        /*0068*/ 	.byte	0x03, 0x50
        /*006a*/ 	.short	0x0000


	//----- nvinfo : EIATTR_MAXREG_COUNT
	.align		4
        /*006c*/ 	.byte	0x03, 0x1b
        /*006e*/ 	.short	0x00ff


	//----- nvinfo : EIATTR_NUM_BARRIERS
	.align		4
        /*0070*/ 	.byte	0x02, 0x4c
        /*0072*/ 	.byte	0x01
	.zero		1


	//----- nvinfo : EIATTR_MERCURY_ISA_VERSION
	.align		4
        /*0074*/ 	.byte	0x03, 0x5f
        /*0076*/ 	.short	0x0101


	//----- nvinfo : EIATTR_COOP_GROUP_MASK_REGIDS
	.align		4
        /*0078*/ 	.byte	0x04, 0x29
        /*007a*/ 	.short	(.L_91 - .L_90)


	//   ....[0]....
.L_90:
        /*007c*/ 	.word	0xffffffff


	//   ....[1]....
        /*0080*/ 	.word	0xffffffff


	//   ....[2]....
        /*0084*/ 	.word	0xffffffff


	//   ....[3]....
        /*0088*/ 	.word	0xffffffff


	//   ....[4]....
        /*008c*/ 	.word	0xffffffff


	//   ....[5]....
        /*0090*/ 	.word	0xffffffff


	//   ....[6]....
        /*0094*/ 	.word	0xffffffff


	//   ....[7]....
        /*0098*/ 	.word	0xffffffff


	//   ....[8]....
        /*009c*/ 	.word	0xffffffff


	//   ....[9]....
        /*00a0*/ 	.word	0xffffffff


	//   ....[10]....
        /*00a4*/ 	.word	0xffffffff


	//   ....[11]....
        /*00a8*/ 	.word	0xffffffff


	//   ....[12]....
        /*00ac*/ 	.word	0xffffffff


	//   ....[13]....
        /*00b0*/ 	.word	0xffffffff


	//   ....[14]....
        /*00b4*/ 	.word	0xffffffff


	//   ....[15]....
        /*00b8*/ 	.word	0xffffffff


	//   ....[16]....
        /*00bc*/ 	.word	0xffffffff


	//   ....[17]....
        /*00c0*/ 	.word	0xffffffff


	//   ....[18]....
        /*00c4*/ 	.word	0xffffffff


	//   ....[19]....
        /*00c8*/ 	.word	0xffffffff


	//   ....[20]....
        /*00cc*/ 	.word	0xffffffff


	//   ....[21]....
        /*00d0*/ 	.word	0xffffffff


	//   ....[22]....
        /*00d4*/ 	.word	0xffffffff


	//   ....[23]....
        /*00d8*/ 	.word	0xffffffff


	//   ....[24]....
        /*00dc*/ 	.word	0xffffffff


	//   ....[25]....
        /*00e0*/ 	.word	0xffffffff


	//   ....[26]....
        /*00e4*/ 	.word	0xffffffff


	//   ....[27]....
        /*00e8*/ 	.word	0xffffffff


	//   ....[28]....
        /*00ec*/ 	.word	0xffffffff


	//   ....[29]....
        /*00f0*/ 	.word	0xffffffff


	//   ....[30]....
        /*00f4*/ 	.word	0xffffffff


	//   ....[31]....
        /*00f8*/ 	.word	0xffffffff


	//   ....[32]....
        /*00fc*/ 	.word	0xffffffff


	//   ....[33]....
        /*0100*/ 	.word	0xffffffff


	//   ....[34]....
        /*0104*/ 	.word	0xffffffff


	//   ....[35]....
        /*0108*/ 	.word	0xffffffff


	//   ....[36]....
        /*010c*/ 	.word	0xffffffff


	//   ....[37]....
        /*0110*/ 	.word	0xffffffff


	//   ....[38]....
        /*0114*/ 	.word	0xffffffff


	//   ....[39]....
        /*0118*/ 	.word	0xffffffff


	//   ....[40]....
        /*011c*/ 	.word	0xffffffff


	//   ....[41]....
        /*0120*/ 	.word	0xffffffff


	//   ....[42]....
        /*0124*/ 	.word	0xffffffff


	//   ....[43]....
        /*0128*/ 	.word	0xffffffff


	//   ....[44]....
        /*012c*/ 	.word	0xffffffff


	//   ....[45]....
        /*0130*/ 	.word	0xffffffff


	//   ....[46]....
        /*0134*/ 	.word	0xffffffff


	//   ....[47]....
        /*0138*/ 	.word	0xffffffff


	//   ....[48]....
        /*013c*/ 	.word	0xffffffff


	//   ....[49]....
        /*0140*/ 	.word	0xffffffff


	//   ....[50]....
        /*0144*/ 	.word	0xffffffff


	//   ....[51]....
        /*0148*/ 	.word	0xffffffff


	//   ....[52]....
        /*014c*/ 	.word	0xffffffff


	//   ....[53]....
        /*0150*/ 	.word	0xffffffff


	//   ....[54]....
        /*0154*/ 	.word	0xffffffff


	//   ....[55]....
        /*0158*/ 	.word	0xffffffff


	//   ....[56]....
        /*015c*/ 	.word	0xffffffff


	//   ....[57]....
        /*0160*/ 	.word	0xffffffff


	//   ....[58]....
        /*0164*/ 	.word	0xffffffff


	//   ....[59]....
        /*0168*/ 	.word	0xffffffff


	//----- nvinfo : EIATTR_COOP_GROUP_INSTR_OFFSETS
	.align		4
.L_91:
        /*016c*/ 	.byte	0x04, 0x28
        /*016e*/ 	.short	(.L_93 - .L_92)


	//   ....[0]....
.L_92:
        /*0170*/ 	.word	0x00000d30


	//   ....[1]....
        /*0174*/ 	.word	0x00000d40


	//   ....[2]....
        /*0178*/ 	.word	0x00000dd0


	//   ....[3]....
        /*017c*/ 	.word	0x00000e10


	//   ....[4]....
        /*0180*/ 	.word	0x00000e80


	//   ....[5]....
        /*0184*/ 	.word	0x00000ea0


	//   ....[6]....
        /*0188*/ 	.word	0x00000ef0


	//   ....[7]....
        /*018c*/ 	.word	0x00000f10


	//   ....[8]....
        /*0190*/ 	.word	0x00000f60


	//   ....[9]....
        /*0194*/ 	.word	0x00000f80


	//   ....[10]....
        /*0198*/ 	.word	0x00001280


	//   ....[11]....
        /*019c*/ 	.word	0x00001290


	//   ....[12]....
        /*01a0*/ 	.word	0x00001320


	//   ....[13]....
        /*01a4*/ 	.word	0x00001350


	//   ....[14]....
        /*01a8*/ 	.word	0x000013b0


	//   ....[15]....
        /*01ac*/ 	.word	0x000013e0


	//   ....[16]....
        /*01b0*/ 	.word	0x00001440


	//   ....[17]....
        /*01b4*/ 	.word	0x00001480


	//   ....[18]....
        /*01b8*/ 	.word	0x000014f0


	//   ....[19]....
        /*01bc*/ 	.word	0x00001530


	//   ....[20]....
        /*01c0*/ 	.word	0x00002960


	//   ....[21]....
        /*01c4*/ 	.word	0x00002970


	//   ....[22]....
        /*01c8*/ 	.word	0x00002a00


	//   ....[23]....
        /*01cc*/ 	.word	0x00002a30


	//   ....[24]....
        /*01d0*/ 	.word	0x00002aa0


	//   ....[25]....
        /*01d4*/ 	.word	0x00002ac0


	//   ....[26]....
        /*01d8*/ 	.word	0x00002b20


	//   ....[27]....
        /*01dc*/ 	.word	0x00002b30


	//   ....[28]....
        /*01e0*/ 	.word	0x00002b80


	//   ....[29]....
        /*01e4*/ 	.word	0x00002b90


	//   ....[30]....
        /*01e8*/ 	.word	0x00003a20


	//   ....[31]....
        /*01ec*/ 	.word	0x00003a30


	//   ....[32]....
        /*01f0*/ 	.word	0x00003ac0


	//   ....[33]....
        /*01f4*/ 	.word	0x00003b00


	//   ....[34]....
        /*01f8*/ 	.word	0x00003b80


	//   ....[35]....
        /*01fc*/ 	.word	0x00003bc0


	//   ....[36]....
        /*0200*/ 	.word	0x00003c20


	//   ....[37]....
        /*0204*/ 	.word	0x00003c50


	//   ....[38]....
        /*0208*/ 	.word	0x00003ca0


	//   ....[39]....
        /*020c*/ 	.word	0x00003cd0


	//   ....[40]....
        /*0210*/ 	.word	0x00003fb0


	//   ....[41]....
        /*0214*/ 	.word	0x00003fc0


	//   ....[42]....
        /*0218*/ 	.word	0x00004050


	//   ....[43]....
        /*021c*/ 	.word	0x00004080


	//   ....[44]....
        /*0220*/ 	.word	0x000040d0


	//   ....[45]....
        /*0224*/ 	.word	0x00004100


	//   ....[46]....
        /*0228*/ 	.word	0x00004170


	//   ....[47]....
        /*022c*/ 	.word	0x000041b0


	//   ....[48]....
        /*0230*/ 	.word	0x00004220


	//   ....[49]....
        /*0234*/ 	.word	0x00004250


	//   ....[50]....
        /*0238*/ 	.word	0x00005700


	//   ....[51]....
        /*023c*/ 	.word	0x00005710


	//   ....[52]....
        /*0240*/ 	.word	0x000057a0


	//   ....[53]....
        /*0244*/ 	.word	0x000057e0


	//   ....[54]....
        /*0248*/ 	.word	0x00005860


	//   ....[55]....
        /*024c*/ 	.word	0x000058a0


	//   ....[56]....
        /*0250*/ 	.word	0x00005900


	//   ....[57]....
        /*0254*/ 	.word	0x00005930


	//   ....[58]....
        /*0258*/ 	.word	0x00005980


	//   ....[59]....
        /*025c*/ 	.word	0x000059b0


	//----- nvinfo : EIATTR_VRC_CTA_INIT_COUNT
	.align		4
.L_93:
        /*0260*/ 	.byte	0x02, 0x4a
	.zero		1
	.zero		1


	//----- nvinfo : EIATTR_EXIT_INSTR_OFFSETS
	.align		4
        /*0264*/ 	.byte	0x04, 0x1c
        /*0266*/ 	.short	(.L_95 - .L_94)


	//   ....[0]....
.L_94:
        /*0268*/ 	.word	0x00000080


	//   ....[1]....
        /*026c*/ 	.word	0x000000c0


	//   ....[2]....
        /*0270*/ 	.word	0x00005c20


	//   ....[3]....
        /*0274*/ 	.word	0x00005ca0


	//----- nvinfo : EIATTR_MAX_THREADS
	.align		4
.L_95:
        /*0278*/ 	.byte	0x04, 0x05
        /*027a*/ 	.short	(.L_97 - .L_96)
.L_96:
        /*027c*/ 	.word	0x00000100
        /*0280*/ 	.word	0x00000001
        /*0284*/ 	.word	0x00000001


	//----- nvinfo : EIATTR_CRS_STACK_SIZE
	.align		4
.L_97:
        /*0288*/ 	.byte	0x04, 0x1e
        /*028a*/ 	.short	(.L_99 - .L_98)
.L_98:
        /*028c*/ 	.word	0x00000000


	//----- nvinfo : EIATTR_CBANK_PARAM_SIZE
	.align		4
.L_99:
        /*0290*/ 	.byte	0x03, 0x19
        /*0292*/ 	.short	0x0021


	//----- nvinfo : EIATTR_PARAM_CBANK
	.align		4
        /*0294*/ 	.byte	0x04, 0x0a
        /*0296*/ 	.short	(.L_101 - .L_100)
	.align		4
.L_100:
        /*0298*/ 	.word	index@(.nv.constant0._ZN3cub18CUB_300001_SM_10006detail6reduce28DeviceReduceSingleTileKernelINS2_10policy_hubIdjN4cuda3__47maximumIvEEE10Policy1000EPdSB_iS8_ddNS5_3std3__410__identityEEEvT0_T1_T2_T3_T4_T6_)
        /*029c*/ 	.short	0x0380
        /*029e*/ 	.short	0x0021


	//----- nvinfo : EIATTR_SW_WAR
	.align		4
.L_101:
        /*02a0*/ 	.byte	0x04, 0x36
        /*02a2*/ 	.short	(.L_103 - .L_102)
.L_102:
        /*02a4*/ 	.word	0x00000008
.L_103:


//--------------------- .nv.info._ZN3cub18CUB_300001_SM_10006detail6reduce18DeviceReduceKernelINS2_10policy_hubIdjN4cuda3__47maximumIvEEE10Policy1000EPdjS8_dNS5_3std3__410__identityEEEvT0_PT3_T1_NS0_13GridEvenShareISI_EET2_T4_ --------------------------
	.section	.nv.info._ZN3cub18CUB_300001_SM_10006detail6reduce18DeviceReduceKernelINS2_10policy_hubIdjN4cuda3__47maximumIvEEE10Policy1000EPdjS8_dNS5_3std3__410__identityEEEvT0_PT3_T1_NS0_13GridEvenShareISI_EET2_T4_,"",@"SHT_CUDA_INFO"
	.sectionflags	@""
	.align	4


	//----- nvinfo : EIATTR_CUDA_API_VERSION
	.align		4
        /*0000*/ 	.byte	0x04, 0x37
        /*0002*/ 	.short	(.L_105 - .L_104)
.L_104:
        /*0004*/ 	.word	0x00000082


	//----- nvinfo : EIATTR_KPARAM_INFO
	.align		4
.L_105:
        /*0008*/ 	.byte	0x04, 0x17
        /*000a*/ 	.short	(.L_107 - .L_106)
.L_106:
        /*000c*/ 	.word	0x00000000
        /*0010*/ 	.short	0x0005
        /*0012*/ 	.short	0x003d
        /*0014*/ 	.byte	0x00, 0xf0, 0x05, 0x00


	//----- nvinfo : EIATTR_KPARAM_INFO
	.align		4
.L_107:
        /*0018*/ 	.byte	0x04, 0x17
        /*001a*/ 	.short	(.L_109 - .L_108)
.L_108:
        /*001c*/ 	.word	0x00000000
        /*0020*/ 	.short	0x0004
        /*0022*/ 	.short	0x003c
        /*0024*/ 	.byte	0x00, 0xf0, 0x05, 0x00


	//----- nvinfo : EIATTR_KPARAM_INFO
	.align		4
.L_109:
        /*0028*/ 	.byte	0x04, 0x17
        /*002a*/ 	.short	(.L_111 - .L_110)
.L_110:
        /*002c*/ 	.word	0x00000000
        /*0030*/ 	.short	0x0003
        /*0032*/ 	.short	0x0014
        /*0034*/ 	.byte	0x00, 0xf0, 0xa1, 0x00


	//----- nvinfo : EIATTR_KPARAM_INFO
	.align		4
.L_111:
        /*0038*/ 	.byte	0x04, 0x17
        /*003a*/ 	.short	(.L_113 - .L_112)
.L_112:
        /*003c*/ 	.word	0x00000000
        /*0040*/ 	.short	0x0002
        /*0042*/ 	.short	0x0010
        /*0044*/ 	.byte	0x00, 0xf0, 0x11, 0x00


	//----- nvinfo : EIATTR_KPARAM_INFO
	.align		4
.L_113:
        /*0048*/ 	.byte	0x04, 0x17
        /*004a*/ 	.short	(.L_115 - .L_114)
.L_114:
        /*004c*/ 	.word	0x00000000
        /*0050*/ 	.short	0x0001
        /*0052*/ 	.short	0x0008
        /*0054*/ 	.byte	0x00, 0xf5, 0x21, 0x00


	//----- nvinfo : EIATTR_KPARAM_INFO
	.align		4
.L_115:
        /*0058*/ 	.byte	0x04, 0x17
        /*005a*/ 	.short	(.L_117 - .L_116)
.L_116:
        /*005c*/ 	.word	0x00000000
        /*0060*/ 	.short	0x0000
        /*0062*/ 	.short	0x0000
        /*0064*/ 	.byte	0x00, 0xf5, 0x21, 0x00


	//----- nvinfo : EIATTR_SPARSE_MMA_MASK
	.align		4
.L_117:
        /*0068*/ 	.byte	0x03, 0x50
        /*006a*/ 	.short	0x0000


	//----- nvinfo : EIATTR_MAXREG_COUNT
	.align		4
        /*006c*/ 	.byte	0x03, 0x1b
        /*006e*/ 	.short	0x00ff


	//----- nvinfo : EIATTR_NUM_BARRIERS
	.align		4
        /*0070*/ 	.byte	0x02, 0x4c
        /*0072*/ 	.byte	0x01
	.zero		1


	//----- nvinfo : EIATTR_MERCURY_ISA_VERSION
	.align		4
        /*0074*/ 	.byte	0x03, 0x5f
        /*0076*/ 	.short	0x0101


	//----- nvinfo : EIATTR_COOP_GROUP_MASK_REGIDS
	.align		4
        /*0078*/ 	.byte	0x04, 0x29
        /*007a*/ 	.short	(.L_119 - .L_118)


	//   ....[0]....
.L_118:
        /*007c*/ 	.word	0xffffffff


	//   ....[1]....
        /*0080*/ 	.word	0xffffffff


	//   ....[2]....
        /*0084*/ 	.word	0xffffffff


	//   ....[3]....
        /*0088*/ 	.word	0xffffffff


	//   ....[4]....
        /*008c*/ 	.word	0xffffffff


	//   ....[5]....
        /*0090*/ 	.word	0xffffffff


	//   ....[6]....
        /*0094*/ 	.word	0xffffffff


	//   ....[7]....
        /*0098*/ 	.word	0xffffffff


	//   ....[8]....
        /*009c*/ 	.word	0xffffffff


	//   ....[9]....
        /*00a0*/ 	.word	0xffffffff


	//   ....[10]....
        /*00a4*/ 	.word	0xffffffff


	//   ....[11]....
        /*00a8*/ 	.word	0xffffffff


	//   ....[12]....
        /*00ac*/ 	.word	0xffffffff


	//   ....[13]....
        /*00b0*/ 	.word	0xffffffff


	//   ....[14]....
        /*00b4*/ 	.word	0xffffffff


	//   ....[15]....
        /*00b8*/ 	.word	0xffffffff


	//   ....[16]....
        /*00bc*/ 	.word	0xffffffff


	//   ....[17]....
        /*00c0*/ 	.word	0xffffffff


	//   ....[18]....
        /*00c4*/ 	.word	0xffffffff


	//   ....[19]....
        /*00c8*/ 	.word	0xffffffff


	//   ....[20]....
        /*00cc*/ 	.word	0xffffffff


	//   ....[21]....
        /*00d0*/ 	.word	0xffffffff


	//   ....[22]....
        /*00d4*/ 	.word	0xffffffff


	//   ....[23]....
        /*00d8*/ 	.word	0xffffffff


	//   ....[24]....
        /*00dc*/ 	.word	0xffffffff


	//   ....[25]....
        /*00e0*/ 	.word	0xffffffff


	//   ....[26]....
        /*00e4*/ 	.word	0xffffffff


	//   ....[27]....
        /*00e8*/ 	.word	0xffffffff


	//   ....[28]....
        /*00ec*/ 	.word	0xffffffff


	//   ....[29]....
        /*00f0*/ 	.word	0xffffffff


	//   ....[30]....
        /*00f4*/ 	.word	0xffffffff


	//   ....[31]....
        /*00f8*/ 	.word	0xffffffff


	//   ....[32]....
        /*00fc*/ 	.word	0xffffffff


	//   ....[33]....
        /*0100*/ 	.word	0xffffffff


	//   ....[34]....
        /*0104*/ 	.word	0xffffffff


	//   ....[35]....
        /*0108*/ 	.word	0xffffffff


	//   ....[36]....
        /*010c*/ 	.word	0xffffffff


	//   ....[37]....
        /*0110*/ 	.word	0xffffffff


	//   ....[38]....
        /*0114*/ 	.word	0xffffffff


	//   ....[39]....
        /*0118*/ 	.word	0xffffffff


	//   ....[40]....
        /*011c*/ 	.word	0xffffffff


	//   ....[41]....
        /*0120*/ 	.word	0xffffffff


	//   ....[42]....
        /*0124*/ 	.word	0xffffffff


	//   ....[43]....
        /*0128*/ 	.word	0xffffffff


	//   ....[44]....
        /*012c*/ 	.word	0xffffffff


	//   ....[45]....
        /*0130*/ 	.word	0xffffffff


	//   ....[46]....
        /*0134*/ 	.word	0xffffffff


	//   ....[47]....
        /*0138*/ 	.word	0xffffffff


	//   ....[48]....
        /*013c*/ 	.word	0xffffffff


	//   ....[49]....
        /*0140*/ 	.word	0xffffffff


	//   ....[50]....
        /*0144*/ 	.word	0xffffffff


	//   ....[51]....
        /*0148*/ 	.word	0xffffffff


	//   ....[52]....
        /*014c*/ 	.word	0xffffffff


	//   ....[53]....
        /*0150*/ 	.word	0xffffffff


	//   ....[54]....
        /*0154*/ 	.word	0xffffffff


	//   ....[55]....
        /*0158*/ 	.word	0xffffffff


	//   ....[56]....
        /*015c*/ 	.word	0xffffffff


	//   ....[57]....
        /*0160*/ 	.word	0xffffffff


	//   ....[58]....
        /*0164*/ 	.word	0xffffffff


	//   ....[59]....
        /*0168*/ 	.word	0xffffffff


	//----- nvinfo : EIATTR_COOP_GROUP_INSTR_OFFSETS
	.align		4
.L_119:
        /*016c*/ 	.byte	0x04, 0x28
        /*016e*/ 	.short	(.L_121 - .L_120)


	//   ....[0]....
.L_120:
        /*0170*/ 	.word	0x000005c0


	//   ....[1]....
        /*0174*/ 	.word	0x000005d0


	//   ....[2]....
        /*0178*/ 	.word	0x00000660


	//   ....[3]....
        /*017c*/ 	.word	0x00000670


	//   ....[4]....
        /*0180*/ 	.word	0x000006d0


	//   ....[5]....
        /*0184*/ 	.word	0x00000700


	//   ....[6]....
        /*0188*/ 	.word	0x00000780


	//   ....[7]....
        /*018c*/ 	.word	0x00000790


	//   ....[8]....
        /*0190*/ 	.word	0x000007e0


	//   ....[9]....
        /*0194*/ 	.word	0x000007f0


	//   ....[10]....
        /*0198*/ 	.word	0x00000ad0


	//   ....[11]....
        /*019c*/ 	.word	0x00000ae0


	//   ....[12]....
        /*01a0*/ 	.word	0x00000b70


	//   ....[13]....
        /*01a4*/ 	.word	0x00000b90


	//   ....[14]....
        /*01a8*/ 	.word	0x00000bf0


	//   ....[15]....
        /*01ac*/ 	.word	0x00000c10


	//   ....[16]....
        /*01b0*/ 	.word	0x00000c70


	//   ....[17]....
        /*01b4*/ 	.word	0x00000ca0


	//   ....[18]....
        /*01b8*/ 	.word	0x00000d20


	//   ....[19]....
        /*01bc*/ 	.word	0x00000d40


	//   ....[20]....
        /*01c0*/ 	.word	0x00001b60


	//   ....[21]....
        /*01c4*/ 	.word	0x00001b70


	//   ....[22]....
        /*01c8*/ 	.word	0x00001c00


	//   ....[23]....
        /*01cc*/ 	.word	0x00001c30


	//   ....[24]....
        /*01d0*/ 	.word	0x00001ca0


	//   ....[25]....
        /*01d4*/ 	.word	0x00001cc0


	//   ....[26]....
        /*01d8*/ 	.word	0x00001d20


	//   ....[27]....
        /*01dc*/ 	.word	0x00001d30


	//   ....[28]....
        /*01e0*/ 	.word	0x00001d80


	//   ....[29]....
        /*01e4*/ 	.word	0x00001d90


	//   ....[30]....
        /*01e8*/ 	.word	0x00002530


	//   ....[31]....
        /*01ec*/ 	.word	0x00002540


	//   ....[32]....
        /*01f0*/ 	.word	0x000025d0


	//   ....[33]....
        /*01f4*/ 	.word	0x000025e0


	//   ....[34]....
        /*01f8*/ 	.word	0x00002640


	//   ....[35]....
        /*01fc*/ 	.word	0x00002670


	//   ....[36]....
        /*0200*/ 	.word	0x000026f0


	//   ....[37]....
        /*0204*/ 	.word	0x00002700


	//   ....[38]....
        /*0208*/ 	.word	0x00002750


	//   ....[39]....
        /*020c*/ 	.word	0x00002760


	//   ....[40]....
        /*0210*/ 	.word	0x00002a60


	//   ....[41]....
        /*0214*/ 	.word	0x00002a70


	//   ....[42]....
        /*0218*/ 	.word	0x00002b00


	//   ....[43]....
        /*021c*/ 	.word	0x00002b20


	//   ....[44]....
        /*0220*/ 	.word	0x00002b80


	//   ....[45]....
        /*0224*/ 	.word	0x00002ba0


	//   ....[46]....
        /*0228*/ 	.word	0x00002c00


	//   ....[47]....
        /*022c*/ 	.word	0x00002c40


	//   ....[48]....
        /*0230*/ 	.word	0x00002cc0


	//   ....[49]....
        /*0234*/ 	.word	0x00002ce0


	//   ....[50]....
        /*0238*/ 	.word	0x00003b40


	//   ....[51]....
        /*023c*/ 	.word	0x00003b50


	//   ....[52]....
        /*0240*/ 	.word	0x00003be0


	//   ....[53]....
        /*0244*/ 	.word	0x00003bf0


	//   ....[54]....
        /*0248*/ 	.word	0x00003c50


	//   ....[55]....
        /*024c*/ 	.word	0x00003c80


	//   ....[56]....
        /*0250*/ 	.word	0x00003d00


	//   ....[57]....
        /*0254*/ 	.word	0x00003d10


	//   ....[58]....
        /*0258*/ 	.word	0x00003d60


	//   ....[59]....
        /*025c*/ 	.word	0x00003d70


	//----- nvinfo : EIATTR_VRC_CTA_INIT_COUNT
	.align		4
.L_121:
        /*0260*/ 	.byte	0x02, 0x4a
	.zero		1
	.zero		1


	//----- nvinfo : EIATTR_EXIT_INSTR_OFFSETS
	.align		4
        /*0264*/ 	.byte	0x04, 0x1c
        /*0266*/ 	.short	(.L_123 - .L_122)


	//   ....[0]....
.L_122:
        /*0268*/ 	.word	0x00003fe0


	//   ....[1]....
        /*026c*/ 	.word	0x00004040


	//----- nvinfo : EIATTR_MAX_THREADS
	.align		4
.L_123:
        /*0270*/ 	.byte	0x04, 0x05
        /*0272*/ 	.short	(.L_125 - .L_124)
.L_124:
        /*0274*/ 	.word	0x00000100
        /*0278*/ 	.word	0x00000001
        /*027c*/ 	.word	0x00000001


	//----- nvinfo : EIATTR_CRS_STACK_SIZE
	.align		4
.L_125:
        /*0280*/ 	.byte	0x04, 0x1e
        /*0282*/ 	.short	(.L_127 - .L_126)
.L_126:
        /*0284*/ 	.word	0x00000000


	//----- nvinfo : EIATTR_CBANK_PARAM_SIZE
	.align		4
.L_127:
        /*0288*/ 	.byte	0x03, 0x19
        /*028a*/ 	.short	0x003e


	//----- nvinfo : EIATTR_PARAM_CBANK
	.align		4
        /*028c*/ 	.byte	0x04, 0x0a
        /*028e*/ 	.short	(.L_129 - .L_128)
	.align		4
.L_128:
        /*0290*/ 	.word	index@(.nv.constant0._ZN3cub18CUB_300001_SM_10006detail6reduce18DeviceReduceKernelINS2_10policy_hubIdjN4cuda3__47maximumIvEEE10Policy1000EPdjS8_dNS5_3std3__410__identityEEEvT0_PT3_T1_NS0_13GridEvenShareISI_EET2_T4_)
        /*0294*/ 	.short	0x0380
        /*0296*/ 	.short	0x003e


	//----- nvinfo : EIATTR_SW_WAR
	.align		4
.L_129:
        /*0298*/ 	.byte	0x04, 0x36
        /*029a*/ 	.short	(.L_131 - .L_130)
.L_130:
        /*029c*/ 	.word	0x00000008
.L_131:


//--------------------- .nv.info._ZN3cub18CUB_300001_SM_10006detail6reduce28DeviceReduceSingleTileKernelINS2_10policy_hubIdjN4cuda3__47maximumIvEEE10Policy1000EPdSB_jS8_ddNS5_3std3__410__identityEEEvT0_T1_T2_T3_T4_T6_ --------------------------
	.section	.nv.info._ZN3cub18CUB_300001_SM_10006detail6reduce28DeviceReduceSingleTileKernelINS2_10policy_hubIdjN4cuda3__47maximumIvEEE10Policy1000EPdSB_jS8_ddNS5_3std3__410__identityEEEvT0_T1_T2_T3_T4_T6_,"",@"SHT_CUDA_INFO"
	.sectionflags	@""
	.align	4


	//----- nvinfo : EIATTR_CUDA_API_VERSION
	.align		4
        /*0000*/ 	.byte	0x04, 0x37
        /*0002*/ 	.short	(.L_133 - .L_132)
.L_132:
        /*0004*/ 	.word	0x00000082


	//----- nvinfo : EIATTR_KPARAM_INFO
	.align		4
.L_133:
        /*0008*/ 	.byte	0x04, 0x17
        /*000a*/ 	.short	(.L_135 - .L_134)
.L_134:
        /*000c*/ 	.word	0x00000000
        /*0010*/ 	.short	0x0005
        /*0012*/ 	.short	0x0020
        /*0014*/ 	.byte	0x00, 0xf0, 0x05, 0x00


	//----- nvinfo : EIATTR_KPARAM_INFO
	.align		4
.L_135:
        /*0018*/ 	.byte	0x04, 0x17
        /*001a*/ 	.short	(.L_137 - .L_136)
.L_136:
        /*001c*/ 	.word	0x00000000
        /*0020*/ 	.short	0x0004
        /*0022*/ 	.short	0x0018
        /*0024*/ 	.byte	0x00, 0xf0, 0x21, 0x00


	//----- nvinfo : EIATTR_KPARAM_INFO
	.align		4
.L_137:
        /*0028*/ 	.byte	0x04, 0x17
        /*002a*/ 	.short	(.L_139 - .L_138)
.L_138:
        /*002c*/ 	.word	0x00000000
        /*0030*/ 	.short	0x0003
        /*0032*/ 	.short	0x0014
        /*0034*/ 	.byte	0x00, 0xf0, 0x05, 0x00


	//----- nvinfo : EIATTR_KPARAM_INFO
	.align		4
.L_139:
        /*0038*/ 	.byte	0x04, 0x17
        /*003a*/ 	.short	(.L_141 - .L_140)
.L_140:
        /*003c*/ 	.word	0x00000000
        /*0040*/ 	.short	0x0002
        /*0042*/ 	.short	0x0010
        /*0044*/ 	.byte	0x00, 0xf0, 0x11, 0x00


	//----- nvinfo : EIATTR_KPARAM_INFO
	.align		4
.L_141:
        /*0048*/ 	.byte	0x04, 0x17
        /*004a*/ 	.short	(.L_143 - .L_142)
.L_142:
        /*004c*/ 	.word	0x00000000
        /*0050*/ 	.short	0x0001
        /*0052*/ 	.short	0x0008
        /*0054*/ 	.byte	0x00, 0xf5, 0x21, 0x00


	//----- nvinfo : EIATTR_KPARAM_INFO
	.align		4
.L_143:
        /*0058*/ 	.byte	0x04, 0x17
        /*005a*/ 	.short	(.L_145 - .L_144)
.L_144:
        /*005c*/ 	.word	0x00000000
        /*0060*/ 	.short	0x0000
        /*0062*/ 	.short	0x0000
        /*0064*/ 	.byte	0x00, 0xf5, 0x21, 0x00


	//----- nvinfo : EIATTR_SPARSE_MMA_MASK
	.align		4
.L_145:
        /*0068*/ 	.byte	0x03, 0x50
        /*006a*/ 	.short	0x0000


	//----- nvinfo : EIATTR_MAXREG_COUNT
	.align		4
        /*006c*/ 	.byte	0x03, 0x1b
        /*006e*/ 	.short	0x00ff


	//----- nvinfo : EIATTR_NUM_BARRIERS
	.align		4
        /*0070*/ 	.byte	0x02, 0x4c
        /*0072*/ 	.byte	0x01
	.zero		1


	//----- nvinfo : EIATTR_MERCURY_ISA_VERSION
	.align		4
        /*0074*/ 	.byte	0x03, 0x5f
        /*0076*/ 	.short	0x0101


	//----- nvinfo : EIATTR_COOP_GROUP_MASK_REGIDS
	.align		4
        /*0078*/ 	.byte	0x04, 0x29
        /*007a*/ 	.short	(.L_147 - .L_146)


	//   ....[0]....
.L_146:
        /*007c*/ 	.word	0xffffffff


	//   ....[1]....
        /*0080*/ 	.word	0xffffffff


	//   ....[2]....
        /*0084*/ 	.word	0xffffffff


	//   ....[3]....
        /*0088*/ 	.word	0xffffffff


	//   ....[4]....
        /*008c*/ 	.word	0xffffffff


	//   ....[5]....
        /*0090*/ 	.word	0xffffffff


	//   ....[6]....
        /*0094*/ 	.word	0xffffffff


	//   ....[7]....
        /*0098*/ 	.word	0xffffffff


	//   ....[8]....
        /*009c*/ 	.word	0xffffffff


	//   ....[9]....
        /*00a0*/ 	.word	0xffffffff


	//   ....[10]....
        /*00a4*/ 	.word	0xffffffff


	//   ....[11]....
        /*00a8*/ 	.word	0xffffffff


	//   ....[12]....
        /*00ac*/ 	.word	0xffffffff


	//   ....[13]....
        /*00b0*/ 	.word	0xffffffff


	//   ....[14]....
        /*00b4*/ 	.word	0xffffffff


	//   ....[15]....
        /*00b8*/ 	.word	0xffffffff


	//   ....[16]....
        /*00bc*/ 	.word	0xffffffff


	//   ....[17]....
        /*00c0*/ 	.word	0xffffffff


	//   ....[18]....
        /*00c4*/ 	.word	0xffffffff


	//   ....[19]....
        /*00c8*/ 	.word	0xffffffff


	//   ....[20]....
        /*00cc*/ 	.word	0xffffffff


	//   ....[21]....
        /*00d0*/ 	.word	0xffffffff


	//   ....[22]....
        /*00d4*/ 	.word	0xffffffff


	//   ....[23]....
        /*00d8*/ 	.word	0xffffffff


	//   ....[24]....
        /*00dc*/ 	.word	0xffffffff


	//   ....[25]....
        /*00e0*/ 	.word	0xffffffff


	//   ....[26]....
        /*00e4*/ 	.word	0xffffffff


	//   ....[27]....
        /*00e8*/ 	.word	0xffffffff


	//   ....[28]....
        /*00ec*/ 	.word	0xffffffff


	//   ....[29]....
        /*00f0*/ 	.word	0xffffffff


	//   ....[30]....
        /*00f4*/ 	.word	0xffffffff


	//   ....[31]....
        /*00f8*/ 	.word	0xffffffff


	//   ....[32]....
        /*00fc*/ 	.word	0xffffffff


	//   ....[33]....
        /*0100*/ 	.word	0xffffffff


	//   ....[34]....
        /*0104*/ 	.word	0xffffffff


	//   ....[35]....
        /*0108*/ 	.word	0xffffffff


	//   ....[36]....
        /*010c*/ 	.word	0xffffffff


	//   ....[37]....
        /*0110*/ 	.word	0xffffffff


	//   ....[38]....
        /*0114*/ 	.word	0xffffffff


	//   ....[39]....
        /*0118*/ 	.word	0xffffffff


	//   ....[40]....
        /*011c*/ 	.word	0xffffffff


	//   ....[41]....
        /*0120*/ 	.word	0xffffffff


	//   ....[42]....
        /*0124*/ 	.word	0xffffffff


	//   ....[43]....
        /*0128*/ 	.word	0xffffffff


	//   ....[44]....
        /*012c*/ 	.word	0xffffffff


	//   ....[45]....
        /*0130*/ 	.word	0xffffffff


	//   ....[46]....
        /*0134*/ 	.word	0xffffffff


	//   ....[47]....
        /*0138*/ 	.word	0xffffffff


	//   ....[48]....
        /*013c*/ 	.word	0xffffffff


	//   ....[49]....
        /*0140*/ 	.word	0xffffffff


	//   ....[50]....
        /*0144*/ 	.word	0xffffffff


	//   ....[51]....
        /*0148*/ 	.word	0xffffffff


	//   ....[52]....
        /*014c*/ 	.word	0xffffffff


	//   ....[53]....
        /*0150*/ 	.word	0xffffffff


	//   ....[54]....
        /*0154*/ 	.word	0xffffffff


	//   ....[55]....
        /*0158*/ 	.word	0xffffffff


	//   ....[56]....
        /*015c*/ 	.word	0xffffffff


	//   ....[57]....
        /*0160*/ 	.word	0xffffffff


	//   ....[58]....
        /*0164*/ 	.word	0xffffffff


	//   ....[59]....
        /*0168*/ 	.word	0xffffffff


	//----- nvinfo : EIATTR_COOP_GROUP_INSTR_OFFSETS
	.align		4
.L_147:
        /*016c*/ 	.byte	0x04, 0x28
        /*016e*/ 	.short	(.L_149 - .L_148)


	//   ....[0]....
.L_148:
        /*0170*/ 	.word	0x00000cb0


	//   ....[1]....
        /*0174*/ 	.word	0x00000cc0


	//   ....[2]....
        /*0178*/ 	.word	0x00000d50


	//   ....[3]....
        /*017c*/ 	.word	0x00000d90


	//   ....[4]....
        /*0180*/ 	.word	0x00000e10


	//   ....[5]....
        /*0184*/ 	.word	0x00000e40


	//   ....[6]....
        /*0188*/ 	.word	0x00000e90


	//   ....[7]....
        /*018c*/ 	.word	0x00000ec0


	//   ....[8]....
        /*0190*/ 	.word	0x00000f10


	//   ....[9]....
        /*0194*/ 	.word	0x00000f40


	//   ....[10]....
        /*0198*/ 	.word	0x00001240


	//   ....[11]....
        /*019c*/ 	.word	0x00001250


	//   ....[12]....
        /*01a0*/ 	.word	0x000012e0


	//   ....[13]....
        /*01a4*/ 	.word	0x00001310


	//   ....[14]....
        /*01a8*/ 	.word	0x00001370


	//   ....[15]....
        /*01ac*/ 	.word	0x000013a0


	//   ....[16]....
        /*01b0*/ 	.word	0x00001400


	//   ....[17]....
        /*01b4*/ 	.word	0x00001440


	//   ....[18]....
        /*01b8*/ 	.word	0x000014b0


	//   ....[19]....
        /*01bc*/ 	.word	0x000014f0


	//   ....[20]....
        /*01c0*/ 	.word	0x00002180


	//   ....[21]....
        /*01c4*/ 	.word	0x00002190


	//   ....[22]....
        /*01c8*/ 	.word	0x00002220


	//   ....[23]....
        /*01cc*/ 	.word	0x00002250


	//   ....[24]....
        /*01d0*/ 	.word	0x000022c0


	//   ....[25]....
        /*01d4*/ 	.word	0x000022e0


	//   ....[26]....
        /*01d8*/ 	.word	0x00002340


	//   ....[27]....
        /*01dc*/ 	.word	0x00002350


	//   ....[28]....
        /*01e0*/ 	.word	0x000023a0


	//   ....[29]....
        /*01e4*/ 	.word	0x000023b0


	//   ....[30]....
        /*01e8*/ 	.word	0x000031c0


	//   ....[31]....
        /*01ec*/ 	.word	0x000031d0


	//   ....[32]....
        /*01f0*/ 	.word	0x00003260


	//   ....[33]....
        /*01f4*/ 	.word	0x000032a0


	//   ....[34]....
        /*01f8*/ 	.word	0x00003320


	//   ....[35]....
        /*01fc*/ 	.word	0x00003360


	//   ....[36]....
        /*0200*/ 	.word	0x000033c0


	//   ....[37]....
        /*0204*/ 	.word	0x000033f0


	//   ....[38]....
        /*0208*/ 	.word	0x00003440


	//   ....[39]....
        /*020c*/ 	.word	0x00003470


	//   ....[40]....
        /*0210*/ 	.word	0x00003750


	//   ....[41]....
        /*0214*/ 	.word	0x00003760


	//   ....[42]....
        /*0218*/ 	.word	0x000037f0


	//   ....[43]....
        /*021c*/ 	.word	0x00003820


	//   ....[44]....
        /*0220*/ 	.word	0x00003870


	//   ....[45]....
        /*0224*/ 	.word	0x000038a0


	//   ....[46]....
        /*0228*/ 	.word	0x00003910


	//   ....[47]....
        /*022c*/ 	.word	0x00003950


	//   ....[48]....
        /*0230*/ 	.word	0x000039c0


	//   ....[49]....
        /*0234*/ 	.word	0x000039f0


	//   ....[50]....
        /*0238*/ 	.word	0x00004730


	//   ....[51]....
        /*023c*/ 	.word	0x00004740


	//   ....[52]....
        /*0240*/ 	.word	0x000047d0


	//   ....[53]....
        /*0244*/ 	.word	0x00004800


	//   ....[54]....
        /*0248*/ 	.word	0x00004870


	//   ....[55]....
        /*024c*/ 	.word	0x00004890


	//   ....[56]....
        /*0250*/ 	.word	0x000048f0


	//   ....[57]....
        /*0254*/ 	.word	0x00004900


	//   ....[58]....
        /*0258*/ 	.word	0x00004950


	//   ....[59]....
        /*025c*/ 	.word	0x00004960


	//----- nvinfo : EIATTR_VRC_CTA_INIT_COUNT
	.align		4
.L_149:
        /*0260*/ 	.byte	0x02, 0x4a
	.zero		1
	.zero		1


	//----- nvinfo : EIATTR_EXIT_INSTR_OFFSETS
	.align		4
        /*0264*/ 	.byte	0x04, 0x1c
        /*0266*/ 	.short	(.L_151 - .L_150)


	//   ....[0]....
.L_150:
        /*0268*/ 	.word	0x00000080


	//   ....[1]....
        /*026c*/ 	.word	0x000000c0


	//   ....[2]....
        /*0270*/ 	.word	0x00004bd0


	//   ....[3]....
        /*0274*/ 	.word	0x00004c50


	//----- nvinfo : EIATTR_MAX_THREADS
	.align		4
.L_151:
        /*0278*/ 	.byte	0x04, 0x05
        /*027a*/ 	.short	(.L_153 - .L_152)
.L_152:
        /*027c*/ 	.word	0x00000100
        /*0280*/ 	.word	0x00000001
        /*0284*/ 	.word	0x00000001


	//----- nvinfo : EIATTR_CRS_STACK_SIZE
	.align		4
.L_153:
        /*0288*/ 	.byte	0x04, 0x1e
        /*028a*/ 	.short	(.L_155 - .L_154)
.L_154:
        /*028c*/ 	.word	0x00000000


	//----- nvinfo : EIATTR_CBANK_PARAM_SIZE
	.align		4
.L_155:
        /*0290*/ 	.byte	0x03, 0x19
        /*0292*/ 	.short	0x0021


	//----- nvinfo : EIATTR_PARAM_CBANK
	.align		4
        /*0294*/ 	.byte	0x04, 0x0a
        /*0296*/ 	.short	(.L_157 - .L_156)
	.align		4
.L_156:
        /*0298*/ 	.word	index@(.nv.constant0._ZN3cub18CUB_300001_SM_10006detail6reduce28DeviceReduceSingleTileKernelINS2_10policy_hubIdjN4cuda3__47maximumIvEEE10Policy1000EPdSB_jS8_ddNS5_3std3__410__identityEEEvT0_T1_T2_T3_T4_T6_)
        /*029c*/ 	.short	0x0380
        /*029e*/ 	.short	0x0021


	//----- nvinfo : EIATTR_SW_WAR
	.align		4
.L_157:
        /*02a0*/ 	.byte	0x04, 0x36
        /*02a2*/ 	.short	(.L_159 - .L_158)
.L_158:
        /*02a4*/ 	.word	0x00000008
.L_159:


//--------------------- .nv.info._ZN3cub18CUB_300001_SM_10006detail11EmptyKernelIvEEvv --------------------------
	.section	.nv.info._ZN3cub18CUB_300001_SM_10006detail11EmptyKernelIvEEvv,"",@"SHT_CUDA_INFO"
	.sectionflags	@""
	.align	4


	//----- nvinfo : EIATTR_CUDA_API_VERSION
	.align		4
        /*0000*/ 	.byte	0x04, 0x37
        /*0002*/ 	.short	(.L_161 - .L_160)
.L_160:
        /*0004*/ 	.word	0x00000082


	//----- nvinfo : EIATTR_SPARSE_MMA_MASK
	.align		4
.L_161:
        /*0008*/ 	.byte	0x03, 0x50
        /*000a*/ 	.short	0x0000


	//----- nvinfo : EIATTR_MAXREG_COUNT
	.align		4
        /*000c*/ 	.byte	0x03, 0x1b
        /*000e*/ 	.short	0x00ff


	//----- nvinfo : EIATTR_MERCURY_ISA_VERSION
	.align		4
        /*0010*/ 	.byte	0x03, 0x5f
        /*0012*/ 	.short	0x0101


	//----- nvinfo : EIATTR_VRC_CTA_INIT_COUNT
	.align		4
        /*0014*/ 	.byte	0x02, 0x4a
	.zero		1
	.zero		1


	//----- nvinfo : EIATTR_EXIT_INSTR_OFFSETS
	.align		4
        /*0018*/ 	.byte	0x04, 0x1c
        /*001a*/ 	.short	(.L_163 - .L_162)


	//   ....[0]....
.L_162:
        /*001c*/ 	.word	0x00000010


	//----- nvinfo : EIATTR_SW_WAR
	.align		4
.L_163:
        /*0020*/ 	.byte	0x04, 0x36
        /*0022*/ 	.short	(.L_165 - .L_164)
.L_164:
        /*0024*/ 	.word	0x00000008
.L_165:


//--------------------- .nv.info._Z23count_matrix_differencePdS_S_j --------------------------
	.section	.nv.info._Z23count_matrix_differencePdS_S_j,"",@"SHT_CUDA_INFO"
	.sectionflags	@""
	.align	4


	//----- nvinfo : EIATTR_CUDA_API_VERSION
	.align		4
        /*0000*/ 	.byte	0x04, 0x37
        /*0002*/ 	.short	(.L_167 - .L_166)
.L_166:
        /*0004*/ 	.word	0x00000082


	//----- nvinfo : EIATTR_KPARAM_INFO
	.align		4
.L_167:
        /*0008*/ 	.byte	0x04, 0x17
        /*000a*/ 	.short	(.L_169 - .L_168)
.L_168:
        /*000c*/ 	.word	0x00000000
        /*0010*/ 	.short	0x0003
        /*0012*/ 	.short	0x0018
        /*0014*/ 	.byte	0x00, 0xf0, 0x11, 0x00


	//----- nvinfo : EIATTR_KPARAM_INFO
	.align		4
.L_169:
        /*0018*/ 	.byte	0x04, 0x17
        /*001a*/ 	.short	(.L_171 - .L_170)
.L_170:
        /*001c*/ 	.word	0x00000000
        /*0020*/ 	.short	0x0002
        /*0022*/ 	.short	0x0010
        /*0024*/ 	.byte	0x00, 0xf5, 0x21, 0x00


	//----- nvinfo : EIATTR_KPARAM_INFO
	.align		4
.L_171:
        /*0028*/ 	.byte	0x04, 0x17
        /*002a*/ 	.short	(.L_173 - .L_172)
.L_172:
        /*002c*/ 	.word	0x00000000
        /*0030*/ 	.short	0x0001
        /*0032*/ 	.short	0x0008
        /*0034*/ 	.byte	0x00, 0xf5, 0x21, 0x00


	//----- nvinfo : EIATTR_KPARAM_INFO
	.align		4
.L_173:
        /*0038*/ 	.byte	0x04, 0x17
        /*003a*/ 	.short	(.L_175 - .L_174)
.L_174:
        /*003c*/ 	.word	0x00000000
        /*0040*/ 	.short	0x0000
        /*0042*/ 	.short	0x0000
        /*0044*/ 	.byte	0x00, 0xf5, 0x21, 0x00


	//----- nvinfo : EIATTR_SPARSE_MMA_MASK
	.align		4
.L_175:
        /*0048*/ 	.byte	0x03, 0x50
        /*004a*/ 	.short	0x0000


	//----- nvinfo : EIATTR_MAXREG_COUNT
	.align		4
        /*004c*/ 	.byte	0x03, 0x1b
        /*004e*/ 	.short	0x00ff


	//----- nvinfo : EIATTR_MERCURY_ISA_VERSION
	.align		4
        /*0050*/ 	.byte	0x03, 0x5f
        /*0052*/ 	.short	0x0101


	//----- nvinfo : EIATTR_VRC_CTA_INIT_COUNT
	.align		4
        /*0054*/ 	.byte	0x02, 0x4a
	.zero		1
	.zero		1


	//----- nvinfo : EIATTR_EXIT_INSTR_OFFSETS
	.align		4
        /*0058*/ 	.byte	0x04, 0x1c
        /*005a*/ 	.short	(.L_177 - .L_176)


	//   ....[0]....
.L_176:
        /*005c*/ 	.word	0x00000070


	//   ....[1]....
        /*0060*/ 	.word	0x00000170


	//----- nvinfo : EIATTR_CBANK_PARAM_SIZE
	.align		4
.L_177:
        /*0064*/ 	.byte	0x03, 0x19
        /*0066*/ 	.short	0x001c


	//----- nvinfo : EIATTR_PARAM_CBANK
	.align		4
        /*0068*/ 	.byte	0x04, 0x0a
        /*006a*/ 	.short	(.L_179 - .L_178)
	.align		4
.L_178:
        /*006c*/ 	.word	index@(.nv.constant0._Z23count_matrix_differencePdS_S_j)
        /*0070*/ 	.short	0x0380
        /*0072*/ 	.short	0x001c


	//----- nvinfo : EIATTR_SW_WAR
	.align		4
.L_179:
        /*0074*/ 	.byte	0x04, 0x36
        /*0076*/ 	.short	(.L_181 - .L_180)
.L_180:
        /*0078*/ 	.word	0x00000008
.L_181:


//--------------------- .nv.info._Z16calculate_matrixPdS_j --------------------------
	.section	.nv.info._Z16calculate_matrixPdS_j,"",@"SHT_CUDA_INFO"
	.sectionflags	@""
	.align	4


	//----- nvinfo : EIATTR_CUDA_API_VERSION
	.align		4
        /*0000*/ 	.byte	0x04, 0x37
        /*0002*/ 	.short	(.L_183 - .L_182)
.L_182:
        /*0004*/ 	.word	0x00000082


	//----- nvinfo : EIATTR_KPARAM_INFO
	.align		4
.L_183:
        /*0008*/ 	.byte	0x04, 0x17
        /*000a*/ 	.short	(.L_185 - .L_184)
.L_184:
        /*000c*/ 	.word	0x00000000
        /*0010*/ 	.short	0x0002
        /*0012*/ 	.short	0x0010
        /*0014*/ 	.byte	0x00, 0xf0, 0x11, 0x00


	//----- nvinfo : EIATTR_KPARAM_INFO
	.align		4
.L_185:
        /*0018*/ 	.byte	0x04, 0x17
        /*001a*/ 	.short	(.L_187 - .L_186)
.L_186:
        /*001c*/ 	.word	0x00000000
        /*0020*/ 	.short	0x0001
        /*0022*/ 	.short	0x0008
        /*0024*/ 	.byte	0x00, 0xf5, 0x21, 0x00


	//----- nvinfo : EIATTR_KPARAM_INFO
	.align		4
.L_187:
        /*0028*/ 	.byte	0x04, 0x17
        /*002a*/ 	.short	(.L_189 - .L_188)
.L_188:
        /*002c*/ 	.word	0x00000000
        /*0030*/ 	.short	0x0000
        /*0032*/ 	.short	0x0000
        /*0034*/ 	.byte	0x00, 0xf5, 0x21, 0x00


	//----- nvinfo : EIATTR_SPARSE_MMA_MASK
	.align		4
.L_189:
        /*0038*/ 	.byte	0x03, 0x50
        /*003a*/ 	.short	0x0000


	//----- nvinfo : EIATTR_MAXREG_COUNT
	.align		4
        /*003c*/ 	.byte	0x03, 0x1b
        /*003e*/ 	.short	0x00ff


	//----- nvinfo : EIATTR_MERCURY_ISA_VERSION
	.align		4
        /*0040*/ 	.byte	0x03, 0x5f
        /*0042*/ 	.short	0x0101


	//----- nvinfo : EIATTR_VRC_CTA_INIT_COUNT
	.align		4
        /*0044*/ 	.byte	0x02, 0x4a
	.zero		1
	.zero		1


	//----- nvinfo : EIATTR_EXIT_INSTR_OFFSETS
	.align		4
        /*0048*/ 	.byte	0x04, 0x1c
        /*004a*/ 	.short	(.L_191 - .L_190)


	//   ....[0]....
.L_190:
        /*004c*/ 	.word	0x00000070


	//   ....[1]....
        /*0050*/ 	.word	0x00000200


	//----- nvinfo : EIATTR_CBANK_PARAM_SIZE
	.align		4
.L_191:
        /*0054*/ 	.byte	0x03, 0x19
        /*0056*/ 	.short	0x0014


	//----- nvinfo : EIATTR_PARAM_CBANK
	.align		4
        /*0058*/ 	.byte	0x04, 0x0a
        /*005a*/ 	.short	(.L_193 - .L_192)
	.align		4
.L_192:
        /*005c*/ 	.word	index@(.nv.constant0._Z16calculate_matrixPdS_j)
        /*0060*/ 	.short	0x0380
        /*0062*/ 	.short	0x0014


	//----- nvinfo : EIATTR_SW_WAR
	.align		4
.L_193:
        /*0064*/ 	.byte	0x04, 0x36
        /*0066*/ 	.short	(.L_195 - .L_194)
.L_194:
        /*0068*/ 	.word	0x00000008
.L_195:


//--------------------- .nv.callgraph             --------------------------
	.section	.nv.callgraph,"",@"SHT_CUDA_CALLGRAPH"
	.align	4
	.sectionentsize	8
	.align		4
        /*0000*/ 	.word	0x00000000
	.align		4
        /*0004*/ 	.word	0xffffffff
	.align		4
        /*0008*/ 	.word	0x00000000
	.align		4
        /*000c*/ 	.word	0xfffffffe
	.align		4
        /*0010*/ 	.word	0x00000000
	.align		4
        /*0014*/ 	.word	0xfffffffd
	.align		4
        /*0018*/ 	.word	0x00000000
	.align		4
        /*001c*/ 	.word	0xfffffffc


//--------------------- .nv.constant4             --------------------------
	.section	.nv.constant4,"a",@progbits
	.align	8
	.align		8
.nv.constant4:
        /*0000*/ 	.dword	_ZN34_INTERNAL_3e828c01_4_k_cu_48f0d5474cuda3std3__45__cpo5beginE
	.align		8
        /*0008*/ 	.dword	_ZN34_INTERNAL_3e828c01_4_k_cu_48f0d5474cuda3std3__45__cpo3endE
	.align		8
        /*0010*/ 	.dword	_ZN34_INTERNAL_3e828c01_4_k_cu_48f0d5474cuda3std3__45__cpo6cbeginE
	.align		8
        /*0018*/ 	.dword	_ZN34_INTERNAL_3e828c01_4_k_cu_48f0d5474cuda3std3__45__cpo4cendE
	.align		8
        /*0020*/ 	.dword	_ZN34_INTERNAL_3e828c01_4_k_cu_48f0d5474cuda3std3__45__cpo6rbeginE
	.align		8
        /*0028*/ 	.dword	_ZN34_INTERNAL_3e828c01_4_k_cu_48f0d5474cuda3std3__45__cpo4rendE
	.align		8
        /*0030*/ 	.dword	_ZN34_INTERNAL_3e828c01_4_k_cu_48f0d5474cuda3std3__45__cpo7crbeginE
	.align		8
        /*0038*/ 	.dword	_ZN34_INTERNAL_3e828c01_4_k_cu_48f0d5474cuda3std3__45__cpo5crendE
	.align		8
        /*0040*/ 	.dword	_ZN34_INTERNAL_3e828c01_4_k_cu_48f0d5474cuda3std3__436_GLOBAL__N__3e828c01_4_k_cu_48f0d5476ignoreE
	.align		8
        /*0048*/ 	.dword	_ZN34_INTERNAL_3e828c01_4_k_cu_48f0d5474cuda3std3__419piecewise_constructE
	.align		8
        /*0050*/ 	.dword	_ZN34_INTERNAL_3e828c01_4_k_cu_48f0d5474cuda3std3__48in_placeE
	.align		8
        /*0058*/ 	.dword	_ZN34_INTERNAL_3e828c01_4_k_cu_48f0d5474cuda3std3__420unreachable_sentinelE
	.align		8
        /*0060*/ 	.dword	_ZN34_INTERNAL_3e828c01_4_k_cu_48f0d5474cuda3std3__47nulloptE
	.align		8
        /*0068*/ 	.dword	_ZN34_INTERNAL_3e828c01_4_k_cu_48f0d5474cuda3std3__48unexpectE
	.align		8
        /*0070*/ 	.dword	_ZN34_INTERNAL_3e828c01_4_k_cu_48f0d5474cuda3std6ranges3__45__cpo4swapE
	.align		8
        /*0078*/ 	.dword	_ZN34_INTERNAL_3e828c01_4_k_cu_48f0d5474cuda3std6ranges3__45__cpo9iter_moveE
	.align		8
        /*0080*/ 	.dword	_ZN34_INTERNAL_3e828c01_4_k_cu_48f0d5474cuda3std6ranges3__45__cpo5beginE
	.align		8
        /*0088*/ 	.dword	_ZN34_INTERNAL_3e828c01_4_k_cu_48f0d5474cuda3std6ranges3__45__cpo3endE
	.align		8
        /*0090*/ 	.dword	_ZN34_INTERNAL_3e828c01_4_k_cu_48f0d5474cuda3std6ranges3__45__cpo6cbeginE
	.align		8
        /*0098*/ 	.dword	_ZN34_INTERNAL_3e828c01_4_k_cu_48f0d5474cuda3std6ranges3__45__cpo4cendE
	.align		8
        /*00a0*/ 	.dword	_ZN34_INTERNAL_3e828c01_4_k_cu_48f0d5474cuda3std6ranges3__45__cpo7advanceE
	.align		8
        /*00a8*/ 	.dword	_ZN34_INTERNAL_3e828c01_4_k_cu_48f0d5474cuda3std6ranges3__45__cpo9iter_swapE
	.align		8
        /*00b0*/ 	.dword	_ZN34_INTERNAL_3e828c01_4_k_cu_48f0d5474cuda3std6ranges3__45__cpo4nextE
	.align		8
        /*00b8*/ 	.dword	_ZN34_INTERNAL_3e828c01_4_k_cu_48f0d5474cuda3std6ranges3__45__cpo4prevE
	.align		8
        /*00c0*/ 	.dword	_ZN34_INTERNAL_3e828c01_4_k_cu_48f0d5474cuda3std6ranges3__45__cpo4dataE
	.align		8
        /*00c8*/ 	.dword	_ZN34_INTERNAL_3e828c01_4_k_cu_48f0d5474cuda3std6ranges3__45__cpo5cdataE
	.align		8
        /*00d0*/ 	.dword	_ZN34_INTERNAL_3e828c01_4_k_cu_48f0d5474cuda3std6ranges3__45__cpo4sizeE
	.align		8
        /*00d8*/ 	.dword	_ZN34_INTERNAL_3e828c01_4_k_cu_48f0d5474cuda3std6ranges3__45__cpo5ssizeE
	.align		8
        /*00e0*/ 	.dword	_ZN34_INTERNAL_3e828c01_4_k_cu_48f0d5474cuda3std6ranges3__45__cpo8distanceE
	.align		8
        /*00e8*/ 	.dword	_ZN34_INTERNAL_3e828c01_4_k_cu_48f0d5476thrust24THRUST_300001_SM_1000_NS6system6detail10sequential3seqE
	.align		8
        /*00f0*/ 	.dword	_ZN34_INTERNAL_3e828c01_4_k_cu_48f0d5476thrust24THRUST_300001_SM_1000_NS12placeholders2_1E
	.align		8
        /*00f8*/ 	.dword	_ZN34_INTERNAL_3e828c01_4_k_cu_48f0d5476thrust24THRUST_300001_SM_1000_NS12placeholders2_2E
	.align		8
        /*0100*/ 	.dword	_ZN34_INTERNAL_3e828c01_4_k_cu_48f0d5476thrust24THRUST_300001_SM_1000_NS12placeholders2_3E
	.align		8
        /*0108*/ 	.dword	_ZN34_INTERNAL_3e828c01_4_k_cu_48f0d5476thrust24THRUST_300001_SM_1000_NS12placeholders2_4E
	.align		8
        /*0110*/ 	.dword	_ZN34_INTERNAL_3e828c01_4_k_cu_48f0d5476thrust24THRUST_300001_SM_1000_NS12placeholders2_5E
	.align		8
        /*0118*/ 	.dword	_ZN34_INTERNAL_3e828c01_4_k_cu_48f0d5476thrust24THRUST_300001_SM_1000_NS12placeholders2_6E
	.align		8
        /*0120*/ 	.dword	_ZN34_INTERNAL_3e828c01_4_k_cu_48f0d5476thrust24THRUST_300001_SM_1000_NS12placeholders2_7E
	.align		8
        /*0128*/ 	.dword	_ZN34_INTERNAL_3e828c01_4_k_cu_48f0d5476thrust24THRUST_300001_SM_1000_NS12placeholders2_8E
	.align		8
        /*0130*/ 	.dword	_ZN34_INTERNAL_3e828c01_4_k_cu_48f0d5476thrust24THRUST_300001_SM_1000_NS12placeholders2_9E
	.align		8
        /*0138*/ 	.dword	_ZN34_INTERNAL_3e828c01_4_k_cu_48f0d5476thrust24THRUST_300001_SM_1000_NS12placeholders3_10E


//--------------------- .text._ZN3cub18CUB_300001_SM_10006detail6reduce28DeviceReduceSingleTileKernelINS2_10policy_hubIdjN4cuda3__47maximumIvEEE10Policy1000EPdSB_iS8_ddNS5_3std3__410__identityEEEvT0_T1_T2_T3_T4_T6_ --------------------------
	.section	.text._ZN3cub18CUB_300001_SM_10006detail6reduce28DeviceReduceSingleTileKernelINS2_10policy_hubIdjN4cuda3__47maximumIvEEE10Policy1000EPdSB_iS8_ddNS5_3std3__410__identityEEEvT0_T1_T2_T3_T4_T6_,"ax",@progbits
	.align	128
        .global         _ZN3cub18CUB_300001_SM_10006detail6reduce28DeviceReduceSingleTileKernelINS2_10policy_hubIdjN4cuda3__47maximumIvEEE10Policy1000EPdSB_iS8_ddNS5_3std3__410__identityEEEvT0_T1_T2_T3_T4_T6_
        .type           _ZN3cub18CUB_300001_SM_10006detail6reduce28DeviceReduceSingleTileKernelINS2_10policy_hubIdjN4cuda3__47maximumIvEEE10Policy1000EPdSB_iS8_ddNS5_3std3__410__identityEEEvT0_T1_T2_T3_T4_T6_,@function
        .size           _ZN3cub18CUB_300001_SM_10006detail6reduce28DeviceReduceSingleTileKernelINS2_10policy_hubIdjN4cuda3__47maximumIvEEE10Policy1000EPdSB_iS8_ddNS5_3std3__410__identityEEEvT0_T1_T2_T3_T4_T6_,(.L_x_149 - _ZN3cub18CUB_300001_SM_10006detail6reduce28DeviceReduceSingleTileKernelINS2_10policy_hubIdjN4cuda3__47maximumIvEEE10Policy1000EPdSB_iS8_ddNS5_3std3__410__identityEEEvT0_T1_T2_T3_T4_T6_)
        .other          _ZN3cub18CUB_300001_SM_10006detail6reduce28DeviceReduceSingleTileKernelINS2_10policy_hubIdjN4cuda3__47maximumIvEEE10Policy1000EPdSB_iS8_ddNS5_3std3__410__identityEEEvT0_T1_T2_T3_T4_T6_,@"STO_CUDA_ENTRY STV_DEFAULT"
_ZN3cub18CUB_300001_SM_10006detail6reduce28DeviceReduceSingleTileKernelINS2_10policy_hubIdjN4cuda3__47maximumIvEEE10Policy1000EPdSB_iS8_ddNS5_3std3__410__identityEEEvT0_T1_T2_T3_T4_T6_:
.text._ZN3cub18CUB_300001_SM_10006detail6reduce28DeviceReduceSingleTileKernelINS2_10policy_hubIdjN4cuda3__47maximumIvEEE10Policy1000EPdSB_iS8_ddNS5_3std3__410__identityEEEvT0_T1_T2_T3_T4_T6_:
[----:B------:R-:W-:Y:S01]  /*0000*/  LDC R1, c[0x0][0x37c] ;  /* 0x0000df00ff017b82 */ /* 0x000fe20000000800 */
[----:B------:R-:W0:Y:S01]  /*0010*/  LDCU UR4, c[0x0][0x390] ;  /* 0x00007200ff0477ac */ /* 0x000e220008000800 */
[----:B------:R-:W1:Y:S01]  /*0020*/  LDCU.64 UR6, c[0x0][0x358] ;  /* 0x00006b00ff0677ac */ /* 0x000e620008000a00 */
[----:B0-----:R-:W-:-:S05]  /*0030*/  IMAD.U32 R4, RZ, RZ, UR4 ;  /* 0x00000004ff047e24 */ /* 0x001fca000f8e00ff */
[----:B------:R-:W-:-:S13]  /*0040*/  ISETP.NE.AND P0, PT, R4, RZ, PT ;  /* 0x000000ff0400720c */ /* 0x000fda0003f05270 */
[----:B-1----:R-:W-:Y:S05]  /*0050*/  @P0 BRA `(.L_x_0) ;  /* 0x00000000001c0947 */ /* 0x002fea0003800000 */
[----:B------:R-:W0:Y:S02]  /*0060*/  S2R R0, SR_TID.X ;  /* 0x0000000000007919 */ /* 0x000e240000002100 */
[----:B0-----:R-:W-:-:S13]  /*0070*/  ISETP.NE.AND P0, PT, R0, RZ, PT ;  /* 0x000000ff0000720c */ /* 0x001fda0003f05270 */
[----:B------:R-:W-:Y:S05]  /*0080*/  @P0 EXIT ;  /* 0x000000000000094d */ /* 0x000fea0003800000 */
[----:B------:R-:W0:Y:S08]  /*0090*/  LDC.64 R2, c[0x0][0x388] ;  /* 0x0000e200ff027b82 */ /* 0x000e300000000a00 */
[----:B------:R-:W0:Y:S02]  /*00a0*/  LDC.64 R4, c[0x0][0x398] ;  /* 0x0000e600ff047b82 */ /* 0x000e240000000a00 */
[----:B0-----:R-:W-:Y:S01]  /*00b0*/  STG.E.64 desc[UR6][R2.64], R4 ;  /* 0x0000000402007986 */ /* 0x001fe2000c101b06 */
[----:B------:R-:W-:Y:S05]  /*00c0*/  EXIT ;  /* 0x000000000000794d */ /* 0x000fea0003800000 */
.L_x_0:
[----:B------:R-:W0:Y:S01]  /*00d0*/  LDCU UR4, c[0x0][0x380] ;  /* 0x00007000ff0477ac */ /* 0x000e220008000800 */
[----:B------:R-:W-:Y:S01]  /*00e0*/  BSSY.RECONVERGENT B0, `(.L_x_1) ;  /* 0x00005b3000007945 */ /* 0x000fe20003800200 */
[----:B0-----:R-:W-:-:S09]  /*00f0*/  ULOP3.LUT UP0, URZ, UR4, 0x1f, URZ, 0xc0, !UPT ;  /* 0x0000001f04ff7892 */ /* 0x001fd2000f80c0ff */
[----:B------:R-:W-:Y:S05]  /*0100*/  BRA.U UP0, `(.L_x_2) ;  /* 0x0000002d003c7547 */ /* 0x000fea000b800000 */
[----:B------:R-:W-:-:S13]  /*0110*/  ISETP.GT.AND P0, PT, R4, 0x7ff, PT ;  /* 0x000007ff0400780c */ /* 0x000fda0003f04270 */
[----:B------:R-:W-:Y:S05]  /*0120*/  @P0 BRA `(.L_x_3) ;  /* 0x0000001400e80947 */ /* 0x000fea0003800000 */
[----:B------:R-:W0:Y:S01]  /*0130*/  S2R R3, SR_TID.X ;  /* 0x0000000000037919 */ /* 0x000e220000002100 */
[----:B------:R-:W-:Y:S01]  /*0140*/  BSSY.RECONVERGENT B1, `(.L_x_4) ;  /* 0x0000009000017945 */ /* 0x000fe20003800200 */
[----:B------:R-:W-:Y:S02]  /*0150*/  CS2R R6, SRZ ;  /* 0x0000000000067805 */ /* 0x000fe4000001ff00 */
[----:B0-----:R-:W-:Y:S01]  /*0160*/  ISETP.GE.AND P0, PT, R3, R4, PT ;  /* 0x000000040300720c */ /* 0x001fe20003f06270 */
[----:B------:R-:W-:-:S12]  /*0170*/  IMAD.MOV.U32 R5, RZ, RZ, R3 ;  /* 0x000000ffff057224 */ /* 0x000fd800078e0003 */
[----:B------:R-:W-:Y:S05]  /*0180*/  @P0 BRA `(.L_x_5) ;  /* 0x0000000000100947 */ /* 0x000fea0003800000 */
[----:B------:R-:W0:Y:S02]  /*0190*/  LDC.64 R6, c[0x0][0x380] ;  /* 0x0000e000ff067b82 */ /* 0x000e240000000a00 */
[----:B0-----:R-:W-:-:S06]  /*01a0*/  IMAD.WIDE.U32 R6, R3, 0x8, R6 ;  /* 0x0000000803067825 */ /* 0x001fcc00078e0006 */
[----:B------:R-:W5:Y:S01]  /*01b0*/  LDG.E.64.CONSTANT R6, desc[UR6][R6.64] ;  /* 0x0000000606067981 */ /* 0x000f62000c1e9b00 */
[----:B------:R-:W-:-:S07]  /*01c0*/  VIADD R5, R3, 0x100 ;  /* 0x0000010003057836 */ /* 0x000fce0000000000 */
.L_x_5:
[----:B------:R-:W-:Y:S05]  /*01d0*/  BSYNC.RECONVERGENT B1 ;  /* 0x0000000000017941 */ /* 0x000fea0003800200 */
.L_x_4:
[----:B------:R-:W-:Y:S01]  /*01e0*/  ISETP.GE.AND P0, PT, R5, R4, PT ;  /* 0x000000040500720c */ /* 0x000fe20003f06270 */
[----:B------:R-:W-:-:S12]  /*01f0*/  BSSY.RECONVERGENT B1, `(.L_x_6) ;  /* 0x00000b0000017945 */ /* 0x000fd80003800200 */
[----:B------:R-:W-:Y:S05]  /*0200*/  @P0 BRA `(.L_x_7) ;  /* 0x0000000800b80947 */ /* 0x000fea0003800000 */
[----:B------:R-:W-:Y:S01]  /*0210*/  LOP3.LUT R9, RZ, R5, RZ, 0x33, !PT ;  /* 0x00000005ff097212 */ /* 0x000fe200078e33ff */
[----:B------:R-:W-:Y:S04]  /*0220*/  BSSY.RECONVERGENT B2, `(.L_x_8) ;  /* 0x0000019000027945 */ /* 0x000fe80003800200 */
[----:B------:R-:W-:-:S05]  /*0230*/  IMAD.IADD R0, R9, 0x1, R4 ;  /* 0x0000000109007824 */ /* 0x000fca00078e0204 */
[C---:B------:R-:W-:Y:S02]  /*0240*/  LOP3.LUT R2, R0.reuse, 0x300, RZ, 0xc0, !PT ;  /* 0x0000030000027812 */ /* 0x040fe400078ec0ff */
[----:B------:R-:W-:Y:S02]  /*0250*/  ISETP.GE.U32.AND P0, PT, R0, 0x300, PT ;  /* 0x000003000000780c */ /* 0x000fe40003f06070 */
[----:B------:R-:W-:-:S13]  /*0260*/  ISETP.NE.AND P1, PT, R2, 0x300, PT ;  /* 0x000003000200780c */ /* 0x000fda0003f25270 */
[----:B------:R-:W-:Y:S05]  /*0270*/  @!P1 BRA `(.L_x_9) ;  /* 0x00000000004c9947 */ /* 0x000fea0003800000 */
[----:B------:R-:W0:Y:S01]  /*0280*/  LDC.64 R8, c[0x0][0x380] ;  /* 0x0000e000ff087b82 */ /* 0x000e220000000a00 */
[----:B------:R-:W-:-:S04]  /*0290*/  LEA.HI R0, R0, 0x1, RZ, 0x18 ;  /* 0x0000000100007811 */ /* 0x000fc800078fc0ff */
[----:B------:R-:W-:-:S05]  /*02a0*/  LOP3.LUT R0, R0, 0x3, RZ, 0xc0, !PT ;  /* 0x0000000300007812 */ /* 0x000fca00078ec0ff */
[----:B------:R-:W-:Y:S02]  /*02b0*/  IMAD.MOV R0, RZ, RZ, -R0 ;  /* 0x000000ffff007224 */ /* 0x000fe400078e0a00 */
[----:B0-----:R-:W-:-:S04]  /*02c0*/  IMAD.WIDE.U32 R8, R5, 0x8, R8 ;  /* 0x0000000805087825 */ /* 0x001fc800078e0008 */
[----:B------:R-:W-:Y:S02]  /*02d0*/  IMAD.MOV.U32 R2, RZ, RZ, R8 ;  /* 0x000000ffff027224 */ /* 0x000fe400078e0008 */
[----:B------:R-:W-:-:S07]  /*02e0*/  IMAD.MOV.U32 R11, RZ, RZ, R9 ;  /* 0x000000ffff0b7224 */ /* 0x000fce00078e0009 */
.L_x_10:
[----:B------:R-:W-:Y:S02]  /*02f0*/  IMAD.MOV.U32 R8, RZ, RZ, R2 ;  /* 0x000000ffff087224 */ /* 0x000fe400078e0002 */
[----:B------:R-:W-:-:S06]  /*0300*/  IMAD.MOV.U32 R9, RZ, RZ, R11 ;  /* 0x000000ffff097224 */ /* 0x000fcc00078e000b */
[----:B------:R-:W2:Y:S01]  /*0310*/  LDG.E.64.CONSTANT R8, desc[UR6][R8.64] ;  /* 0x0000000608087981 */ /* 0x000ea2000c1e9b00 */
[----:B------:R-:W-:Y:S01]  /*0320*/  VIADD R0, R0, 0x1 ;  /* 0x0000000100007836 */ /* 0x000fe20000000000 */
[----:B------:R-:W-:Y:S01]  /*0330*/  IADD3 R2, P3, PT, R2, 0x800, RZ ;  /* 0x0000080002027810 */ /* 0x000fe20007f7e0ff */
[----:B------:R-:W-:-:S03]  /*0340*/  VIADD R5, R5, 0x100 ;  /* 0x0000010005057836 */ /* 0x000fc60000000000 */
[----:B------:R-:W-:Y:S01]  /*0350*/  ISETP.NE.AND P2, PT, R0, RZ, PT ;  /* 0x000000ff0000720c */ /* 0x000fe20003f45270 */
[----:B------:R-:W-:Y:S01]  /*0360*/  IMAD.X R11, RZ, RZ, R11, P3 ;  /* 0x000000ffff0b7224 */ /* 0x000fe200018e060b */
[----:B--2--5:R-:W-:-:S06]  /*0370*/  DSETP.GEU.AND P1, PT, R6, R8, PT ;  /* 0x000000080600722a */ /* 0x024fcc0003f2e000 */
[----:B------:R-:W-:Y:S02]  /*0380*/  FSEL R6, R8, R6, !P1 ;  /* 0x0000000608067208 */ /* 0x000fe40004800000 */
[----:B------:R-:W-:-:S03]  /*0390*/  FSEL R7, R9, R7, !P1 ;  /* 0x0000000709077208 */ /* 0x000fc60004800000 */
[----:B------:R-:W-:Y:S05]  /*03a0*/  @P2 BRA `(.L_x_10) ;  /* 0xfffffffc00d02947 */ /* 0x000fea000383ffff */
.L_x_9:
[----:B------:R-:W-:Y:S05]  /*03b0*/  BSYNC.RECONVERGENT B2 ;  /* 0x0000000000027941 */ /* 0x000fea0003800200 */
.L_x_8:
[----:B------:R-:W-:Y:S05]  /*03c0*/  @!P0 BRA `(.L_x_7) ;  /* 0x0000000800488947 */ /* 0x000fea0003800000 */
[----:B------:R-:W-:Y:S01]  /*03d0*/  IMAD.IADD R0, R4, 0x1, -R5 ;  /* 0x0000000104007824 */ /* 0x000fe200078e0a05 */
[----:B------:R-:W-:Y:S01]  /*03e0*/  BSSY.RECONVERGENT B2, `(.L_x_11) ;  /* 0x0000051000027945 */ /* 0x000fe20003800200 */
[----:B------:R-:W-:-:S03]  /*03f0*/  PLOP3.LUT P0, PT, PT, PT, PT, 0x80, 0x8 ;  /* 0x000000000008781c */ /* 0x000fc60003f0f070 */
[----:B------:R-:W-:-:S13]  /*0400*/  ISETP.GT.AND P1, PT, R0, 0xc00, PT ;  /* 0x00000c000000780c */ /* 0x000fda0003f24270 */
[----:B------:R-:W-:Y:S05]  /*0410*/  @!P1 BRA `(.L_x_12) ;  /* 0x0000000400349947 */ /* 0x000fea0003800000 */
[----:B------:R-:W0:Y:S01]  /*0420*/  LDC.64 R8, c[0x0][0x380] ;  /* 0x0000e000ff087b82 */ /* 0x000e220000000a00 */
[----:B------:R-:W-:Y:S01]  /*0430*/  PLOP3.LUT P0, PT, PT, PT, PT, 0x8, 0x80 ;  /* 0x000000000080781c */ /* 0x000fe20003f0e170 */
[----:B------:R-:W-:-:S12]  /*0440*/  VIADD R0, R4, 0xfffff400 ;  /* 0xfffff40004007836 */ /* 0x000fd80000000000 */
.L_x_13:
[----:B0-----:R-:W-:-:S05]  /*0450*/  IMAD.WIDE R30, R5, 0x8, R8 ;  /* 0x00000008051e7825 */ /* 0x001fca00078e0208 */
[----:B------:R-:W2:Y:S04]  /*0460*/  LDG.E.64.CONSTANT R10, desc[UR6][R30.64] ;  /* 0x000000061e0a7981 */ /* 0x000ea8000c1e9b00 */
[----:B------:R-:W3:Y:S04]  /*0470*/  LDG.E.64.CONSTANT R12, desc[UR6][R30.64+0x800] ;  /* 0x000800061e0c7981 */ /* 0x000ee8000c1e9b00 */
[----:B------:R-:W4:Y:S01]  /*0480*/  LDG.E.64.CONSTANT R14, desc[UR6][R30.64+0x1000] ;  /* 0x001000061e0e7981 */ /* 0x000f22000c1e9b00 */
[----:B------:R-:W-:-:S03]  /*0490*/  VIADD R39, R5, 0x400 ;  /* 0x0000040005277836 */ /* 0x000fc60000000000 */
[----:B------:R-:W4:Y:S01]  /*04a0*/  LDG.E.64.CONSTANT R16, desc[UR6][R30.64+0x1800] ;  /* 0x001800061e107981 */ /* 0x000f22000c1e9b00 */
[----:B------:R-:W-:-:S05]  /*04b0*/  IMAD.WIDE R38, R39, 0x8, R8 ;  /* 0x0000000827267825 */ /* 0x000fca00078e0208 */
[----:B------:R-:W4:Y:S04]  /*04c0*/  LDG.E.64.CONSTANT R18, desc[UR6][R38.64] ;  /* 0x0000000626127981 */ /* 0x000f28000c1e9b00 */
[----:B------:R-:W4:Y:S04]  /*04d0*/  LDG.E.64.CONSTANT R20, desc[UR6][R38.64+0x800] ;  /* 0x0008000626147981 */ /* 0x000f28000c1e9b00 */
        /* <DEDUP_REMOVED lines=12> */
[----:B------:R-:W4:Y:S04]  /*05a0*/  LDG.E.64.CONSTANT R38, desc[UR6][R44.64+0x1000] ;  /* 0x001000062c267981 */ /* 0x000f28000c1e9b00 */
[----:B------:R-:W4:Y:S01]  /*05b0*/  LDG.E.64.CONSTANT R40, desc[UR6][R44.64+0x1800] ;  /* 0x001800062c287981 */ /* 0x000f22000c1e9b00 */
[----:B------:R-:W-:-:S05]  /*05c0*/  VIADD R5, R5, 0x1000 ;  /* 0x0000100005057836 */ /* 0x000fca0000000000 */
[----:B------:R-:W-:Y:S01]  /*05d0*/  ISETP.GE.AND P2, PT, R5, R0, PT ;  /* 0x000000000500720c */ /* 0x000fe20003f46270 */
[----:B--2--5:R-:W-:-:S06]  /*05e0*/  DSETP.GEU.AND P1, PT, R6, R10, PT ;  /* 0x0000000a0600722a */ /* 0x024fcc0003f2e000 */
[----:B------:R-:W-:Y:S02]  /*05f0*/  FSEL R6, R10, R6, !P1 ;  /* 0x000000060a067208 */ /* 0x000fe40004800000 */
[----:B------:R-:W-:-:S06]  /*0600*/  FSEL R7, R11, R7, !P1 ;  /* 0x000000070b077208 */ /* 0x000fcc0004800000 */
[----:B---3--:R-:W-:-:S06]  /*0610*/  DSETP.GEU.AND P1, PT, R6, R12, PT ;  /* 0x0000000c0600722a */ /* 0x008fcc0003f2e000 */
[----:B------:R-:W-:Y:S02]  /*0620*/  FSEL R6, R12, R6, !P1 ;  /* 0x000000060c067208 */ /* 0x000fe40004800000 */
[----:B------:R-:W-:-:S06]  /*0630*/  FSEL R7, R13, R7, !P1 ;  /* 0x000000070d077208 */ /* 0x000fcc0004800000 */
[----:B----4-:R-:W-:-:S06]  /*0640*/  DSETP.GEU.AND P1, PT, R6, R14, PT ;  /* 0x0000000e0600722a */ /* 0x010fcc0003f2e000 */
[----:B------:R-:W-:Y:S02]  /*0650*/  FSEL R6, R14, R6, !P1 ;  /* 0x000000060e067208 */ /* 0x000fe40004800000 */
[----:B------:R-:W-:-:S06]  /*0660*/  FSEL R7, R15, R7, !P1 ;  /* 0x000000070f077208 */ /* 0x000fcc0004800000 */
[----:B------:R-:W-:-:S06]  /*0670*/  DSETP.GEU.AND P1, PT, R6, R16, PT ;  /* 0x000000100600722a */ /* 0x000fcc0003f2e000 */
        /* <DEDUP_REMOVED lines=37> */
[----:B------:R-:W-:Y:S01]  /*08d0*/  FSEL R7, R41, R7, !P1 ;  /* 0x0000000729077208 */ /* 0x000fe20004800000 */
[----:B------:R-:W-:Y:S06]  /*08e0*/  @!P2 BRA `(.L_x_13) ;  /* 0xfffffff800d8a947 */ /* 0x000fec000383ffff */
.L_x_12:
[----:B------:R-:W-:Y:S05]  /*08f0*/  BSYNC.RECONVERGENT B2 ;  /* 0x0000000000027941 */ /* 0x000fea0003800200 */
.L_x_11:
[----:B------:R-:W-:Y:S01]  /*0900*/  IMAD.IADD R0, R4, 0x1, -R5 ;  /* 0x0000000104007824 */ /* 0x000fe200078e0a05 */
[----:B------:R-:W-:Y:S04]  /*0910*/  BSSY.RECONVERGENT B2, `(.L_x_14) ;  /* 0x0000029000027945 */ /* 0x000fe80003800200 */
[----:B------:R-:W-:-:S13]  /*0920*/  ISETP.GT.AND P1, PT, R0, 0x400, PT ;  /* 0x000004000000780c */ /* 0x000fda0003f24270 */
[----:B------:R-:W-:Y:S05]  /*0930*/  @!P1 BRA `(.L_x_15) ;  /* 0x0000000000989947 */ /* 0x000fea0003800000 */
[----:B------:R-:W0:Y:S02]  /*0940*/  LDC.64 R18, c[0x0][0x380] ;  /* 0x0000e000ff127b82 */ /* 0x000e240000000a00 */
        /* <DEDUP_REMOVED lines=11> */
[----:B------:R-:W-:Y:S01]  /*0a00*/  VIADD R5, R5, 0x800 ;  /* 0x0000080005057836 */ /* 0x000fe20000000000 */
        /* <DEDUP_REMOVED lines=20> */
[----:B------:R-:W-:Y:S02]  /*0b50*/  FSEL R7, R25, R7, !P0 ;  /* 0x0000000719077208 */ /* 0x000fe40004000000 */
[----:B------:R-:W-:-:S04]  /*0b60*/  PLOP3.LUT P0, PT, PT, PT, PT, 0x8, 0x80 ;  /* 0x000000000080781c */ /* 0x000fc80003f0e170 */
[----:B------:R-:W-:-:S06]  /*0b70*/  DSETP.GEU.AND P1, PT, R6, R26, PT ;  /* 0x0000001a0600722a */ /* 0x000fcc0003f2e000 */
[----:B------:R-:W-:Y:S02]  /*0b80*/  FSEL R6, R26, R6, !P1 ;  /* 0x000000061a067208 */ /* 0x000fe40004800000 */
[----:B------:R-:W-:-:S07]  /*0b90*/  FSEL R7, R27, R7, !P1 ;  /* 0x000000071b077208 */ /* 0x000fce0004800000 */
.L_x_15:
[----:B------:R-:W-:Y:S05]  /*0ba0*/  BSYNC.RECONVERGENT B2 ;  /* 0x0000000000027941 */ /* 0x000fea0003800200 */
.L_x_14:
[----:B------:R-:W-:-:S13]  /*0bb0*/  ISETP.LT.OR P0, PT, R5, R4, P0 ;  /* 0x000000040500720c */ /* 0x000fda0000701670 */
[----:B------:R-:W-:Y:S05]  /*0bc0*/  @!P0 BRA `(.L_x_7) ;  /* 0x0000000000488947 */ /* 0x000fea0003800000 */
[----:B------:R-:W0:Y:S02]  /*0bd0*/  LDC.64 R8, c[0x0][0x380] ;  /* 0x0000e000ff087b82 */ /* 0x000e240000000a00 */
[----:B0-----:R-:W-:-:S05]  /*0be0*/  IMAD.WIDE R8, R5, 0x8, R8 ;  /* 0x0000000805087825 */ /* 0x001fca00078e0208 */
[----:B------:R-:W2:Y:S04]  /*0bf0*/  LDG.E.64.CONSTANT R10, desc[UR6][R8.64] ;  /* 0x00000006080a7981 */ /* 0x000ea8000c1e9b00 */
[----:B------:R-:W3:Y:S04]  /*0c00*/  LDG.E.64.CONSTANT R12, desc[UR6][R8.64+0x800] ;  /* 0x00080006080c7981 */ /* 0x000ee8000c1e9b00 */
[----:B------:R-:W4:Y:S04]  /*0c10*/  LDG.E.64.CONSTANT R14, desc[UR6][R8.64+0x1000] ;  /* 0x00100006080e7981 */ /* 0x000f28000c1e9b00 */
[----:B------:R-:W4:Y:S01]  /*0c20*/  LDG.E.64.CONSTANT R16, desc[UR6][R8.64+0x1800] ;  /* 0x0018000608107981 */ /* 0x000f22000c1e9b00 */
        /* <DEDUP_REMOVED lines=11> */
[----:B------:R-:W-:-:S07]  /*0ce0*/  FSEL R7, R17, R7, !P0 ;  /* 0x0000000711077208 */ /* 0x000fce0004000000 */
.L_x_7:
[----:B------:R-:W-:Y:S05]  /*0cf0*/  BSYNC.RECONVERGENT B1 ;  /* 0x0000000000017941 */ /* 0x000fea0003800200 */
.L_x_6:
[----:B------:R-:W-:-:S13]  /*0d00*/  ISETP.GE.AND P0, PT, R4, 0x100, PT ;  /* 0x000001000400780c */ /* 0x000fda0003f06270 */
[----:B------:R-:W-:Y:S05]  /*0d10*/  @!P0 BRA `(.L_x_16) ;  /* 0x00000004003c8947 */ /* 0x000fea0003800000 */
[----:B------:R-:W0:Y:S01]  /*0d20*/  S2R R8, SR_LANEID ;  /* 0x0000000000087919 */ /* 0x000e220000000000 */
[----:B-----5:R-:W-:Y:S04]  /*0d30*/  SHFL.DOWN PT, R4, R6, 0x1, 0x1f ;  /* 0x08201f0006047f89 */ /* 0x020fe800000e0000 */
[----:B------:R-:W1:Y:S02]  /*0d40*/  SHFL.DOWN PT, R5, R7, 0x1, 0x1f ;  /* 0x08201f0007057f89 */ /* 0x000e6400000e0000 */
[----:B-1----:R-:W-:Y:S01]  /*0d50*/  DSETP.GEU.AND P1, PT, R6, R4, PT ;  /* 0x000000040600722a */ /* 0x002fe20003f2e000 */
[C---:B0-----:R-:W-:Y:S02]  /*0d60*/  ISETP.GT.AND P0, PT, R8.reuse, 0x1e, PT ;  /* 0x0000001e0800780c */ /* 0x041fe40003f04270 */
[----:B------:R-:W-:-:S03]  /*0d70*/  ISETP.NE.AND P2, PT, R8, RZ, PT ;  /* 0x000000ff0800720c */ /* 0x000fc60003f45270 */
[----:B------:R-:W-:Y:S02]  /*0d80*/  FSEL R9, R4, R6, !P1 ;  /* 0x0000000604097208 */ /* 0x000fe40004800000 */
[----:B------:R-:W-:Y:S02]  /*0d90*/  FSEL R5, R5, R7, !P1 ;  /* 0x0000000705057208 */ /* 0x000fe40004800000 */
[----:B------:R-:W-:Y:S02]  /*0da0*/  FSEL R6, R6, R9, P0 ;  /* 0x0000000906067208 */ /* 0x000fe40000000000 */
[----:B------:R-:W-:Y:S02]  /*0db0*/  FSEL R11, R7, R5, P0 ;  /* 0x00000005070b7208 */ /* 0x000fe40000000000 */
[----:B------:R-:W-:Y:S01]  /*0dc0*/  ISETP.GT.AND P0, PT, R8, 0x1d, PT ;  /* 0x0000001d0800780c */ /* 0x000fe20003f04270 */
[----:B------:R-:W-:Y:S01]  /*0dd0*/  SHFL.DOWN PT, R4, R6, 0x2, 0x1f ;  /* 0x08401f0006047f89 */ /* 0x000fe200000e0000 */
[----:B------:R-:W-:Y:S01]  /*0de0*/  @!P2 MOV R2, 0x400 ;  /* 0x000004000002a802 */ /* 0x000fe20000000f00 */
[----:B------:R-:W-:Y:S01]  /*0df0*/  IMAD.MOV.U32 R7, RZ, RZ, R11 ;  /* 0x000000ffff077224 */ /* 0x000fe200078e000b */
[----:B------:R-:W-:Y:S01]  /*0e00*/  @!P2 SHF.R.U32.HI R0, RZ, 0x2, R3 ;  /* 0x00000002ff00a819 */ /* 0x000fe20000011603 */
[----:B------:R-:W0:Y:S03]  /*0e10*/  SHFL.DOWN PT, R5, R11, 0x2, 0x1f ;  /* 0x08401f000b057f89 */ /* 0x000e2600000e0000 */
[----:B------:R-:W-:Y:S01]  /*0e20*/  @!P2 LOP3.LUT R0, R0, 0xf8, RZ, 0xc0, !PT ;  /* 0x000000f80000a812 */ /* 0x000fe200078ec0ff */
[----:B------:R-:W1:Y:S01]  /*0e30*/  @!P2 S2R R9, SR_CgaCtaId ;  /* 0x000000000009a919 */ /* 0x000e620000008800 */
[----:B0-----:R-:W-:-:S06]  /*0e40*/  DSETP.GEU.AND P1, PT, R6, R4, PT ;  /* 0x000000040600722a */ /* 0x001fcc0003f2e000 */
[----:B------:R-:W-:Y:S02]  /*0e50*/  @!P0 FSEL R6, R4, R6, !P1 ;  /* 0x0000000604068208 */ /* 0x000fe40004800000 */
[----:B------:R-:W-:Y:S02]  /*0e60*/  @!P0 FSEL R11, R5, R11, !P1 ;  /* 0x0000000b050b8208 */ /* 0x000fe40004800000 */
[----:B------:R-:W-:Y:S01]  /*0e70*/  ISETP.GT.AND P0, PT, R8, 0x1b, PT ;  /* 0x0000001b0800780c */ /* 0x000fe20003f04270 */
[----:B------:R-:W-:Y:S02]  /*0e80*/  SHFL.DOWN PT, R4, R6, 0x4, 0x1f ;  /* 0x08801f0006047f89 */ /* 0x000fe400000e0000 */
[----:B------:R-:W-:Y:S02]  /*0e90*/  IMAD.MOV.U32 R7, RZ, RZ, R11 ;  /* 0x000000ffff077224 */ /* 0x000fe400078e000b */
[----:B------:R-:W0:Y:S04]  /*0ea0*/  SHFL.DOWN PT, R5, R11, 0x4, 0x1f ;  /* 0x08801f000b057f89 */ /* 0x000e2800000e0000 */
        /* <DEDUP_REMOVED lines=14> */
[----:B0-----:R-:W-:Y:S01]  /*0f90*/  DSETP.GEU.AND P0, PT, R6, R4, PT ;  /* 0x000000040600722a */ /* 0x001fe20003f0e000 */
[----:B-1----:R-:W-:-:S05]  /*0fa0*/  @!P2 LEA R7, R9, R2, 0x18 ;  /* 0x000000020907a211 */ /* 0x002fca00078ec0ff */
[----:B------:R-:W-:Y:S01]  /*0fb0*/  FSEL R4, R4, R6, !P0 ;  /* 0x0000000604047208 */ /* 0x000fe20004000000 */
[----:B------:R-:W-:Y:S01]  /*0fc0*/  @!P2 IMAD.IADD R9, R0, 0x1, R7 ;  /* 0x000000010009a824 */ /* 0x000fe200078e0207 */
[----:B------:R-:W-:Y:S02]  /*0fd0*/  FSEL R5, R5, R11, !P0 ;  /* 0x0000000b05057208 */ /* 0x000fe40004000000 */
[----:B------:R-:W-:Y:S02]  /*0fe0*/  ISETP.NE.AND P0, PT, R3, RZ, PT ;  /* 0x000000ff0300720c */ /* 0x000fe40003f05270 */
[----:B------:R-:W-:Y:S01]  /*0ff0*/  FSEL R6, R6, R4, P1 ;  /* 0x0000000406067208 */ /* 0x000fe20000800000 */
[----:B------:R3:W-:Y:S01]  /*1000*/  @!P2 STS.64 [R9+0x8], R4 ;  /* 0x000008040900a388 */ /* 0x0007e20000000a00 */
[----:B------:R-:W-:Y:S01]  /*1010*/  FSEL R7, R11, R5, P1 ;  /* 0x000000050b077208 */ /* 0x000fe20000800000 */
[----:B------:R-:W-:Y:S08]  /*1020*/  BAR.SYNC.DEFER_BLOCKING 0x0 ;  /* 0x0000000000007b1d */ /* 0x000ff00000010000 */
[----:B------:R-:W-:Y:S05]  /*1030*/  @P0 BRA `(.L_x_17) ;  /* 0x0000004800f40947 */ /* 0x000fea0003800000 */
[----:B------:R-:W0:Y:S01]  /*1040*/  S2UR UR5, SR_CgaCtaId ;  /* 0x00000000000579c3 */ /* 0x000e220000008800 */
[----:B------:R-:W-:Y:S02]  /*1050*/  UMOV UR4, 0x400 ;  /* 0x0000040000047882 */ /* 0x000fe40000000000 */
[----:B0-----:R-:W-:-:S09]  /*1060*/  ULEA UR4, UR5, UR4, 0x18 ;  /* 0x0000000405047291 */ /* 0x001fd2000f8ec0ff */
[----:B---3--:R-:W0:Y:S04]  /*1070*/  LDS.128 R8, [UR4+0x10] ;  /* 0x00001004ff087984 */ /* 0x008e280008000c00 */
[----:B------:R-:W1:Y:S01]  /*1080*/  LDS.128 R12, [UR4+0x20] ;  /* 0x00002004ff0c7984 */ /* 0x000e620008000c00 */
[----:B0-----:R-:W-:-:S06]  /*1090*/  DSETP.GEU.AND P1, PT, R6, R8, PT ;  /* 0x000000080600722a */ /* 0x001fcc0003f2e000 */
[----:B------:R-:W-:Y:S02]  /*10a0*/  FSEL R2, R8, R6, !P1 ;  /* 0x0000000608027208 */ /* 0x000fe40004800000 */
[----:B------:R-:W-:Y:S02]  /*10b0*/  FSEL R3, R9, R7, !P1 ;  /* 0x0000000709037208 */ /* 0x000fe40004800000 */
[----:B------:R-:W0:Y:S04]  /*10c0*/  LDS.128 R4, [UR4+0x30] ;  /* 0x00003004ff047984 */ /* 0x000e280008000c00 */
[----:B------:R-:W-:-:S06]  /*10d0*/  DSETP.GEU.AND P1, PT, R2, R10, PT ;  /* 0x0000000a0200722a */ /* 0x000fcc0003f2e000 */
[----:B------:R-:W-:Y:S02]  /*10e0*/  FSEL R2, R10, R2, !P1 ;  /* 0x000000020a027208 */ /* 0x000fe40004800000 */
[----:B------:R-:W-:-:S06]  /*10f0*/  FSEL R3, R11, R3, !P1 ;  /* 0x000000030b037208 */ /* 0x000fcc0004800000 */
[----:B-1----:R-:W-:-:S06]  /*1100*/  DSETP.GEU.AND P1, PT, R2, R12, PT ;  /* 0x0000000c0200722a */ /* 0x002fcc0003f2e000 */
[----:B------:R-:W-:Y:S02]  /*1110*/  FSEL R8, R12, R2, !P1 ;  /* 0x000000020c087208 */ /* 0x000fe40004800000 */
[----:B------:R-:W-:Y:S02]  /*1120*/  FSEL R9, R13, R3, !P1 ;  /* 0x000000030d097208 */ /* 0x000fe40004800000 */
[----:B------:R-:W1:Y:S04]  /*1130*/  LDS.64 R2, [UR4+0x40] ;  /* 0x00004004ff027984 */ /* 0x000e680008000a00 */
[----:B------:R-:W-:-:S06]  /*1140*/  DSETP.GEU.AND P1, PT, R8, R14, PT ;  /* 0x0000000e0800722a */ /* 0x000fcc0003f2e000 */
[----:B------:R-:W-:Y:S02]  /*1150*/  FSEL R8, R14, R8, !P1 ;  /* 0x000000080e087208 */ /* 0x000fe40004800000 */
[----:B------:R-:W-:-:S06]  /*1160*/  FSEL R9, R15, R9, !P1 ;  /* 0x000000090f097208 */ /* 0x000fcc0004800000 */
[----:B0-----:R-:W-:-:S06]  /*1170*/  DSETP.GEU.AND P1, PT, R8, R4, PT ;  /* 0x000000040800722a */ /* 0x001fcc0003f2e000 */
[----:B------:R-:W-:Y:S02]  /*1180*/  FSEL R4, R4, R8, !P1 ;  /* 0x0000000804047208 */ /* 0x000fe40004800000 */
[----:B------:R-:W-:-:S06]  /*1190*/  FSEL R5, R5, R9, !P1 ;  /* 0x0000000905057208 */ /* 0x000fcc0004800000 */
[----:B------:R-:W-:-:S06]  /*11a0*/  DSETP.GEU.AND P1, PT, R4, R6, PT ;  /* 0x000000060400722a */ /* 0x000fcc0003f2e000 */
[----:B------:R-:W-:Y:S02]  /*11b0*/  FSEL R4, R6, R4, !P1 ;  /* 0x0000000406047208 */ /* 0x000fe40004800000 */
[----:B------:R-:W-:-:S06]  /*11c0*/  FSEL R5, R7, R5, !P1 ;  /* 0x0000000507057208 */ /* 0x000fcc0004800000 */
[----:B-1----:R-:W-:-:S06]  /*11d0*/  DSETP.GEU.AND P1, PT, R4, R2, PT ;  /* 0x000000020400722a */ /* 0x002fcc0003f2e000 */
[----:B------:R-:W-:Y:S02]  /*11e0*/  FSEL R6, R2, R4, !P1 ;  /* 0x0000000402067208 */ /* 0x000fe40004800000 */
[----:B------:R-:W-:Y:S01]  /*11f0*/  FSEL R7, R3, R5, !P1 ;  /* 0x0000000503077208 */ /* 0x000fe20004800000 */
[----:B------:R-:W-:Y:S06]  /*1200*/  BRA `(.L_x_17) ;  /* 0x0000004800807947 */ /* 0x000fec0003800000 */
.L_x_16:
[----:B------:R-:W-:Y:S01]  /*1210*/  LOP3.LUT R0, R3, 0x3e0, RZ, 0xc0, !PT ;  /* 0x000003e003007812 */ /* 0x000fe200078ec0ff */
[----:B------:R-:W0:Y:S03]  /*1220*/  S2R R10, SR_LANEID ;  /* 0x00000000000a7919 */ /* 0x000e260000000000 */
[----:B------:R-:W-:Y:S01]  /*1230*/  LOP3.LUT R9, RZ, R0, RZ, 0x33, !PT ;  /* 0x00000000ff097212 */ /* 0x000fe200078e33ff */
[----:B------:R-:W-:-:S04]  /*1240*/  VIADD R5, R0, 0x20 ;  /* 0x0000002000057836 */ /* 0x000fc80000000000 */
[----:B------:R-:W-:Y:S01]  /*1250*/  IMAD.IADD R9, R9, 0x1, R4 ;  /* 0x0000000109097824 */ /* 0x000fe200078e0204 */
[----:B------:R-:W-:-:S04]  /*1260*/  ISETP.GT.AND P0, PT, R5, R4, PT ;  /* 0x000000040500720c */ /* 0x000fc80003f04270 */
[----:B------:R-:W-:-:S05]  /*1270*/  SEL R5, R9, 0x1f, P0 ;  /* 0x0000001f09057807 */ /* 0x000fca0000000000 */
[----:B-----5:R-:W-:Y:S04]  /*1280*/  SHFL.DOWN PT, R8, R6, 0x1, R5 ;  /* 0x0820000006087989 */ /* 0x020fe800000e0005 */
[----:B------:R-:W1:Y:S01]  /*1290*/  SHFL.DOWN PT, R9, R7, 0x1, R5 ;  /* 0x0820000007097989 */ /* 0x000e6200000e0005 */
[C---:B0-----:R-:W-:Y:S01]  /*12a0*/  ISETP.GE.AND P0, PT, R10.reuse, R5, PT ;  /* 0x000000050a00720c */ /* 0x041fe20003f06270 */
[----:B------:R-:W-:Y:S01]  /*12b0*/  VIADD R0, R10, 0x2 ;  /* 0x000000020a007836 */ /* 0x000fe20000000000 */
[----:B-1----:R-:W-:-:S06]  /*12c0*/  DSETP.GEU.AND P1, PT, R6, R8, PT ;  /* 0x000000080600722a */ /* 0x002fcc0003f2e000 */
[-C--:B------:R-:W-:Y:S02]  /*12d0*/  FSEL R11, R8, R6.reuse, !P1 ;  /* 0x00000006080b7208 */ /* 0x080fe40004800000 */
[-C--:B------:R-:W-:Y:S02]  /*12e0*/  FSEL R9, R9, R7.reuse, !P1 ;  /* 0x0000000709097208 */ /* 0x080fe40004800000 */
[----:B------:R-:W-:Y:S02]  /*12f0*/  FSEL R2, R11, R6, !P0 ;  /* 0x000000060b027208 */ /* 0x000fe40004000000 */
[----:B------:R-:W-:Y:S02]  /*1300*/  FSEL R11, R9, R7, !P0 ;  /* 0x00000007090b7208 */ /* 0x000fe40004000000 */
[----:B------:R-:W-:Y:S01]  /*1310*/  ISETP.GT.AND P0, PT, R0, R5, PT ;  /* 0x000000050000720c */ /* 0x000fe20003f04270 */
[----:B------:R-:W-:Y:S01]  /*1320*/  SHFL.DOWN PT, R8, R2, 0x2, R5 ;  /* 0x0840000002087989 */ /* 0x000fe200000e0005 */
[----:B------:R-:W-:-:S02]  /*1330*/  IMAD.MOV.U32 R6, RZ, RZ, R2 ;  /* 0x000000ffff067224 */ /* 0x000fc400078e0002 */
[----:B------:R-:W-:Y:S01]  /*1340*/  IMAD.MOV.U32 R7, RZ, RZ, R11 ;  /* 0x000000ffff077224 */ /* 0x000fe200078e000b */
[----:B------:R-:W0:Y:S01]  /*1350*/  SHFL.DOWN PT, R9, R11, 0x2, R5 ;  /* 0x084000000b097989 */ /* 0x000e2200000e0005 */
[----:B------:R-:W-:-:S04]  /*1360*/  VIADD R0, R10, 0x4 ;  /* 0x000000040a007836 */ /* 0x000fc80000000000 */
[----:B0-----:R-:W-:-:S06]  /*1370*/  DSETP.GEU.AND P1, PT, R6, R8, PT ;  /* 0x000000080600722a */ /* 0x001fcc0003f2e000 */
[----:B------:R-:W-:Y:S02]  /*1380*/  @!P0 FSEL R2, R8, R2, !P1 ;  /* 0x0000000208028208 */ /* 0x000fe40004800000 */
[----:B------:R-:W-:Y:S02]  /*1390*/  @!P0 FSEL R11, R9, R11, !P1 ;  /* 0x0000000b090b8208 */ /* 0x000fe40004800000 */
[----:B------:R-:W-:Y:S01]  /*13a0*/  ISETP.GT.AND P0, PT, R0, R5, PT ;  /* 0x000000050000720c */ /* 0x000fe20003f04270 */
[----:B------:R-:W-:Y:S01]  /*13b0*/  SHFL.DOWN PT, R6, R2, 0x4, R5 ;  /* 0x0880000002067989 */ /* 0x000fe200000e0005 */
[----:B------:R-:W-:Y:S02]  /*13c0*/  IMAD.MOV.U32 R8, RZ, RZ, R2 ;  /* 0x000000ffff087224 */ /* 0x000fe400078e0002 */
        /* <DEDUP_REMOVED lines=8> */
[----:B------:R-:W-:Y:S01]  /*1450*/  IMAD.MOV.U32 R8, RZ, RZ, R2 ;  /* 0x000000ffff087224 */ /* 0x000fe200078e0002 */
[C---:B------:R-:W-:Y:S01]  /*1460*/  ISETP.NE.AND P0, PT, R10.reuse, RZ, PT ;  /* 0x000000ff0a00720c */ /* 0x040fe20003f05270 */
[----:B------:R-:W-:Y:S01]  /*1470*/  IMAD.MOV.U32 R9, RZ, RZ, R11 ;  /* 0x000000ffff097224 */ /* 0x000fe200078e000b */
[----:B------:R-:W0:Y:S01]  /*1480*/  SHFL.DOWN PT, R7, R11, 0x8, R5 ;  /* 0x090000000b077989 */ /* 0x000e2200000e0005 */
[----:B------:R-:W-:-:S10]  /*1490*/  VIADD R0, R10, 0x10 ;  /* 0x000000100a007836 */ /* 0x000fd40000000000 */
[----:B------:R-:W1:Y:S01]  /*14a0*/  @!P0 S2R R13, SR_CgaCtaId ;  /* 0x00000000000d8919 */ /* 0x000e620000008800 */
[----:B0-----:R-:W-:-:S06]  /*14b0*/  DSETP.GEU.AND P2, PT, R8, R6, PT ;  /* 0x000000060800722a */ /* 0x001fcc0003f4e000 */
[----:B------:R-:W-:Y:S02]  /*14c0*/  @!P1 FSEL R2, R6, R2, !P2 ;  /* 0x0000000206029208 */ /* 0x000fe40005000000 */
[----:B------:R-:W-:Y:S02]  /*14d0*/  @!P1 FSEL R11, R7, R11, !P2 ;  /* 0x0000000b070b9208 */ /* 0x000fe40005000000 */
[----:B------:R-:W-:Y:S01]  /*14e0*/  ISETP.GT.AND P1, PT, R0, R5, PT ;  /* 0x000000050000720c */ /* 0x000fe20003f24270 */
[----:B------:R-:W-:Y:S01]  /*14f0*/  SHFL.DOWN PT, R6, R2, 0x10, R5 ;  /* 0x0a00000002067989 */ /* 0x000fe200000e0005 */
[----:B------:R-:W-:Y:S01]  /*1500*/  IMAD.MOV.U32 R8, RZ, RZ, R2 ;  /* 0x000000ffff087224 */ /* 0x000fe200078e0002 */
[----:B------:R-:W-:Y:S01]  /*1510*/  @!P0 SHF.R.U32.HI R0, RZ, 0x2, R3 ;  /* 0x00000002ff008819 */ /* 0x000fe20000011603 */
[----:B------:R-:W-:Y:S01]  /*1520*/  IMAD.MOV.U32 R9, RZ, RZ, R11 ;  /* 0x000000ffff097224 */ /* 0x000fe200078e000b */
[----:B------:R-:W0:Y:S02]  /*1530*/  SHFL.DOWN PT, R7, R11, 0x10, R5 ;  /* 0x0a0000000b077989 */ /* 0x000e2400000e0005 */
[----:B------:R-:W-:-:S03]  /*1540*/  @!P0 LOP3.LUT R0, R0, 0xf8, RZ, 0xc0, !PT ;  /* 0x000000f800008812 */ /* 0x000fc600078ec0ff */
[----:B0-----:R-:W-:Y:S01]  /*1550*/  DSETP.GEU.AND P2, PT, R8, R6, PT ;  /* 0x000000060800722a */ /* 0x001fe20003f4e000 */
[----:B------:R-:W-:-:S04]  /*1560*/  @!P0 MOV R8, 0x400 ;  /* 0x0000040000088802 */ /* 0x000fc80000000f00 */
[----:B-1----:R-:W-:Y:S02]  /*1570*/  @!P0 LEA R13, R13, R8, 0x18 ;  /* 0x000000080d0d8211 */ /* 0x002fe400078ec0ff */
[----:B------:R-:W-:Y:S02]  /*1580*/  @!P1 FSEL R2, R6, R2, !P2 ;  /* 0x0000000206029208 */ /* 0x000fe40005000000 */
[----:B------:R-:W-:Y:S01]  /*1590*/  @!P1 FSEL R11, R7, R11, !P2 ;  /* 0x0000000b070b9208 */ /* 0x000fe20005000000 */
[----:B------:R-:W-:Y:S02]  /*15a0*/  @!P0 IMAD.IADD R13, R0, 0x1, R13 ;  /* 0x00000001000d8824 */ /* 0x000fe400078e020d */
[----:B------:R-:W-:Y:S02]  /*15b0*/  IMAD.MOV.U32 R6, RZ, RZ, R2 ;  /* 0x000000ffff067224 */ /* 0x000fe400078e0002 */
[----:B------:R-:W-:-:S05]  /*15c0*/  IMAD.MOV.U32 R7, RZ, RZ, R11 ;  /* 0x000000ffff077224 */ /* 0x000fca00078e000b */
[----:B------:R3:W-:Y:S01]  /*15d0*/  @!P0 STS.64 [R13+0x8], R6 ;  /* 0x000008060d008388 */ /* 0x0007e20000000a00 */
[----:B------:R-:W-:Y:S01]  /*15e0*/  BAR.SYNC.DEFER_BLOCKING 0x0 ;  /* 0x0000000000007b1d */ /* 0x000fe20000010000 */
[----:B------:R-:W-:-:S13]  /*15f0*/  ISETP.NE.AND P0, PT, R3, RZ, PT ;  /* 0x000000ff0300720c */ /* 0x000fda0003f05270 */
[----:B---3--:R-:W-:Y:S05]  /*1600*/  @P0 BRA `(.L_x_17) ;  /* 0x0000004400800947 */ /* 0x008fea0003800000 */
[----:B------:R-:W0:Y:S01]  /*1610*/  S2UR UR5, SR_CgaCtaId ;  /* 0x00000000000579c3 */ /* 0x000e220000008800 */
[----:B------:R-:W-:Y:S01]  /*1620*/  UMOV UR4, 0x400 ;  /* 0x0000040000047882 */ /* 0x000fe20000000000 */
[----:B------:R-:W-:Y:S01]  /*1630*/  ISETP.GT.AND P2, PT, R4, 0x20, PT ;  /* 0x000000200400780c */ /* 0x000fe20003f44270 */
[----:B0-----:R-:W-:-:S09]  /*1640*/  ULEA UR4, UR5, UR4, 0x18 ;  /* 0x0000000405047291 */ /* 0x001fd2000f8ec0ff */
[----:B------:R-:W0:Y:S04]  /*1650*/  LDS.128 R16, [UR4+0x10] ;  /* 0x00001004ff107984 */ /* 0x000e280008000c00 */
[----:B------:R-:W1:Y:S04]  /*1660*/  LDS.128 R12, [UR4+0x20] ;  /* 0x00002004ff0c7984 */ /* 0x000e680008000c00 */
[----:B------:R-:W2:Y:S01]  /*1670*/  LDS.128 R8, [UR4+0x30] ;  /* 0x00003004ff087984 */ /* 0x000ea20008000c00 */
[----:B0-----:R-:W-:-:S06]  /*1680*/  DSETP.GEU.AND P1, PT, R6, R16, PT ;  /* 0x000000100600722a */ /* 0x001fcc0003f2e000 */
[-C--:B------:R-:W-:Y:S02]  /*1690*/  FSEL R3, R16, R6.reuse, !P1 ;  /* 0x0000000610037208 */ /* 0x080fe40004800000 */
[-C--:B------:R-:W-:Y:S02]  /*16a0*/  FSEL R17, R17, R7.reuse, !P1 ;  /* 0x0000000711117208 */ /* 0x080fe40004800000 */
[----:B------:R-:W-:Y:S02]  /*16b0*/  FSEL R6, R3, R6, P2 ;  /* 0x0000000603067208 */ /* 0x000fe40001000000 */
[----:B------:R-:W-:Y:S02]  /*16c0*/  FSEL R7, R17, R7, P2 ;  /* 0x0000000711077208 */ /* 0x000fe40001000000 */
[C---:B------:R-:W-:Y:S01]  /*16d0*/  ISETP.GT.AND P1, PT, R4.reuse, 0x40, PT ;  /* 0x000000400400780c */ /* 0x040fe20003f24270 */
[----:B------:R-:W-:Y:S01]  /*16e0*/  IMAD.MOV.U32 R2, RZ, RZ, R6 ;  /* 0x000000ffff027224 */ /* 0x000fe200078e0006 */
[----:B------:R-:W-:Y:S01]  /*16f0*/  ISETP.GT.AND P2, PT, R4, 0x60, PT ;  /* 0x000000600400780c */ /* 0x000fe20003f44270 */
[----:B------:R-:W-:-:S06]  /*1700*/  IMAD.MOV.U32 R3, RZ, RZ, R7 ;  /* 0x000000ffff037224 */ /* 0x000fcc00078e0007 */
[----:B------:R-:W-:-:S06]  /*1710*/  DSETP.GEU.AND P3, PT, R2, R18, PT ;  /* 0x000000120200722a */ /* 0x000fcc0003f6e000 */
[----:B------:R-:W-:Y:S02]  /*1720*/  @P1 FSEL R6, R18, R6, !P3 ;  /* 0x0000000612061208 */ /* 0x000fe40005800000 */
[----:B------:R-:W-:Y:S02]  /*1730*/  @P1 FSEL R7, R19, R7, !P3 ;  /* 0x0000000713071208 */ /* 0x000fe40005800000 */
[----:B------:R-:W-:Y:S01]  /*1740*/  ISETP.GT.AND P1, PT, R4, 0x80, PT ;  /* 0x000000800400780c */ /* 0x000fe20003f24270 */
[----:B------:R-:W-:Y:S02]  /*1750*/  IMAD.MOV.U32 R2, RZ, RZ, R6 ;  /* 0x000000ffff027224 */ /* 0x000fe400078e0006 */
[----:B------:R-:W-:-:S06]  /*1760*/  IMAD.MOV.U32 R3, RZ, RZ, R7 ;  /* 0x000000ffff037224 */ /* 0x000fcc00078e0007 */
[----:B-1----:R-:W-:Y:S01]  /*1770*/  DSETP.GEU.AND P3, PT, R2, R12, PT ;  /* 0x0000000c0200722a */ /* 0x002fe20003f6e000 */
[----:B------:R-:W0:Y:S05]  /*1780*/  LDS.64 R2, [UR4+0x40] ;  /* 0x00004004ff027984 */ /* 0x000e2a0008000a00 */
[----:B------:R-:W-:Y:S02]  /*1790*/  @P2 FSEL R6, R12, R6, !P3 ;  /* 0x000000060c062208 */ /* 0x000fe40005800000 */
[----:B------:R-:W-:Y:S02]  /*17a0*/  @P2 FSEL R7, R13, R7, !P3 ;  /* 0x000000070d072208 */ /* 0x000fe40005800000 */
[----:B------:R-:W-:-:S04]  /*17b0*/  ISETP.GT.AND P2, PT, R4, 0xa0, PT ;  /* 0x000000a00400780c */ /* 0x000fc80003f44270 */
[----:B------:R-:W-:-:S06]  /*17c0*/  DSETP.GEU.AND P3, PT, R6, R14, PT ;  /* 0x0000000e0600722a */ /* 0x000fcc0003f6e000 */
[----:B------:R-:W-:Y:S02]  /*17d0*/  @P1 FSEL R6, R14, R6, !P3 ;  /* 0x000000060e061208 */ /* 0x000fe40005800000 */
[----:B------:R-:W-:Y:S02]  /*17e0*/  @P1 FSEL R7, R15, R7, !P3 ;  /* 0x000000070f071208 */ /* 0x000fe40005800000 */
[----:B------:R-:W-:-:S04]  /*17f0*/  ISETP.GT.AND P1, PT, R4, 0xc0, PT ;  /* 0x000000c00400780c */ /* 0x000fc80003f24270 */
[----:B--2---:R-:W-:-:S06]  /*1800*/  DSETP.GEU.AND P3, PT, R6, R8, PT ;  /* 0x000000080600722a */ /* 0x004fcc0003f6e000 */
[----:B------:R-:W-:Y:S02]  /*1810*/  @P2 FSEL R6, R8, R6, !P3 ;  /* 0x0000000608062208 */ /* 0x000fe40005800000 */
[----:B------:R-:W-:Y:S02]  /*1820*/  @P2 FSEL R7, R9, R7, !P3 ;  /* 0x0000000709072208 */ /* 0x000fe40005800000 */
[----:B------:R-:W-:-:S04]  /*1830*/  ISETP.GT.AND P2, PT, R4, 0xe0, PT ;  /* 0x000000e00400780c */ /* 0x000fc80003f44270 */
[----:B------:R-:W-:-:S06]  /*1840*/  DSETP.GEU.AND P3, PT, R6, R10, PT ;  /* 0x0000000a0600722a */ /* 0x000fcc0003f6e000 */
[----:B------:R-:W-:Y:S02]  /*1850*/  @P1 FSEL R6, R10, R6, !P3 ;  /* 0x000000060a061208 */ /* 0x000fe40005800000 */
[----:B------:R-:W-:-:S03]  /*1860*/  @P1 FSEL R7, R11, R7, !P3 ;  /* 0x000000070b071208 */ /* 0x000fc60005800000 */
[----:B------:R-:W-:Y:S02]  /*1870*/  IMAD.MOV.U32 R4, RZ, RZ, R6 ;  /* 0x000000ffff047224 */ /* 0x000fe400078e0006 */
[----:B------:R-:W-:-:S06]  /*1880*/  IMAD.MOV.U32 R5, RZ, RZ, R7 ;  /* 0x000000ffff057224 */ /* 0x000fcc00078e0007 */
[----:B0-----:R-:W-:-:S06]  /*1890*/  DSETP.GEU.AND P1, PT, R4, R2, PT ;  /* 0x000000020400722a */ /* 0x001fcc0003f2e000 */
[----:B------:R-:W-:Y:S02]  /*18a0*/  @P2 FSEL R6, R2, R6, !P1 ;  /* 0x0000000602062208 */ /* 0x000fe40004800000 */
[----:B------:R-:W-:Y:S01]  /*18b0*/  @P2 FSEL R7, R3, R7, !P1 ;  /* 0x0000000703072208 */ /* 0x000fe20004800000 */
[----:B------:R-:W-:Y:S06]  /*18c0*/  BRA `(.L_x_17) ;  /* 0x0000004000d07947 */ /* 0x000fec0003800000 */
.L_x_3:
[----:B------:R-:W0:Y:S01]  /*18d0*/  S2R R0, SR_TID.X ;  /* 0x0000000000007919 */ /* 0x000e220000002100 */
[----:B------:R-:W1:Y:S02]  /*18e0*/  LDCU.64 UR4, c[0x0][0x380] ;  /* 0x00007000ff0477ac */ /* 0x000e640008000a00 */
[----:B-1----:R-:W-:Y:S02]  /*18f0*/  IMAD.U32 R2, RZ, RZ, UR4 ;  /* 0x00000004ff027e24 */ /* 0x002fe4000f8e00ff */
[----:B------:R-:W-:Y:S02]  /*1900*/  IMAD.U32 R3, RZ, RZ, UR5 ;  /* 0x00000005ff037e24 */ /* 0x000fe4000f8e00ff */
[----:B0-----:R-:W-:-:S04]  /*1910*/  IMAD.SHL.U32 R5, R0, 0x4, RZ ;  /* 0x0000000400057824 */ /* 0x001fc800078e00ff */
[----:B------:R-:W-:-:S05]  /*1920*/  IMAD.WIDE.U32 R6, R5, 0x8, R2 ;  /* 0x0000000805067825 */ /* 0x000fca00078e0002 */
[----:B------:R-:W2:Y:S04]  /*1930*/  LDG.E.128.CONSTANT R20, desc[UR6][R6.64] ;  /* 0x0000000606147981 */ /* 0x000ea8000c1e9d00 */
[----:B------:R-:W3:Y:S04]  /*1940*/  LDG.E.128.CONSTANT R12, desc[UR6][R6.64+0x10] ;  /* 0x00001006060c7981 */ /* 0x000ee8000c1e9d00 */
[----:B------:R-:W4:Y:S04]  /*1950*/  LDG.E.128.CONSTANT R8, desc[UR6][R6.64+0x2000] ;  /* 0x0020000606087981 */ /* 0x000f28000c1e9d00 */
[----:B------:R0:W5:Y:S01]  /*1960*/  LDG.E.128.CONSTANT R16, desc[UR6][R6.64+0x2010] ;  /* 0x0020100606107981 */ /* 0x000162000c1e9d00 */
[----:B------:R-:W-:Y:S01]  /*1970*/  ISETP.GE.U32.AND P1, PT, R4, 0x1000, PT ;  /* 0x000010000400780c */ /* 0x000fe20003f26070 */
[----:B------:R-:W-:Y:S01]  /*1980*/  UMOV UR4, 0x800 ;  /* 0x0000080000047882 */ /* 0x000fe20000000000 */
[----:B--2---:R-:W-:-:S06]  /*1990*/  DSETP.GEU.AND P0, PT, R20, R22, PT ;  /* 0x000000161400722a */ /* 0x004fcc0003f0e000 */
[----:B------:R-:W-:Y:S02]  /*19a0*/  FSEL R20, R22, R20, !P0 ;  /* 0x0000001416147208 */ /* 0x000fe40004000000 */
[----:B------:R-:W-:-:S06]  /*19b0*/  FSEL R21, R23, R21, !P0 ;  /* 0x0000001517157208 */ /* 0x000fcc0004000000 */
[----:B---3--:R-:W-:-:S06]  /*19c0*/  DSETP.GEU.AND P0, PT, R20, R12, PT ;  /* 0x0000000c1400722a */ /* 0x008fcc0003f0e000 */
[----:B------:R-:W-:Y:S02]  /*19d0*/  FSEL R12, R12, R20, !P0 ;  /* 0x000000140c0c7208 */ /* 0x000fe40004000000 */
[----:B------:R-:W-:-:S06]  /*19e0*/  FSEL R13, R13, R21, !P0 ;  /* 0x000000150d0d7208 */ /* 0x000fcc0004000000 */
[----:B------:R-:W-:-:S06]  /*19f0*/  DSETP.GEU.AND P0, PT, R12, R14, PT ;  /* 0x0000000e0c00722a */ /* 0x000fcc0003f0e000 */
[----:B------:R-:W-:Y:S02]  /*1a00*/  FSEL R12, R14, R12, !P0 ;  /* 0x0000000c0e0c7208 */ /* 0x000fe40004000000 */
[----:B------:R-:W-:-:S06]  /*1a10*/  FSEL R13, R15, R13, !P0 ;  /* 0x0000000d0f0d7208 */ /* 0x000fcc0004000000 */
[----:B----4-:R-:W-:-:S06]  /*1a20*/  DSETP.GEU.AND P0, PT, R12, R8, PT ;  /* 0x000000080c00722a */ /* 0x010fcc0003f0e000 */
[----:B0-----:R-:W-:Y:S02]  /*1a30*/  FSEL R6, R8, R12, !P0 ;  /* 0x0000000c08067208 */ /* 0x001fe40004000000 */
[----:B------:R-:W-:-:S06]  /*1a40*/  FSEL R7, R9, R13, !P0 ;  /* 0x0000000d09077208 */ /* 0x000fcc0004000000 */
[----:B------:R-:W-:-:S06]  /*1a50*/  DSETP.GEU.AND P0, PT, R6, R10, PT ;  /* 0x0000000a0600722a */ /* 0x000fcc0003f0e000 */
[----:B------:R-:W-:Y:S02]  /*1a60*/  FSEL R6, R10, R6, !P0 ;  /* 0x000000060a067208 */ /* 0x000fe40004000000 */
[----:B------:R-:W-:-:S06]  /*1a70*/  FSEL R7, R11, R7, !P0 ;  /* 0x000000070b077208 */ /* 0x000fcc0004000000 */
[----:B-----5:R-:W-:-:S06]  /*1a80*/  DSETP.GEU.AND P0, PT, R6, R16, PT ;  /* 0x000000100600722a */ /* 0x020fcc0003f0e000 */
[----:B------:R-:W-:Y:S02]  /*1a90*/  FSEL R6, R16, R6, !P0 ;  /* 0x0000000610067208 */ /* 0x000fe40004000000 */
[----:B------:R-:W-:-:S06]  /*1aa0*/  FSEL R7, R17, R7, !P0 ;  /* 0x0000000711077208 */ /* 0x000fcc0004000000 */
[----:B------:R-:W-:-:S06]  /*1ab0*/  DSETP.GEU.AND P0, PT, R6, R18, PT ;  /* 0x000000120600722a */ /* 0x000fcc0003f0e000 */
[----:B------:R-:W-:Y:S02]  /*1ac0*/  FSEL R6, R18, R6, !P0 ;  /* 0x0000000612067208 */ /* 0x000fe40004000000 */
[----:B------:R-:W-:Y:S01]  /*1ad0*/  FSEL R7, R19, R7, !P0 ;  /* 0x0000000713077208 */ /* 0x000fe20004000000 */
[----:B------:R-:W-:Y:S06]  /*1ae0*/  @!P1 BRA `(.L_x_18) ;  /* 0x0000000000a49947 */ /* 0x000fec0003800000 */
[----:B------:R-:W0:Y:S01]  /*1af0*/  LDC R24, c[0x0][0x390] ;  /* 0x0000e400ff187b82 */ /* 0x000e220000000800 */
[----:B------:R-:W-:Y:S01]  /*1b00*/  VIADD R25, R4, 0xfffff800 ;  /* 0xfffff80004197836 */ /* 0x000fe20000000000 */
[----:B------:R-:W-:-:S06]  /*1b10*/  UMOV UR4, 0x800 ;  /* 0x0000080000047882 */ /* 0x000fcc0000000000 */
[----:B------:R-:W1:Y:S02]  /*1b20*/  LDC.64 R2, c[0x0][0x380] ;  /* 0x0000e000ff027b82 */ /* 0x000e640000000a00 */
.L_x_20:
[----:B------:R-:W-:-:S04]  /*1b30*/  VIADD R27, R5, UR4 ;  /* 0x00000004051b7c36 */ /* 0x000fc80008000000 */
[----:B-1----:R-:W-:-:S05]  /*1b40*/  IMAD.WIDE.U32 R26, R27, 0x8, R2 ;  /* 0x000000081b1a7825 */ /* 0x002fca00078e0002 */
[----:B------:R-:W2:Y:S04]  /*1b50*/  LDG.E.128.CONSTANT R12, desc[UR6][R26.64] ;  /* 0x000000061a0c7981 */ /* 0x000ea8000c1e9d00 */
[----:B------:R-:W3:Y:S04]  /*1b60*/  LDG.E.128.CONSTANT R16, desc[UR6][R26.64+0x10] ;  /* 0x000010061a107981 */ /* 0x000ee8000c1e9d00 */
[----:B------:R-:W4:Y:S04]  /*1b70*/  LDG.E.128.CONSTANT R20, desc[UR6][R26.64+0x2000] ;  /* 0x002000061a147981 */ /* 0x000f28000c1e9d00 */
[----:B------:R-:W5:Y:S01]  /*1b80*/  LDG.E.128.CONSTANT R8, desc[UR6][R26.64+0x2010] ;  /* 0x002010061a087981 */ /* 0x000f62000c1e9d00 */
[----:B0-----:R-:W-:Y:S01]  /*1b90*/  IMAD.MOV.U32 R4, RZ, RZ, R24 ;  /* 0x000000ffff047224 */ /* 0x001fe200078e0018 */
[----:B--2---:R-:W-:-:S06]  /*1ba0*/  DSETP.GEU.AND P0, PT, R6, R12, PT ;  /* 0x0000000c0600722a */ /* 0x004fcc0003f0e000 */
[----:B------:R-:W-:Y:S02]  /*1bb0*/  FSEL R6, R12, R6, !P0 ;  /* 0x000000060c067208 */ /* 0x000fe40004000000 */
[----:B------:R-:W-:-:S06]  /*1bc0*/  FSEL R7, R13, R7, !P0 ;  /* 0x000000070d077208 */ /* 0x000fcc0004000000 */
[----:B------:R-:W-:-:S06]  /*1bd0*/  DSETP.GEU.AND P0, PT, R6, R14, PT ;  /* 0x0000000e0600722a */ /* 0x000fcc0003f0e000 */
        /* <DEDUP_REMOVED lines=14> */
[----:B-----5:R-:W-:-:S06]  /*1cc0*/  DSETP.GEU.AND P0, PT, R6, R8, PT ;  /* 0x000000080600722a */ /* 0x020fcc0003f0e000 */
[----:B------:R-:W-:Y:S01]  /*1cd0*/  FSEL R6, R8, R6, !P0 ;  /* 0x0000000608067208 */ /* 0x000fe20004000000 */
[----:B------:R-:W-:Y:S01]  /*1ce0*/  VIADD R8, R4, -UR4 ;  /* 0x8000000404087c36 */ /* 0x000fe20008000000 */
[----:B------:R-:W-:-:S04]  /*1cf0*/  FSEL R7, R9, R7, !P0 ;  /* 0x0000000709077208 */ /* 0x000fc80004000000 */
[----:B------:R-:W-:Y:S02]  /*1d00*/  ISETP.GE.AND P1, PT, R8, 0x800, PT ;  /* 0x000008000800780c */ /* 0x000fe40003f26270 */
[----:B------:R-:W-:-:S06]  /*1d10*/  DSETP.GEU.AND P0, PT, R6, R10, PT ;  /* 0x0000000a0600722a */ /* 0x000fcc0003f0e000 */
[----:B------:R-:W-:Y:S02]  /*1d20*/  FSEL R6, R10, R6, !P0 ;  /* 0x000000060a067208 */ /* 0x000fe40004000000 */
[----:B------:R-:W-:-:S03]  /*1d30*/  FSEL R7, R11, R7, !P0 ;  /* 0x000000070b077208 */ /* 0x000fc60004000000 */
[----:B------:R-:W-:Y:S05]  /*1d40*/  @!P1 BRA `(.L_x_19) ;  /* 0x0000000c00009947 */ /* 0x000fea0003800000 */
[----:B------:R-:W-:-:S06]  /*1d50*/  UIADD3 UR4, UPT, UPT, UR4, 0x800, URZ ;  /* 0x0000080004047890 */ /* 0x000fcc000fffe0ff */
[----:B------:R-:W-:-:S13]  /*1d60*/  ISETP.LT.AND P0, PT, R25, UR4, PT ;  /* 0x0000000419007c0c */ /* 0x000fda000bf01270 */
[----:B------:R-:W-:Y:S05]  /*1d70*/  @!P0 BRA `(.L_x_20) ;  /* 0xfffffffc006c8947 */ /* 0x000fea000383ffff */
.L_x_18:
[----:B------:R-:W-:-:S13]  /*1d80*/  ISETP.LE.AND P0, PT, R4, UR4, PT ;  /* 0x0000000404007c0c */ /* 0x000fda000bf03270 */
[----:B------:R-:W-:Y:S05]  /*1d90*/  @P0 BRA `(.L_x_19) ;  /* 0x0000000800ec0947 */ /* 0x000fea0003800000 */
[----:B------:R-:W-:Y:S01]  /*1da0*/  VIADD R41, R4, -UR4 ;  /* 0x8000000404297c36 */ /* 0x000fe20008000000 */
[----:B------:R-:W-:Y:S04]  /*1db0*/  BSSY.RECONVERGENT B1, `(.L_x_19) ;  /* 0x00000b9000017945 */ /* 0x000fe80003800200 */
[----:B------:R-:W-:-:S13]  /*1dc0*/  ISETP.GE.AND P0, PT, R0, R41, PT ;  /* 0x000000290000720c */ /* 0x000fda0003f06270 */
[----:B------:R-:W-:Y:S05]  /*1dd0*/  @P0 BRA `(.L_x_21) ;  /* 0x0000000800d80947 */ /* 0x000fea0003800000 */
[----:B------:R-:W-:Y:S01]  /*1de0*/  LOP3.LUT R5, RZ, R0, RZ, 0x33, !PT ;  /* 0x00000000ff057212 */ /* 0x000fe200078e33ff */
[----:B------:R-:W-:Y:S01]  /*1df0*/  BSSY.RECONVERGENT B2, `(.L_x_22) ;  /* 0x0000016000027945 */ /* 0x000fe20003800200 */
[----:B------:R-:W-:Y:S02]  /*1e00*/  IMAD.MOV.U32 R40, RZ, RZ, R0 ;  /* 0x000000ffff287224 */ /* 0x000fe400078e0000 */
[----:B------:R-:W-:-:S04]  /*1e10*/  IADD3 R4, PT, PT, R4, -UR4, R5 ;  /* 0x8000000404047c10 */ /* 0x000fc8000fffe005 */
[C---:B------:R-:W-:Y:S02]  /*1e20*/  LOP3.LUT R5, R4.reuse, 0x300, RZ, 0xc0, !PT ;  /* 0x0000030004057812 */ /* 0x040fe400078ec0ff */
[----:B------:R-:W-:Y:S02]  /*1e30*/  ISETP.GE.U32.AND P2, PT, R4, 0x300, PT ;  /* 0x000003000400780c */ /* 0x000fe40003f46070 */
[----:B------:R-:W-:-:S13]  /*1e40*/  ISETP.NE.AND P0, PT, R5, 0x300, PT ;  /* 0x000003000500780c */ /* 0x000fda0003f05270 */
[----:B------:R-:W-:Y:S05]  /*1e50*/  @!P0 BRA `(.L_x_23) ;  /* 0x00000000003c8947 */ /* 0x000fea0003800000 */
[----:B------:R-:W-:Y:S01]  /*1e60*/  LEA.HI R4, R4, 0x1, RZ, 0x18 ;  /* 0x0000000104047811 */ /* 0x000fe200078fc0ff */
[----:B------:R-:W-:Y:S02]  /*1e70*/  VIADD R9, R0, UR4 ;  /* 0x0000000400097c36 */ /* 0x000fe40008000000 */
[----:B------:R-:W-:Y:S01]  /*1e80*/  IMAD.MOV.U32 R40, RZ, RZ, R0 ;  /* 0x000000ffff287224 */ /* 0x000fe200078e0000 */
[----:B------:R-:W-:-:S05]  /*1e90*/  LOP3.LUT R4, R4, 0x3, RZ, 0xc0, !PT ;  /* 0x0000000304047812 */ /* 0x000fca00078ec0ff */
[----:B------:R-:W-:-:S07]  /*1ea0*/  IMAD.MOV R8, RZ, RZ, -R4 ;  /* 0x000000ffff087224 */ /* 0x000fce00078e0a04 */
.L_x_24:
[----:B------:R-:W-:-:S06]  /*1eb0*/  IMAD.WIDE.U32 R4, R9, 0x8, R2 ;  /* 0x0000000809047825 */ /* 0x000fcc00078e0002 */
[----:B------:R-:W2:Y:S01]  /*1ec0*/  LDG.E.64.CONSTANT R4, desc[UR6][R4.64] ;  /* 0x0000000604047981 */ /* 0x000ea2000c1e9b00 */
[----:B------:R-:W-:Y:S02]  /*1ed0*/  VIADD R8, R8, 0x1 ;  /* 0x0000000108087836 */ /* 0x000fe40000000000 */
[----:B------:R-:W-:Y:S02]  /*1ee0*/  VIADD R40, R40, 0x100 ;  /* 0x0000010028287836 */ /* 0x000fe40000000000 */
[----:B------:R-:W-:Y:S01]  /*1ef0*/  VIADD R9, R9, 0x100 ;  /* 0x0000010009097836 */ /* 0x000fe20000000000 */
[----:B------:R-:W-:Y:S01]  /*1f00*/  ISETP.NE.AND P1, PT, R8, RZ, PT ;  /* 0x000000ff0800720c */ /* 0x000fe20003f25270 */
[----:B--2---:R-:W-:-:S06]  /*1f10*/  DSETP.GEU.AND P0, PT, R6, R4, PT ;  /* 0x000000040600722a */ /* 0x004fcc0003f0e000 */
[----:B------:R-:W-:Y:S02]  /*1f20*/  FSEL R6, R4, R6, !P0 ;  /* 0x0000000604067208 */ /* 0x000fe40004000000 */
[----:B------:R-:W-:-:S04]  /*1f30*/  FSEL R7, R5, R7, !P0 ;  /* 0x0000000705077208 */ /* 0x000fc80004000000 */
[----:B------:R-:W-:Y:S05]  /*1f40*/  @P1 BRA `(.L_x_24) ;  /* 0xfffffffc00d81947 */ /* 0x000fea000383ffff */
.L_x_23:
[----:B------:R-:W-:Y:S05]  /*1f50*/  BSYNC.RECONVERGENT B2 ;  /* 0x0000000000027941 */ /* 0x000fea0003800200 */
.L_x_22:
[----:B------:R-:W-:Y:S05]  /*1f60*/  @!P2 BRA `(.L_x_21) ;  /* 0x000000080074a947 */ /* 0x000fea0003800000 */
[----:B------:R-:W0:Y:S01]  /*1f70*/  LDCU.64 UR8, c[0x0][0x380] ;  /* 0x00007000ff0877ac */ /* 0x000e220008000a00 */
[----:B------:R-:W-:Y:S01]  /*1f80*/  IMAD.IADD R9, R41, 0x1, -R40 ;  /* 0x0000000129097824 */ /* 0x000fe200078e0a28 */
[C---:B------:R-:W-:Y:S01]  /*1f90*/  IADD3 R5, P0, PT, R40.reuse, UR4, RZ ;  /* 0x0000000428057c10 */ /* 0x040fe2000ff1e0ff */
[----:B------:R-:W-:Y:S01]  /*1fa0*/  BSSY.RECONVERGENT B2, `(.L_x_25) ;  /* 0x0000059000027945 */ /* 0x000fe20003800200 */
[----:B------:R-:W-:Y:S02]  /*1fb0*/  VIADD R43, R40, UR4 ;  /* 0x00000004282b7c36 */ /* 0x000fe40008000000 */
[----:B------:R-:W-:Y:S01]  /*1fc0*/  ISETP.GT.AND P1, PT, R9, 0xc00, PT ;  /* 0x00000c000900780c */ /* 0x000fe20003f24270 */
[----:B------:R-:W-:Y:S01]  /*1fd0*/  IMAD.X R8, RZ, RZ, RZ, P0 ;  /* 0x000000ffff087224 */ /* 0x000fe200000e06ff */
[----:B0-----:R-:W-:-:S04]  /*1fe0*/  LEA R4, P0, R5, UR8, 0x3 ;  /* 0x0000000805047c11 */ /* 0x001fc8000f8018ff */
[----:B------:R-:W-:Y:S02]  /*1ff0*/  LEA.HI.X R5, R5, UR9, R8, 0x3, P0 ;  /* 0x0000000905057c11 */ /* 0x000fe400080f1c08 */
[----:B------:R-:W-:-:S05]  /*2000*/  IADD3 R4, P0, PT, R4, 0x1000, RZ ;  /* 0x0000100004047810 */ /* 0x000fca0007f1e0ff */
[----:B------:R-:W-:Y:S01]  /*2010*/  IMAD.X R5, RZ, RZ, R5, P0 ;  /* 0x000000ffff057224 */ /* 0x000fe200000e0605 */
[----:B------:R-:W-:Y:S01]  /*2020*/  PLOP3.LUT P0, PT, PT, PT, PT, 0x80, 0x8 ;  /* 0x000000000008781c */ /* 0x000fe20003f0f070 */
[----:B------:R-:W-:-:S12]  /*2030*/  @!P1 BRA `(.L_x_26) ;  /* 0x00000004003c9947 */ /* 0x000fd80003800000 */
[----:B------:R-:W-:Y:S01]  /*2040*/  PLOP3.LUT P0, PT, PT, PT, PT, 0x8, 0x80 ;  /* 0x000000000080781c */ /* 0x000fe20003f0e170 */
[----:B------:R-:W-:-:S12]  /*2050*/  VIADD R45, R41, 0xfffff400 ;  /* 0xfffff400292d7836 */ /* 0x000fd80000000000 */
.L_x_27:
[C---:B------:R-:W-:Y:S01]  /*2060*/  IMAD.WIDE.U32 R38, R43.reuse, 0x8, R2 ;  /* 0x000000082b267825 */ /* 0x040fe200078e0002 */
[----:B------:R-:W2:Y:S04]  /*2070*/  LDG.E.64.CONSTANT R8, desc[UR6][R4.64+-0x800] ;  /* 0xfff8000604087981 */ /* 0x000ea8000c1e9b00 */
[----:B------:R-:W3:Y:S04]  /*2080*/  LDG.E.64.CONSTANT R10, desc[UR6][R4.64] ;  /* 0x00000006040a7981 */ /* 0x000ee8000c1e9b00 */
[----:B------:R-:W4:Y:S01]  /*2090*/  LDG.E.64.CONSTANT R38, desc[UR6][R38.64] ;  /* 0x0000000626267981 */ /* 0x000f22000c1e9b00 */
[----:B------:R-:W-:-:S03]  /*20a0*/  VIADD R15, R43, 0x400 ;  /* 0x000004002b0f7836 */ /* 0x000fc60000000000 */
[----:B------:R-:W5:Y:S01]  /*20b0*/  LDG.E.64.CONSTANT R12, desc[UR6][R4.64+0x800] ;  /* 0x00080006040c7981 */ /* 0x000f62000c1e9b00 */
[----:B------:R-:W-:-:S03]  /*20c0*/  IMAD.WIDE.U32 R14, R15, 0x8, R2 ;  /* 0x000000080f0e7825 */ /* 0x000fc600078e0002 */
[----:B------:R-:W5:Y:S04]  /*20d0*/  LDG.E.64.CONSTANT R16, desc[UR6][R4.64+0x1800] ;  /* 0x0018000604107981 */ /* 0x000f68000c1e9b00 */
[----:B------:R-:W5:Y:S04]  /*20e0*/  LDG.E.64.CONSTANT R14, desc[UR6][R14.64] ;  /* 0x000000060e0e7981 */ /* 0x000f68000c1e9b00 */
[----:B------:R-:W5:Y:S01]  /*20f0*/  LDG.E.64.CONSTANT R18, desc[UR6][R4.64+0x2000] ;  /* 0x0020000604127981 */ /* 0x000f62000c1e9b00 */
        /* <DEDUP_REMOVED lines=11> */
[----:B------:R-:W5:Y:S04]  /*21b0*/  LDG.E.64.CONSTANT R34, desc[UR6][R4.64+0x6000] ;  /* 0x0060000604227981 */ /* 0x000f68000c1e9b00 */
[----:B------:R0:W5:Y:S01]  /*21c0*/  LDG.E.64.CONSTANT R36, desc[UR6][R4.64+0x6800] ;  /* 0x0068000604247981 */ /* 0x000162000c1e9b00 */
[----:B------:R-:W-:-:S05]  /*21d0*/  VIADD R40, R40, 0x1000 ;  /* 0x0000100028287836 */ /* 0x000fca0000000000 */
[----:B------:R-:W-:Y:S02]  /*21e0*/  ISETP.GE.AND P2, PT, R40, R45, PT ;  /* 0x0000002d2800720c */ /* 0x000fe40003f46270 */
[----:B0-----:R-:W-:Y:S01]  /*21f0*/  IADD3 R4, P3, PT, R4, 0x8000, RZ ;  /* 0x0000800004047810 */ /* 0x001fe20007f7e0ff */
[----:B------:R-:W-:-:S04]  /*2200*/  VIADD R43, R43, 0x1000 ;  /* 0x000010002b2b7836 */ /* 0x000fc80000000000 */
[----:B------:R-:W-:Y:S01]  /*2210*/  IMAD.X R5, RZ, RZ, R5, P3 ;  /* 0x000000ffff057224 */ /* 0x000fe200018e0605 */
[----:B----4-:R-:W-:-:S06]  /*2220*/  DSETP.GEU.AND P1, PT, R6, R38, PT ;  /* 0x000000260600722a */ /* 0x010fcc0003f2e000 */
[----:B------:R-:W-:Y:S02]  /*2230*/  FSEL R6, R38, R6, !P1 ;  /* 0x0000000626067208 */ /* 0x000fe40004800000 */
[----:B------:R-:W-:-:S06]  /*2240*/  FSEL R7, R39, R7, !P1 ;  /* 0x0000000727077208 */ /* 0x000fcc0004800000 */
[----:B--2---:R-:W-:-:S06]  /*2250*/  DSETP.GEU.AND P1, PT, R6, R8, PT ;  /* 0x000000080600722a */ /* 0x004fcc0003f2e000 */
[----:B------:R-:W-:Y:S02]  /*2260*/  FSEL R6, R8, R6, !P1 ;  /* 0x0000000608067208 */ /* 0x000fe40004800000 */
[----:B------:R-:W-:-:S06]  /*2270*/  FSEL R7, R9, R7, !P1 ;  /* 0x0000000709077208 */ /* 0x000fcc0004800000 */
[----:B---3--:R-:W-:-:S06]  /*2280*/  DSETP.GEU.AND P1, PT, R6, R10, PT ;  /* 0x0000000a0600722a */ /* 0x008fcc0003f2e000 */
[----:B------:R-:W-:Y:S02]  /*2290*/  FSEL R6, R10, R6, !P1 ;  /* 0x000000060a067208 */ /* 0x000fe40004800000 */
[----:B------:R-:W-:-:S06]  /*22a0*/  FSEL R7, R11, R7, !P1 ;  /* 0x000000070b077208 */ /* 0x000fcc0004800000 */
[----:B-----5:R-:W-:-:S06]  /*22b0*/  DSETP.GEU.AND P1, PT, R6, R12, PT ;  /* 0x0000000c0600722a */ /* 0x020fcc0003f2e000 */
        /* <DEDUP_REMOVED lines=39> */
.L_x_26:
[----:B------:R-:W-:Y:S05]  /*2530*/  BSYNC.RECONVERGENT B2 ;  /* 0x0000000000027941 */ /* 0x000fea0003800200 */
.L_x_25:
[----:B------:R-:W-:Y:S01]  /*2540*/  IMAD.IADD R8, R41, 0x1, -R40 ;  /* 0x0000000129087824 */ /* 0x000fe200078e0a28 */
[----:B------:R-:W-:Y:S04]  /*2550*/  BSSY.RECONVERGENT B2, `(.L_x_28) ;  /* 0x000002b000027945 */ /* 0x000fe80003800200 */
[----:B------:R-:W-:-:S13]  /*2560*/  ISETP.GT.AND P1, PT, R8, 0x400, PT ;  /* 0x000004000800780c */ /* 0x000fda0003f24270 */
[----:B------:R-:W-:Y:S05]  /*2570*/  @!P1 BRA `(.L_x_29) ;  /* 0x0000000000a09947 */ /* 0x000fea0003800000 */
        /* <DEDUP_REMOVED lines=9> */
[----:B------:R-:W5:Y:S04]  /*2610*/  LDG.E.64.CONSTANT R22, desc[UR6][R4.64+0x2000] ;  /* 0x0020000604167981 */ /* 0x000f68000c1e9b00 */
[----:B------:R0:W5:Y:S01]  /*2620*/  LDG.E.64.CONSTANT R8, desc[UR6][R4.64+0x2800] ;  /* 0x0028000604087981 */ /* 0x000162000c1e9b00 */
[----:B------:R-:W-:-:S02]  /*2630*/  VIADD R40, R40, 0x800 ;  /* 0x0000080028287836 */ /* 0x000fc40000000000 */
[----:B------:R-:W-:Y:S01]  /*2640*/  VIADD R43, R43, 0x800 ;  /* 0x000008002b2b7836 */ /* 0x000fe20000000000 */
[----:B0-----:R-:W-:-:S05]  /*2650*/  IADD3 R4, P2, PT, R4, 0x4000, RZ ;  /* 0x0000400004047810 */ /* 0x001fca0007f5e0ff */
        /* <DEDUP_REMOVED lines=22> */
[----:B------:R-:W-:Y:S01]  /*27c0*/  DSETP.GEU.AND P1, PT, R6, R8, PT ;  /* 0x000000080600722a */ /* 0x000fe20003f2e000 */
[----:B------:R-:W-:-:S05]  /*27d0*/  PLOP3.LUT P0, PT, PT, PT, PT, 0x8, 0x80 ;  /* 0x000000000080781c */ /* 0x000fca0003f0e170 */
[----:B------:R-:W-:Y:S02]  /*27e0*/  FSEL R6, R8, R6, !P1 ;  /* 0x0000000608067208 */ /* 0x000fe40004800000 */
[----:B------:R-:W-:-:S07]  /*27f0*/  FSEL R7, R9, R7, !P1 ;  /* 0x0000000709077208 */ /* 0x000fce0004800000 */
.L_x_29:
[----:B------:R-:W-:Y:S05]  /*2800*/  BSYNC.RECONVERGENT B2 ;  /* 0x0000000000027941 */ /* 0x000fea0003800200 */
.L_x_28:
[----:B------:R-:W-:-:S13]  /*2810*/  ISETP.LT.OR P0, PT, R40, R41, P0 ;  /* 0x000000292800720c */ /* 0x000fda0000701670 */
[----:B------:R-:W-:Y:S05]  /*2820*/  @!P0 BRA `(.L_x_21) ;  /* 0x0000000000448947 */ /* 0x000fea0003800000 */
[----:B------:R-:W-:Y:S01]  /*2830*/  IMAD.WIDE.U32 R2, R43, 0x8, R2 ;  /* 0x000000082b027825 */ /* 0x000fe200078e0002 */
[----:B------:R-:W2:Y:S04]  /*2840*/  LDG.E.64.CONSTANT R8, desc[UR6][R4.64+-0x800] ;  /* 0xfff8000604087981 */ /* 0x000ea8000c1e9b00 */
[----:B------:R-:W3:Y:S04]  /*2850*/  LDG.E.64.CONSTANT R10, desc[UR6][R4.64] ;  /* 0x00000006040a7981 */ /* 0x000ee8000c1e9b00 */
[----:B------:R-:W4:Y:S04]  /*2860*/  LDG.E.64.CONSTANT R2, desc[UR6][R2.64] ;  /* 0x0000000602027981 */ /* 0x000f28000c1e9b00 */
[----:B------:R-:W5:Y:S01]  /*2870*/  LDG.E.64.CONSTANT R12, desc[UR6][R4.64+0x800] ;  /* 0x00080006040c7981 */ /* 0x000f62000c1e9b00 */
        /* <DEDUP_REMOVED lines=11> */
[----:B------:R-:W-:-:S07]  /*2930*/  FSEL R7, R13, R3, !P0 ;  /* 0x000000030d077208 */ /* 0x000fce0004000000 */
.L_x_21:
[----:B------:R-:W-:Y:S05]  /*2940*/  BSYNC.RECONVERGENT B1 ;  /* 0x0000000000017941 */ /* 0x000fea0003800200 */
.L_x_19:
[----:B------:R-:W0:Y:S01]  /*2950*/  S2R R10, SR_LANEID ;  /* 0x00000000000a7919 */ /* 0x000e220000000000 */
[----:B------:R-:W-:Y:S04]  /*2960*/  SHFL.DOWN PT, R2, R6, 0x1, 0x1f ;  /* 0x08201f0006027f89 */ /* 0x000fe800000e0000 */
        /* <DEDUP_REMOVED lines=10> */
[----:B------:R-:W-:-:S02]  /*2a10*/  @!P2 MOV R7, 0x400 ;  /* 0x000004000007a802 */ /* 0x000fc40000000f00 */
        /* <DEDUP_REMOVED lines=8> */
[----:B------:R-:W-:Y:S01]  /*2aa0*/  SHFL.DOWN PT, R2, R4, 0x4, 0x1f ;  /* 0x08801f0004027f89 */ /* 0x000fe200000e0000 */
[----:B-1----:R-:W-:-:S03]  /*2ab0*/  @!P2 LEA R7, R8, R7, 0x18 ;  /* 0x000000070807a211 */ /* 0x002fc600078ec0ff */
[----:B------:R-:W0:Y:S02]  /*2ac0*/  SHFL.DOWN PT, R3, R5, 0x4, 0x1f ;  /* 0x08801f0005037f89 */ /* 0x000e2400000e0000 */
[----:B------:R-:W-:Y:S01]  /*2ad0*/  @!P2 IMAD.IADD R9, R6, 0x1, R7 ;  /* 0x000000010609a824 */ /* 0x000fe200078e0207 */
[----:B0-----:R-:W-:-:S06]  /*2ae0*/  DSETP.GEU.AND P0, PT, R4, R2, PT ;  /* 0x000000020400722a */ /* 0x001fcc0003f0e000 */
[----:B------:R-:W-:Y:S02]  /*2af0*/  @!P1 FSEL R4, R2, R4, !P0 ;  /* 0x0000000402049208 */ /* 0x000fe40004000000 */
[----:B------:R-:W-:Y:S02]  /*2b00*/  @!P1 FSEL R5, R3, R5, !P0 ;  /* 0x0000000503059208 */ /* 0x000fe40004000000 */
[----:B------:R-:W-:Y:S01]  /*2b10*/  ISETP.GT.AND P1, PT, R10, 0x17, PT ;  /* 0x000000170a00780c */ /* 0x000fe20003f24270 */
[----:B------:R-:W-:Y:S04]  /*2b20*/  SHFL.DOWN PT, R2, R4, 0x8, 0x1f ;  /* 0x09001f0004027f89 */ /* 0x000fe800000e0000 */
[----:B------:R-:W0:Y:S02]  /*2b30*/  SHFL.DOWN PT, R3, R5, 0x8, 0x1f ;  /* 0x09001f0005037f89 */ /* 0x000e2400000e0000 */
[----:B0-----:R-:W-:-:S06]  /*2b40*/  DSETP.GEU.AND P0, PT, R4, R2, PT ;  /* 0x000000020400722a */ /* 0x001fcc0003f0e000 */
[----:B------:R-:W-:Y:S02]  /*2b50*/  @!P1 FSEL R4, R2, R4, !P0 ;  /* 0x0000000402049208 */ /* 0x000fe40004000000 */
[----:B------:R-:W-:Y:S02]  /*2b60*/  @!P1 FSEL R5, R3, R5, !P0 ;  /* 0x0000000503059208 */ /* 0x000fe40004000000 */
[----:B------:R-:W-:Y:S01]  /*2b70*/  ISETP.GT.AND P1, PT, R10, 0xf, PT ;  /* 0x0000000f0a00780c */ /* 0x000fe20003f24270 */
[----:B------:R-:W-:Y:S04]  /*2b80*/  SHFL.DOWN PT, R2, R4, 0x10, 0x1f ;  /* 0x0a001f0004027f89 */ /* 0x000fe800000e0000 */
[----:B------:R-:W0:Y:S02]  /*2b90*/  SHFL.DOWN PT, R3, R5, 0x10, 0x1f ;  /* 0x0a001f0005037f89 */ /* 0x000e2400000e0000 */
[----:B0-----:R-:W-:-:S06]  /*2ba0*/  DSETP.GEU.AND P0, PT, R4, R2, PT ;  /* 0x000000020400722a */ /* 0x001fcc0003f0e000 */
[----:B------:R-:W-:Y:S02]  /*2bb0*/  FSEL R2, R2, R4, !P0 ;  /* 0x0000000402027208 */ /* 0x000fe40004000000 */
        /* <DEDUP_REMOVED lines=10> */
[----:B--2---:R-:W0:Y:S04]  /*2c60*/  LDS.128 R8, [UR4+0x10] ;  /* 0x00001004ff087984 */ /* 0x004e280008000c00 */
        /* <DEDUP_REMOVED lines=25> */
.L_x_2:
        /* <DEDUP_REMOVED lines=12> */
.L_x_32:
[----:B------:R-:W-:Y:S05]  /*2ec0*/  BSYNC.RECONVERGENT B1 ;  /* 0x0000000000017941 */ /* 0x000fea0003800200 */
.L_x_31:
        /* <DEDUP_REMOVED lines=17> */
.L_x_37:
        /* <DEDUP_REMOVED lines=12> */
.L_x_36:
[----:B------:R-:W-:Y:S05]  /*30a0*/  BSYNC.RECONVERGENT B2 ;  /* 0x0000000000027941 */ /* 0x000fea0003800200 */
.L_x_35:
        /* <DEDUP_REMOVED lines=9> */
.L_x_40:
        /* <DEDUP_REMOVED lines=74> */
.L_x_39:
[----:B------:R-:W-:Y:S05]  /*35e0*/  BSYNC.RECONVERGENT B2 ;  /* 0x0000000000027941 */ /* 0x000fea0003800200 */
.L_x_38:
        /* <DEDUP_REMOVED lines=42> */
.L_x_42:
[----:B------:R-:W-:Y:S05]  /*3890*/  BSYNC.RECONVERGENT B2 ;  /* 0x0000000000027941 */ /* 0x000fea0003800200 */
.L_x_41:
        /* <DEDUP_REMOVED lines=20> */
.L_x_34:
[----:B------:R-:W-:Y:S05]  /*39e0*/  BSYNC.RECONVERGENT B1 ;  /* 0x0000000000017941 */ /* 0x000fea0003800200 */
.L_x_33:
        /* <DEDUP_REMOVED lines=14> */
[----:B------:R-:W-:Y:S01]  /*3ad0*/  IMAD.MOV.U32 R2, RZ, RZ, R9 ;  /* 0x000000ffff027224 */ /* 0x000fe200078e0009 */
[----:B------:R-:W-:Y:S01]  /*3ae0*/  @!P2 MOV R4, 0x400 ;  /* 0x000004000004a802 */ /* 0x000fe20000000f00 */
[----:B------:R-:W-:Y:S01]  /*3af0*/  IMAD.MOV.U32 R3, RZ, RZ, R11 ;  /* 0x000000ffff037224 */ /* 0x000fe200078e000b */
[----:B------:R-:W0:Y:S01]  /*3b00*/  SHFL.DOWN PT, R7, R11, 0x2, 0x1f ;  /* 0x08401f000b077f89 */ /* 0x000e2200000e0000 */
[----:B------:R-:W-:Y:S01]  /*3b10*/  @!P2 SHF.R.U32.HI R0, RZ, 0x2, R5 ;  /* 0x00000002ff00a819 */ /* 0x000fe20000011605 */
[----:B------:R-:W1:Y:S03]  /*3b20*/  @!P2 S2R R13, SR_CgaCtaId ;  /* 0x00000000000da919 */ /* 0x000e660000008800 */
[----:B------:R-:W-:Y:S01]  /*3b30*/  @!P2 LOP3.LUT R0, R0, 0xf8, RZ, 0xc0, !PT ;  /* 0x000000f80000a812 */ /* 0x000fe200078ec0ff */
[----:B0-----:R-:W-:-:S06]  /*3b40*/  DSETP.GEU.AND P0, PT, R2, R6, PT ;  /* 0x000000060200722a */ /* 0x001fcc0003f0e000 */
[----:B------:R-:W-:Y:S02]  /*3b50*/  @!P1 FSEL R9, R6, R9, !P0 ;  /* 0x0000000906099208 */ /* 0x000fe40004000000 */
[----:B------:R-:W-:Y:S02]  /*3b60*/  @!P1 FSEL R11, R7, R11, !P0 ;  /* 0x0000000b070b9208 */ /* 0x000fe40004000000 */
[----:B------:R-:W-:Y:S01]  /*3b70*/  ISETP.GT.AND P1, PT, R8, 0x1b, PT ;  /* 0x0000001b0800780c */ /* 0x000fe20003f24270 */
[----:B------:R-:W-:Y:S01]  /*3b80*/  SHFL.DOWN PT, R2, R9, 0x4, 0x1f ;  /* 0x08801f0009027f89 */ /* 0x000fe200000e0000 */
[----:B------:R-:W-:Y:S01]  /*3b90*/  IMAD.MOV.U32 R6, RZ, RZ, R9 ;  /* 0x000000ffff067224 */ /* 0x000fe200078e0009 */
[----:B-1----:R-:W-:Y:S01]  /*3ba0*/  @!P2 LEA R13, R13, R4, 0x18 ;  /* 0x000000040d0da211 */ /* 0x002fe200078ec0ff */
[----:B------:R-:W-:Y:S01]  /*3bb0*/  IMAD.MOV.U32 R7, RZ, RZ, R11 ;  /* 0x000000ffff077224 */ /* 0x000fe200078e000b */
[----:B------:R-:W0:Y:S03]  /*3bc0*/  SHFL.DOWN PT, R3, R11, 0x4, 0x1f ;  /* 0x08801f000b037f89 */ /* 0x000e2600000e0000 */
[----:B------:R-:W-:-:S02]  /*3bd0*/  @!P2 IMAD.IADD R13, R0, 0x1, R13 ;  /* 0x00000001000da824 */ /* 0x000fc400078e020d */
[----:B0-----:R-:W-:-:S06]  /*3be0*/  DSETP.GEU.AND P0, PT, R6, R2, PT ;  /* 0x000000020600722a */ /* 0x001fcc0003f0e000 */
[----:B------:R-:W-:Y:S02]  /*3bf0*/  @!P1 FSEL R9, R2, R9, !P0 ;  /* 0x0000000902099208 */ /* 0x000fe40004000000 */
[----:B------:R-:W-:Y:S02]  /*3c00*/  @!P1 FSEL R11, R3, R11, !P0 ;  /* 0x0000000b030b9208 */ /* 0x000fe40004000000 */
[----:B------:R-:W-:Y:S01]  /*3c10*/  ISETP.GT.AND P1, PT, R8, 0x17, PT ;  /* 0x000000170800780c */ /* 0x000fe20003f24270 */
[----:B------:R-:W-:Y:S01]  /*3c20*/  SHFL.DOWN PT, R2, R9, 0x8, 0x1f ;  /* 0x09001f0009027f89 */ /* 0x000fe200000e0000 */
[----:B------:R-:W-:Y:S02]  /*3c30*/  IMAD.MOV.U32 R6, RZ, RZ, R9 ;  /* 0x000000ffff067224 */ /* 0x000fe400078e0009 */
[----:B------:R-:W-:Y:S01]  /*3c40*/  IMAD.MOV.U32 R7, RZ, RZ, R11 ;  /* 0x000000ffff077224 */ /* 0x000fe200078e000b */
[----:B------:R-:W0:Y:S05]  /*3c50*/  SHFL.DOWN PT, R3, R11, 0x8, 0x1f ;  /* 0x09001f000b037f89 */ /* 0x000e2a00000e0000 */
        /* <DEDUP_REMOVED lines=20> */
[----:B------:R-:W0:Y:S04]  /*3da0*/  LDS.128 R8, [UR4+0x10] ;  /* 0x00001004ff087984 */ /* 0x000e280008000c00 */
[----:B-1----:R-:W1:Y:S01]  /*3db0*/  LDS.128 R12, [UR4+0x20] ;  /* 0x00002004ff0c7984 */ /* 0x002e620008000c00 */
        /* <DEDUP_REMOVED lines=24> */
.L_x_43:
        /* <DEDUP_REMOVED lines=20> */
[----:B------:R-:W0:Y:S05]  /*4080*/  SHFL.DOWN PT, R7, R0, 0x2, R11 ;  /* 0x0840000000077989 */ /* 0x000e2a00000e000b */
[----:B0-----:R-:W-:-:S06]  /*4090*/  DSETP.GEU.AND P0, PT, R2, R6, PT ;  /* 0x000000060200722a */ /* 0x001fcc0003f0e000 */
[----:B------:R-:W-:Y:S01]  /*40a0*/  @!P1 FSEL R9, R6, R9, !P0 ;  /* 0x0000000906099208 */ /* 0x000fe20004000000 */
[----:B------:R-:W-:Y:S01]  /*40b0*/  VIADD R6, R8, 0x4 ;  /* 0x0000000408067836 */ /* 0x000fe20000000000 */
[----:B------:R-:W-:-:S03]  /*40c0*/  @!P1 FSEL R0, R7, R0, !P0 ;  /* 0x0000000007009208 */ /* 0x000fc60004000000 */
[----:B------:R-:W-:Y:S01]  /*40d0*/  SHFL.DOWN PT, R2, R9, 0x4, R11 ;  /* 0x0880000009027989 */ /* 0x000fe200000e000b */
[----:B------:R-:W-:Y:S01]  /*40e0*/  ISETP.GT.AND P1, PT, R6, R11, PT ;  /* 0x0000000b0600720c */ /* 0x000fe20003f24270 */
[----:B------:R-:W-:Y:S02]  /*40f0*/  IMAD.MOV.U32 R6, RZ, RZ, R9 ;  /* 0x000000ffff067224 */ /* 0x000fe400078e0009 */
[----:B------:R-:W0:Y:S01]  /*4100*/  SHFL.DOWN PT, R3, R0, 0x4, R11 ;  /* 0x0880000000037989 */ /* 0x000e2200000e000b */
[----:B------:R-:W-:-:S06]  /*4110*/  IMAD.MOV.U32 R7, RZ, RZ, R0 ;  /* 0x000000ffff077224 */ /* 0x000fcc00078e0000 */
[----:B0-----:R-:W-:Y:S01]  /*4120*/  DSETP.GEU.AND P0, PT, R6, R2, PT ;  /* 0x000000020600722a */ /* 0x001fe20003f0e000 */
[----:B------:R-:W-:-:S05]  /*4130*/  VIADD R6, R8, 0x8 ;  /* 0x0000000808067836 */ /* 0x000fca0000000000 */
        /* <DEDUP_REMOVED lines=15> */
[----:B------:R-:W-:Y:S02]  /*4230*/  IMAD.MOV.U32 R6, RZ, RZ, R9 ;  /* 0x000000ffff067224 */ /* 0x000fe400078e0009 */
[----:B------:R-:W-:Y:S01]  /*4240*/  IMAD.MOV.U32 R7, RZ, RZ, R0 ;  /* 0x000000ffff077224 */ /* 0x000fe200078e0000 */
[----:B------:R-:W0:Y:S05]  /*4250*/  SHFL.DOWN PT, R3, R0, 0x10, R11 ;  /* 0x0a00000000037989 */ /* 0x000e2a00000e000b */
[----:B0-----:R-:W-:Y:S01]  /*4260*/  DSETP.GEU.AND P1, PT, R6, R2, PT ;  /* 0x000000020600722a */ /* 0x001fe20003f2e000 */
[----:B------:R-:W-:-:S02]  /*4270*/  @!P0 MOV R7, 0x400 ;  /* 0x0000040000078802 */ /* 0x000fc40000000f00 */
[----:B------:R-:W-:Y:S02]  /*4280*/  @!P0 SHF.R.U32.HI R6, RZ, 0x2, R5 ;  /* 0x00000002ff068819 */ /* 0x000fe40000011605 */
[----:B-1----:R-:W-:Y:S02]  /*4290*/  @!P0 LEA R7, R10, R7, 0x18 ;  /* 0x000000070a078211 */ /* 0x002fe400078ec0ff */
[----:B------:R-:W-:Y:S02]  /*42a0*/  @!P0 LOP3.LUT R6, R6, 0xf8, RZ, 0xc0, !PT ;  /* 0x000000f806068812 */ /* 0x000fe400078ec0ff */
[----:B------:R-:W-:Y:S02]  /*42b0*/  @!P2 FSEL R9, R2, R9, !P1 ;  /* 0x000000090209a208 */ /* 0x000fe40004800000 */
[----:B------:R-:W-:Y:S01]  /*42c0*/  @!P2 FSEL R0, R3, R0, !P1 ;  /* 0x000000000300a208 */ /* 0x000fe20004800000 */
[----:B------:R-:W-:Y:S02]  /*42d0*/  @!P0 IMAD.IADD R3, R6, 0x1, R7 ;  /* 0x0000000106038824 */ /* 0x000fe400078e0207 */
[----:B------:R-:W-:-:S02]  /*42e0*/  IMAD.MOV.U32 R6, RZ, RZ, R9 ;  /* 0x000000ffff067224 */ /* 0x000fc400078e0009 */
[----:B------:R-:W-:-:S05]  /*42f0*/  IMAD.MOV.U32 R7, RZ, RZ, R0 ;  /* 0x000000ffff077224 */ /* 0x000fca00078e0000 */
[----:B------:R1:W-:Y:S01]  /*4300*/  @!P0 STS.64 [R3+0x8], R6 ;  /* 0x0000080603008388 */ /* 0x0003e20000000a00 */
[----:B------:R-:W-:Y:S01]  /*4310*/  BAR.SYNC.DEFER_BLOCKING 0x0 ;  /* 0x0000000000007b1d */ /* 0x000fe20000010000 */
[----:B------:R-:W-:-:S13]  /*4320*/  ISETP.NE.AND P0, PT, R5, RZ, PT ;  /* 0x000000ff0500720c */ /* 0x000fda0003f05270 */
[----:B-1----:R-:W-:Y:S05]  /*4330*/  @P0 BRA `(.L_x_17) ;  /* 0x0000001800340947 */ /* 0x002fea0003800000 */
[----:B------:R-:W0:Y:S01]  /*4340*/  S2UR UR5, SR_CgaCtaId ;  /* 0x00000000000579c3 */ /* 0x000e220000008800 */
[----:B------:R-:W-:Y:S01]  /*4350*/  UMOV UR4, 0x400 ;  /* 0x0000040000047882 */ /* 0x000fe20000000000 */
[C---:B------:R-:W-:Y:S02]  /*4360*/  ISETP.GT.AND P3, PT, R4.reuse, 0x20, PT ;  /* 0x000000200400780c */ /* 0x040fe40003f64270 */
        /* <DEDUP_REMOVED lines=10> */
[----:B------:R-:W-:Y:S01]  /*4410*/  ISETP.GT.AND P1, PT, R4, 0x60, PT ;  /* 0x000000600400780c */ /* 0x000fe20003f24270 */
[----:B------:R-:W-:Y:S02]  /*4420*/  IMAD.MOV.U32 R2, RZ, RZ, R6 ;  /* 0x000000ffff027224 */ /* 0x000fe400078e0006 */
        /* <DEDUP_REMOVED lines=29> */
.L_x_30:
[----:B------:R-:W0:Y:S01]  /*4600*/  S2R R41, SR_TID.X ;  /* 0x0000000000297919 */ /* 0x000e220000002100 */
[----:B------:R-:W0:Y:S02]  /*4610*/  LDC.64 R6, c[0x0][0x380] ;  /* 0x0000e000ff067b82 */ /* 0x000e240000000a00 */
[----:B0-----:R-:W-:-:S05]  /*4620*/  IMAD.WIDE.U32 R6, R41, 0x8, R6 ;  /* 0x0000000829067825 */ /* 0x001fca00078e0006 */
[----:B------:R-:W2:Y:S04]  /*4630*/  LDG.E.64.CONSTANT R20, desc[UR6][R6.64] ;  /* 0x0000000606147981 */ /* 0x000ea8000c1e9b00 */
[----:B------:R-:W2:Y:S04]  /*4640*/  LDG.E.64.CONSTANT R2, desc[UR6][R6.64+0x800] ;  /* 0x0008000606027981 */ /* 0x000ea8000c1e9b00 */
[----:B------:R-:W3:Y:S04]  /*4650*/  LDG.E.64.CONSTANT R8, desc[UR6][R6.64+0x1000] ;  /* 0x0010000606087981 */ /* 0x000ee8000c1e9b00 */
[----:B------:R-:W4:Y:S04]  /*4660*/  LDG.E.64.CONSTANT R10, desc[UR6][R6.64+0x1800] ;  /* 0x00180006060a7981 */ /* 0x000f28000c1e9b00 */
[----:B------:R-:W5:Y:S04]  /*4670*/  LDG.E.64.CONSTANT R12, desc[UR6][R6.64+0x2000] ;  /* 0x00200006060c7981 */ /* 0x000f68000c1e9b00 */
[----:B------:R-:W5:Y:S04]  /*4680*/  LDG.E.64.CONSTANT R14, desc[UR6][R6.64+0x2800] ;  /* 0x00280006060e7981 */ /* 0x000f68000c1e9b00 */
[----:B------:R-:W5:Y:S04]  /*4690*/  LDG.E.64.CONSTANT R16, desc[UR6][R6.64+0x3000] ;  /* 0x0030000606107981 */ /* 0x000f68000c1e9b00 */
[----:B------:R-:W5:Y:S01]  /*46a0*/  LDG.E.64.CONSTANT R18, desc[UR6][R6.64+0x3800] ;  /* 0x0038000606127981 */ /* 0x000f62000c1e9b00 */
[----:B------:R-:W-:Y:S01]  /*46b0*/  ISETP.GE.U32.AND P1, PT, R4, 0x1000, PT ;  /* 0x000010000400780c */ /* 0x000fe20003f26070 */
[----:B------:R-:W-:Y:S01]  /*46c0*/  IMAD.MOV.U32 R45, RZ, RZ, 0x800 ;  /* 0x00000800ff2d7424 */ /* 0x000fe200078e00ff */
[----:B--2---:R-:W-:-:S06]  /*46d0*/  DSETP.GEU.AND P0, PT, R20, R2, PT ;  /* 0x000000021400722a */ /* 0x004fcc0003f0e000 */
        /* <DEDUP_REMOVED lines=21> */
[----:B------:R-:W0:Y:S01]  /*4830*/  LDC R24, c[0x0][0x390] ;  /* 0x0000e400ff187b82 */ /* 0x000e220000000800 */
[----:B------:R-:W-:Y:S02]  /*4840*/  VIADD R0, R4, 0xfffff800 ;  /* 0xfffff80004007836 */ /* 0x000fe40000000000 */
[----:B------:R-:W-:-:S07]  /*4850*/  IMAD.MOV.U32 R45, RZ, RZ, 0x800 ;  /* 0x00000800ff2d7424 */ /* 0x000fce00078e00ff */
.L_x_46:
[----:B------:R-:W-:-:S05]  /*4860*/  IMAD.WIDE R4, R45, 0x8, R6 ;  /* 0x000000082d047825 */ /* 0x000fca00078e0206 */
[----:B------:R-:W2:Y:S04]  /*4870*/  LDG.E.64.CONSTANT R10, desc[UR6][R4.64] ;  /* 0x00000006040a7981 */ /* 0x000ea8000c1e9b00 */
[----:B------:R-:W3:Y:S04]  /*4880*/  LDG.E.64.CONSTANT R12, desc[UR6][R4.64+0x800] ;  /* 0x00080006040c7981 */ /* 0x000ee8000c1e9b00 */
[----:B------:R-:W4:Y:S04]  /*4890*/  LDG.E.64.CONSTANT R14, desc[UR6][R4.64+0x1000] ;  /* 0x00100006040e7981 */ /* 0x000f28000c1e9b00 */
[----:B------:R-:W5:Y:S04]  /*48a0*/  LDG.E.64.CONSTANT R16, desc[UR6][R4.64+0x1800] ;  /* 0x0018000604107981 */ /* 0x000f68000c1e9b00 */
[----:B------:R-:W5:Y:S04]  /*48b0*/  LDG.E.64.CONSTANT R18, desc[UR6][R4.64+0x2000] ;  /* 0x0020000604127981 */ /* 0x000f68000c1e9b00 */
[----:B------:R-:W5:Y:S04]  /*48c0*/  LDG.E.64.CONSTANT R20, desc[UR6][R4.64+0x2800] ;  /* 0x0028000604147981 */ /* 0x000f68000c1e9b00 */
[----:B------:R-:W5:Y:S04]  /*48d0*/  LDG.E.64.CONSTANT R22, desc[UR6][R4.64+0x3000] ;  /* 0x0030000604167981 */ /* 0x000f68000c1e9b00 */
[----:B------:R0:W5:Y:S02]  /*48e0*/  LDG.E.64.CONSTANT R8, desc[UR6][R4.64+0x3800] ;  /* 0x0038000604087981 */ /* 0x000164000c1e9b00 */
[----:B0-----:R-:W-:-:S04]  /*48f0*/  IMAD.MOV.U32 R4, RZ, RZ, R24 ;  /* 0x000000ffff047224 */ /* 0x001fc800078e0018 */
[----:B------:R-:W-:-:S05]  /*4900*/  IMAD.IADD R5, R4, 0x1, -R45 ;  /* 0x0000000104057824 */ /* 0x000fca00078e0a2d */
[----:B------:R-:W-:Y:S01]  /*4910*/  ISETP.GE.AND P1, PT, R5, 0x800, PT ;  /* 0x000008000500780c */ /* 0x000fe20003f26270 */
        /* <DEDUP_REMOVED lines=25> */
[----:B------:R-:W-:-:S05]  /*4ab0*/  VIADD R45, R45, 0x800 ;  /* 0x000008002d2d7836 */ /* 0x000fca0000000000 */
[----:B------:R-:W-:-:S13]  /*4ac0*/  ISETP.GT.AND P0, PT, R45, R0, PT ;  /* 0x000000002d00720c */ /* 0x000fda0003f04270 */
[----:B------:R-:W-:Y:S05]  /*4ad0*/  @!P0 BRA `(.L_x_46) ;  /* 0xfffffffc00608947 */ /* 0x000fea000383ffff */
.L_x_44:
[----:B------:R-:W-:-:S13]  /*4ae0*/  ISETP.GE.AND P0, PT, R45, R4, PT ;  /* 0x000000042d00720c */ /* 0x000fda0003f06270 */
[----:B------:R-:W-:Y:S05]  /*4af0*/  @P0 BRA `(.L_x_45) ;  /* 0x0000000800fc0947 */ /* 0x000fea0003800000 */
[----:B------:R-:W-:Y:S01]  /*4b00*/  IMAD.IADD R0, R4, 0x1, -R45 ;  /* 0x0000000104007824 */ /* 0x000fe200078e0a2d */
[----:B------:R-:W-:Y:S04]  /*4b10*/  BSSY.RECONVERGENT B1, `(.L_x_45) ;  /* 0x00000bd000017945 */ /* 0x000fe80003800200 */
[----:B------:R-:W-:-:S13]  /*4b20*/  ISETP.GE.AND P0, PT, R41, R0, PT ;  /* 0x000000002900720c */ /* 0x000fda0003f06270 */
[----:B------:R-:W-:Y:S05]  /*4b30*/  @P0 BRA `(.L_x_47) ;  /* 0x0000000800e80947 */ /* 0x000fea0003800000 */
[----:B------:R-:W-:Y:S01]  /*4b40*/  LOP3.LUT R5, RZ, R41, RZ, 0x33, !PT ;  /* 0x00000029ff057212 */ /* 0x000fe200078e33ff */
[----:B------:R-:W-:Y:S01]  /*4b50*/  BSSY.RECONVERGENT B2, `(.L_x_48) ;  /* 0x0000017000027945 */ /* 0x000fe20003800200 */
[----:B------:R-:W-:Y:S02]  /*4b60*/  IMAD.MOV.U32 R43, RZ, RZ, R41 ;  /* 0x000000ffff2b7224 */ /* 0x000fe400078e0029 */
[----:B------:R-:W-:-:S04]  /*4b70*/  IADD3 R4, PT, PT, -R45, R4, R5 ;  /* 0x000000042d047210 */ /* 0x000fc80007ffe105 */
[C---:B------:R-:W-:Y:S02]  /*4b80*/  LOP3.LUT R5, R4.reuse, 0x300, RZ, 0xc0, !PT ;  /* 0x0000030004057812 */ /* 0x040fe400078ec0ff */
[----:B------:R-:W-:Y:S02]  /*4b90*/  ISETP.GE.U32.AND P2, PT, R4, 0x300, PT ;  /* 0x000003000400780c */ /* 0x000fe40003f46070 */
[----:B------:R-:W-:-:S13]  /*4ba0*/  ISETP.NE.AND P0, PT, R5, 0x300, PT ;  /* 0x000003000500780c */ /* 0x000fda0003f05270 */
[----:B------:R-:W-:Y:S05]  /*4bb0*/  @!P0 BRA `(.L_x_49) ;  /* 0x0000000000408947 */ /* 0x000fea0003800000 */
[----:B------:R-:W0:Y:S01]  /*4bc0*/  LDC.64 R6, c[0x0][0x380] ;  /* 0x0000e000ff067b82 */ /* 0x000e220000000a00 */
[----:B------:R-:W-:Y:S01]  /*4bd0*/  LEA.HI R4, R4, 0x1, RZ, 0x18 ;  /* 0x0000000104047811 */ /* 0x000fe200078fc0ff */
[----:B------:R-:W-:Y:S02]  /*4be0*/  IMAD.IADD R9, R41, 0x1, R45 ;  /* 0x0000000129097824 */ /* 0x000fe400078e022d */
[----:B------:R-:W-:Y:S01]  /*4bf0*/  IMAD.MOV.U32 R43, RZ, RZ, R41 ;  /* 0x000000ffff2b7224 */ /* 0x000fe200078e0029 */
[----:B------:R-:W-:-:S05]  /*4c00*/  LOP3.LUT R4, R4, 0x3, RZ, 0xc0, !PT ;  /* 0x0000000304047812 */ /* 0x000fca00078ec0ff */
[----:B------:R-:W-:-:S07]  /*4c10*/  IMAD.MOV R8, RZ, RZ, -R4 ;  /* 0x000000ffff087224 */ /* 0x000fce00078e0a04 */
.L_x_50:
[----:B0-----:R-:W-:-:S06]  /*4c20*/  IMAD.WIDE.U32 R4, R9, 0x8, R6 ;  /* 0x0000000809047825 */ /* 0x001fcc00078e0006 */
        /* <DEDUP_REMOVED lines=9> */
.L_x_49:
[----:B------:R-:W-:Y:S05]  /*4cc0*/  BSYNC.RECONVERGENT B2 ;  /* 0x0000000000027941 */ /* 0x000fea0003800200 */
.L_x_48:
[----:B------:R-:W-:Y:S05]  /*4cd0*/  @!P2 BRA `(.L_x_47) ;  /* 0x000000080080a947 */ /* 0x000fea0003800000 */
[----:B------:R-:W0:Y:S01]  /*4ce0*/  LDCU.64 UR4, c[0x0][0x380] ;  /* 0x00007000ff0477ac */ /* 0x000e220008000a00 */
[----:B------:R-:W-:Y:S01]  /*4cf0*/  IMAD.IADD R7, R0, 0x1, -R43 ;  /* 0x0000000100077824 */ /* 0x000fe200078e0a2b */
[C---:B------:R-:W-:Y:S01]  /*4d00*/  IADD3 R5, P0, PT, R43.reuse, R45, RZ ;  /* 0x0000002d2b057210 */ /* 0x040fe20007f1e0ff */
[----:B------:R-:W-:Y:S01]  /*4d10*/  BSSY.RECONVERGENT B2, `(.L_x_51) ;  /* 0x000005a000027945 */ /* 0x000fe20003800200 */
[----:B------:R-:W-:Y:S02]  /*4d20*/  IMAD.IADD R45, R43, 0x1, R45 ;  /* 0x000000012b2d7824 */ /* 0x000fe400078e022d */
        /* <DEDUP_REMOVED lines=8> */
[----:B------:R-:W0:Y:S01]  /*4db0*/  LDC.64 R6, c[0x0][0x380] ;  /* 0x0000e000ff067b82 */ /* 0x000e220000000a00 */
[----:B------:R-:W-:Y:S01]  /*4dc0*/  PLOP3.LUT P0, PT, PT, PT, PT, 0x8, 0x80 ;  /* 0x000000000080781c */ /* 0x000fe20003f0e170 */
[----:B------:R-:W-:-:S12]  /*4dd0*/  VIADD R40, R0, 0xfffff400 ;  /* 0xfffff40000287836 */ /* 0x000fd80000000000 */
.L_x_53:
[C---:B0-----:R-:W-:Y:S01]  /*4de0*/  IMAD.WIDE.U32 R38, R45.reuse, 0x8, R6 ;  /* 0x000000082d267825 */ /* 0x041fe200078e0006 */
        /* <DEDUP_REMOVED lines=76> */
.L_x_52:
[----:B------:R-:W-:Y:S05]  /*52b0*/  BSYNC.RECONVERGENT B2 ;  /* 0x0000000000027941 */ /* 0x000fea0003800200 */
.L_x_51:
[----:B------:R-:W-:Y:S01]  /*52c0*/  IMAD.IADD R6, R0, 0x1, -R43 ;  /* 0x0000000100067824 */ /* 0x000fe200078e0a2b */
[----:B------:R-:W-:Y:S04]  /*52d0*/  BSSY.RECONVERGENT B2, `(.L_x_54) ;  /* 0x000002c000027945 */ /* 0x000fe80003800200 */
[----:B------:R-:W-:-:S13]  /*52e0*/  ISETP.GT.AND P1, PT, R6, 0x400, PT ;  /* 0x000004000600780c */ /* 0x000fda0003f24270 */
[----:B------:R-:W-:Y:S05]  /*52f0*/  @!P1 BRA `(.L_x_55) ;  /* 0x0000000000a49947 */ /* 0x000fea0003800000 */
[----:B------:R-:W0:Y:S01]  /*5300*/  LDC.64 R16, c[0x0][0x380] ;  /* 0x0000e000ff107b82 */ /* 0x000e220000000a00 */
[----:B------:R-:W2:Y:S04]  /*5310*/  LDG.E.64.CONSTANT R10, desc[UR6][R4.64+-0x800] ;  /* 0xfff80006040a7981 */ /* 0x000ea8000c1e9b00 */
[----:B------:R-:W3:Y:S01]  /*5320*/  LDG.E.64.CONSTANT R12, desc[UR6][R4.64] ;  /* 0x00000006040c7981 */ /* 0x000ee2000c1e9b00 */
[----:B------:R-:W-:-:S03]  /*5330*/  VIADD R7, R45, 0x400 ;  /* 0x000004002d077836 */ /* 0x000fc60000000000 */
[----:B------:R-:W4:Y:S04]  /*5340*/  LDG.E.64.CONSTANT R14, desc[UR6][R4.64+0x800] ;  /* 0x00080006040e7981 */ /* 0x000f28000c1e9b00 */
[----:B------:R-:W5:Y:S04]  /*5350*/  LDG.E.64.CONSTANT R18, desc[UR6][R4.64+0x1800] ;  /* 0x0018000604127981 */ /* 0x000f68000c1e9b00 */
[----:B------:R-:W5:Y:S01]  /*5360*/  LDG.E.64.CONSTANT R20, desc[UR6][R4.64+0x2000] ;  /* 0x0020000604147981 */ /* 0x000f62000c1e9b00 */
[----:B0-----:R-:W-:-:S06]  /*5370*/  IMAD.WIDE.U32 R8, R45, 0x8, R16 ;  /* 0x000000082d087825 */ /* 0x001fcc00078e0010 */
[----:B------:R-:W2:Y:S01]  /*5380*/  LDG.E.64.CONSTANT R8, desc[UR6][R8.64] ;  /* 0x0000000608087981 */ /* 0x000ea2000c1e9b00 */
[----:B------:R-:W-:-:S03]  /*5390*/  IMAD.WIDE.U32 R16, R7, 0x8, R16 ;  /* 0x0000000807107825 */ /* 0x000fc600078e0010 */
[----:B------:R0:W5:Y:S04]  /*53a0*/  LDG.E.64.CONSTANT R6, desc[UR6][R4.64+0x2800] ;  /* 0x0028000604067981 */ /* 0x000168000c1e9b00 */
[----:B------:R-:W5:Y:S01]  /*53b0*/  LDG.E.64.CONSTANT R16, desc[UR6][R16.64] ;  /* 0x0000000610107981 */ /* 0x000f62000c1e9b00 */
[----:B------:R-:W-:Y:S01]  /*53c0*/  VIADD R43, R43, 0x800 ;  /* 0x000008002b2b7836 */ /* 0x000fe20000000000 */
[----:B0-----:R-:W-:Y:S01]  /*53d0*/  IADD3 R4, P2, PT, R4, 0x4000, RZ ;  /* 0x0000400004047810 */ /* 0x001fe20007f5e0ff */
[----:B------:R-:W-:-:S04]  /*53e0*/  VIADD R45, R45, 0x800 ;  /* 0x000008002d2d7836 */ /* 0x000fc80000000000 */
[----:B------:R-:W-:Y:S01]  /*53f0*/  IMAD.X R5, RZ, RZ, R5, P2 ;  /* 0x000000ffff057224 */ /* 0x000fe200010e0605 */
        /* <DEDUP_REMOVED lines=25> */
.L_x_55:
[----:B------:R-:W-:Y:S05]  /*5590*/  BSYNC.RECONVERGENT B2 ;  /* 0x0000000000027941 */ /* 0x000fea0003800200 */
.L_x_54:
[----:B------:R-:W-:-:S13]  /*55a0*/  ISETP.LT.OR P0, PT, R43, R0, P0 ;  /* 0x000000002b00720c */ /* 0x000fda0000701670 */
[----:B------:R-:W-:Y:S05]  /*55b0*/  @!P0 BRA `(.L_x_47) ;  /* 0x0000000000488947 */ /* 0x000fea0003800000 */
[----:B------:R-:W0:Y:S01]  /*55c0*/  LDC.64 R6, c[0x0][0x380] ;  /* 0x0000e000ff067b82 */ /* 0x000e220000000a00 */
[----:B------:R-:W2:Y:S04]  /*55d0*/  LDG.E.64.CONSTANT R8, desc[UR6][R4.64+-0x800] ;  /* 0xfff8000604087981 */ /* 0x000ea8000c1e9b00 */
[----:B------:R-:W3:Y:S04]  /*55e0*/  LDG.E.64.CONSTANT R10, desc[UR6][R4.64] ;  /* 0x00000006040a7981 */ /* 0x000ee8000c1e9b00 */
[----:B------:R-:W4:Y:S01]  /*55f0*/  LDG.E.64.CONSTANT R12, desc[UR6][R4.64+0x800] ;  /* 0x00080006040c7981 */ /* 0x000f22000c1e9b00 */
[----:B0-----:R-:W-:-:S06]  /*5600*/  IMAD.WIDE.U32 R6, R45, 0x8, R6 ;  /* 0x000000082d067825 */ /* 0x001fcc00078e0006 */
[----:B------:R-:W5:Y:S02]  /*5610*/  LDG.E.64.CONSTANT R6, desc[UR6][R6.64] ;  /* 0x0000000606067981 */ /* 0x000f64000c1e9b00 */
[----:B-----5:R-:W-:-:S06]  /*5620*/  DSETP.GEU.AND P0, PT, R2, R6, PT ;  /* 0x000000060200722a */ /* 0x020fcc0003f0e000 */
        /* <DEDUP_REMOVED lines=10> */
[----:B------:R-:W-:-:S07]  /*56d0*/  FSEL R3, R13, R3, !P0 ;  /* 0x000000030d037208 */ /* 0x000fce0004000000 */
.L_x_47:
[----:B------:R-:W-:Y:S05]  /*56e0*/  BSYNC.RECONVERGENT B1 ;  /* 0x0000000000017941 */ /* 0x000fea0003800200 */
.L_x_45:
        /* <DEDUP_REMOVED lines=54> */
[----:B------:R-:W1:Y:S01]  /*5a50*/  S2UR UR5, SR_CgaCtaId ;  /* 0x00000000000579c3 */ /* 0x000e620000008800 */
[----:B------:R-:W-:Y:S02]  /*5a60*/  UMOV UR4, 0x400 ;  /* 0x0000040000047882 */ /* 0x000fe40000000000 */
[----:B-1----:R-:W-:-:S09]  /*5a70*/  ULEA UR4, UR5, UR4, 0x18 ;  /* 0x0000000405047291 */ /* 0x002fd2000f8ec0ff */
[----:B0-----:R-:W0:Y:S04]  /*5a80*/  LDS.128 R8, [UR4+0x10] ;  /* 0x00001004ff087984 */ /* 0x001e280008000c00 */
        /* <DEDUP_REMOVED lines=23> */
[----:B------:R-:W-:-:S07]  /*5c00*/  FSEL R7, R3, R5, !P1 ;  /* 0x0000000503077208 */ /* 0x000fce0004800000 */
.L_x_17:
[----:B------:R-:W-:Y:S05]  /*5c10*/  BSYNC.RECONVERGENT B0 ;  /* 0x0000000000007941 */ /* 0x000fea0003800200 */
.L_x_1:
[----:B------:R-:W-:Y:S05]  /*5c20*/  @P0 EXIT ;  /* 0x000000000000094d */ /* 0x000fea0003800000 */
[----:B------:R-:W4:Y:S01]  /*5c30*/  LDCU.64 UR8, c[0x0][0x398] ;  /* 0x00007300ff0877ac */ /* 0x000f220008000a00 */
[----:B---3--:R-:W3:Y:S01]  /*5c40*/  LDC.64 R4, c[0x0][0x388] ;  /* 0x0000e200ff047b82 */ /* 0x008ee20000000a00 */
[----:B------:R-:W0:Y:S01]  /*5c50*/  LDCU.64 UR4, c[0x0][0x398] ;  /* 0x00007300ff0477ac */ /* 0x000e220008000a00 */
[----:B----4-:R-:W-:-:S06]  /*5c60*/  DSETP.GT.AND P0, PT, R6, UR8, PT ;  /* 0x0000000806007e2a */ /* 0x010fcc000bf04000 */
[----:B012---:R-:W-:Y:S02]  /*5c70*/  FSEL R2, R6, UR4, P0 ;  /* 0x0000000406027c08 */ /* 0x007fe40008000000 */
[----:B------:R-:W-:-:S05]  /*5c80*/  FSEL R3, R7, UR5, P0 ;  /* 0x0000000507037c08 */ /* 0x000fca0008000000 */
[----:B---3--:R-:W-:Y:S01]  /*5c90*/  STG.E.64 desc[UR6][R4.64], R2 ;  /* 0x0000000204007986 */ /* 0x008fe2000c101b06 */
[----:B------:R-:W-:Y:S05]  /*5ca0*/  EXIT ;  /* 0x000000000000794d */ /* 0x000fea0003800000 */
.L_x_56:
[----:B------:R-:W-:-:S00]  /*5cb0*/  BRA `(.L_x_56) ;  /* 0xfffffffc00fc7947 */ /* 0x000fc0000383ffff */
[----:B------:R-:W-:-:S00]  /*5cc0*/  NOP ;  /* 0x0000000000007918 */ /* 0x000fc00000000000 */
        /* <DEDUP_REMOVED lines=11> */
.L_x_149:


//--------------------- .text._ZN3cub18CUB_300001_SM_10006detail6reduce18DeviceReduceKernelINS2_10policy_hubIdjN4cuda3__47maximumIvEEE10Policy1000EPdjS8_dNS5_3std3__410__identityEEEvT0_PT3_T1_NS0_13GridEvenShareISI_EET2_T4_ --------------------------
	.section	.text._ZN3cub18CUB_300001_SM_10006detail6reduce18DeviceReduceKernelINS2_10policy_hubIdjN4cuda3__47maximumIvEEE10Policy1000EPdjS8_dNS5_3std3__410__identityEEEvT0_PT3_T1_NS0_13GridEvenShareISI_EET2_T4_,"ax",@progbits
	.align	128
        .global         _ZN3cub18CUB_300001_SM_10006detail6reduce18DeviceReduceKernelINS2_10policy_hubIdjN4cuda3__47maximumIvEEE10Policy1000EPdjS8_dNS5_3std3__410__identityEEEvT0_PT3_T1_NS0_13GridEvenShareISI_EET2_T4_
        .type           _ZN3cub18CUB_300001_SM_10006detail6reduce18DeviceReduceKernelINS2_10policy_hubIdjN4cuda3__47maximumIvEEE10Policy1000EPdjS8_dNS5_3std3__410__identityEEEvT0_PT3_T1_NS0_13GridEvenShareISI_EET2_T4_,@function
        .size           _ZN3cub18CUB_300001_SM_10006detail6reduce18DeviceReduceKernelINS2_10policy_hubIdjN4cuda3__47maximumIvEEE10Policy1000EPdjS8_dNS5_3std3__410__identityEEEvT0_PT3_T1_NS0_13GridEvenShareISI_EET2_T4_,(.L_x_150 - _ZN3cub18CUB_300001_SM_10006detail6reduce18DeviceReduceKernelINS2_10policy_hubIdjN4cuda3__47maximumIvEEE10Policy1000EPdjS8_dNS5_3std3__410__identityEEEvT0_PT3_T1_NS0_13GridEvenShareISI_EET2_T4_)
        .other          _ZN3cub18CUB_300001_SM_10006detail6reduce18DeviceReduceKernelINS2_10policy_hubIdjN4cuda3__47maximumIvEEE10Policy1000EPdjS8_dNS5_3std3__410__identityEEEvT0_PT3_T1_NS0_13GridEvenShareISI_EET2_T4_,@"STO_CUDA_ENTRY STV_DEFAULT"
_ZN3cub18CUB_300001_SM_10006detail6reduce18DeviceReduceKernelINS2_10policy_hubIdjN4cuda3__47maximumIvEEE10Policy1000EPdjS8_dNS5_3std3__410__identityEEEvT0_PT3_T1_NS0_13GridEvenShareISI_EET2_T4_:
.text._ZN3cub18CUB_300001_SM_10006detail6reduce18DeviceReduceKernelINS2_10policy_hubIdjN4cuda3__47maximumIvEEE10Policy1000EPdjS8_dNS5_3std3__410__identityEEEvT0_PT3_T1_NS0_13GridEvenShareISI_EET2_T4_:
[----:B------:R-:W-:Y:S01]  /*0000*/  LDC R1, c[0x0][0x37c] ;  /* 0x0000df00ff017b82 */ /* 0x000fe20000000800 */
[----:B------:R-:W0:Y:S07]  /*0010*/  LDCU UR4, c[0x0][0x380] ;  /* 0x00007000ff0477ac */ /* 0x000e2e0008000800 */
[----:B------:R-:W1:Y:S01]  /*0020*/  S2UR UR16, SR_CTAID.X ;  /* 0x00000000001079c3 */ /* 0x000e620000002500 */
[----:B------:R-:W-:Y:S01]  /*0030*/  BSSY.RECONVERGENT B0, `(.L_x_57) ;  /* 0x00003fa000007945 */ /* 0x000fe20003800200 */
[----:B------:R-:W2:Y:S01]  /*0040*/  LDCU UR5, c[0x0][0x3ac] ;  /* 0x00007580ff0577ac */ /* 0x000ea20008000800 */
[----:B------:R-:W3:Y:S01]  /*0050*/  LDCU.64 UR10, c[0x0][0x358] ;  /* 0x00006b00ff0a77ac */ /* 0x000ee20008000a00 */
[----:B0-----:R-:W-:-:S02]  /*0060*/  ULOP3.LUT UP0, URZ, UR4, 0x1f, URZ, 0xc0, !UPT ;  /* 0x0000001f04ff7892 */ /* 0x001fc4000f80c0ff */
[----:B--2---:R-:W-:-:S07]  /*0070*/  USHF.L.U32 UR5, UR5, 0xb, URZ ;  /* 0x0000000b05057899 */ /* 0x004fce00080006ff */
[----:B---3--:R-:W-:Y:S05]  /*0080*/  BRA.U UP0, `(.L_x_58) ;  /* 0x0000001d00dc7547 */ /* 0x008fea000b800000 */
[----:B------:R-:W1:Y:S02]  /*0090*/  LDCU UR8, c[0x0][0x3a8] ;  /* 0x00007500ff0877ac */ /* 0x000e640008000800 */
[----:B-1----:R-:W-:-:S04]  /*00a0*/  UIMAD UR12, UR16, -0x800, UR8 ;  /* 0xfffff800100c78a4 */ /* 0x002fc8000f8e0208 */
[----:B------:R-:W-:-:S09]  /*00b0*/  UISETP.GT.U32.AND UP0, UPT, UR12, 0x7ff, UPT ;  /* 0x000007ff0c00788c */ /* 0x000fd2000bf04070 */
[----:B------:R-:W-:Y:S05]  /*00c0*/  BRA.U UP0, `(.L_x_59) ;  /* 0x0000001100407547 */ /* 0x000fea000b800000 */
[----:B------:R-:W0:Y:S01]  /*00d0*/  S2R R0, SR_TID.X ;  /* 0x0000000000007919 */ /* 0x000e220000002100 */
[----:B------:R-:W-:Y:S01]  /*00e0*/  BSSY.RECONVERGENT B1, `(.L_x_60) ;  /* 0x000000b000017945 */ /* 0x000fe20003800200 */
[----:B------:R-:W-:Y:S02]  /*00f0*/  CS2R R2, SRZ ;  /* 0x0000000000027805 */ /* 0x000fe4000001ff00 */
[----:B0-----:R-:W-:Y:S01]  /*0100*/  ISETP.GE.U32.AND P0, PT, R0, UR12, PT ;  /* 0x0000000c00007c0c */ /* 0x001fe2000bf06070 */
[----:B------:R-:W-:-:S12]  /*0110*/  IMAD.MOV.U32 R8, RZ, RZ, R0 ;  /* 0x000000ffff087224 */ /* 0x000fd800078e0000 */
[----:B------:R-:W-:Y:S05]  /*0120*/  @P0 BRA `(.L_x_61) ;  /* 0x0000000000180947 */ /* 0x000fea0003800000 */
[----:B------:R-:W0:Y:S01]  /*0130*/  LDC.64 R2, c[0x0][0x380] ;  /* 0x0000e000ff027b82 */ /* 0x000e220000000a00 */
[----:B------:R-:W-:-:S04]  /*0140*/  IMAD.U32 R5, RZ, RZ, UR16 ;  /* 0x00000010ff057e24 */ /* 0x000fc8000f8e00ff */
[----:B------:R-:W-:-:S04]  /*0150*/  IMAD R5, R5, 0x800, R0 ;  /* 0x0000080005057824 */ /* 0x000fc800078e0200 */
[----:B0-----:R-:W-:-:S06]  /*0160*/  IMAD.WIDE.U32 R2, R5, 0x8, R2 ;  /* 0x0000000805027825 */ /* 0x001fcc00078e0002 */
[----:B------:R-:W5:Y:S01]  /*0170*/  LDG.E.64.CONSTANT R2, desc[UR10][R2.64] ;  /* 0x0000000a02027981 */ /* 0x000f62000c1e9b00 */
[----:B------:R-:W-:-:S07]  /*0180*/  VIADD R8, R0, 0x100 ;  /* 0x0000010000087836 */ /* 0x000fce0000000000 */
.L_x_61:
[----:B------:R-:W-:Y:S05]  /*0190*/  BSYNC.RECONVERGENT B1 ;  /* 0x0000000000017941 */ /* 0x000fea0003800200 */
.L_x_60:
[----:B------:R-:W-:Y:S01]  /*01a0*/  ISETP.GE.U32.AND P0, PT, R8, UR12, PT ;  /* 0x0000000c08007c0c */ /* 0x000fe2000bf06070 */
[----:B------:R-:W-:-:S12]  /*01b0*/  BSSY.RECONVERGENT B1, `(.L_x_62) ;  /* 0x000003d000017945 */ /* 0x000fd80003800200 */
[----:B------:R-:W-:Y:S05]  /*01c0*/  @P0 BRA `(.L_x_63) ;  /* 0x0000000000ec0947 */ /* 0x000fea0003800000 */
[----:B------:R-:W-:Y:S01]  /*01d0*/  LOP3.LUT R4, RZ, R8, RZ, 0x33, !PT ;  /* 0x00000008ff047212 */ /* 0x000fe200078e33ff */
[----:B------:R-:W-:Y:S01]  /*01e0*/  IMAD.U32 R6, RZ, RZ, UR16 ;  /* 0x00000010ff067e24 */ /* 0x000fe2000f8e00ff */
[----:B------:R-:W-:Y:S03]  /*01f0*/  BSSY.RECONVERGENT B2, `(.L_x_64) ;  /* 0x0000017000027945 */ /* 0x000fe60003800200 */
[----:B------:R-:W-:-:S04]  /*0200*/  VIADD R5, R4, UR8 ;  /* 0x0000000804057c36 */ /* 0x000fc80008000000 */
[----:B------:R-:W-:Y:S01]  /*0210*/  IMAD R4, R6, -0x800, R5 ;  /* 0xfffff80006047824 */ /* 0x000fe200078e0205 */
[----:B------:R-:W-:-:S04]  /*0220*/  LOP3.LUT R6, R5, 0x300, RZ, 0xc0, !PT ;  /* 0x0000030005067812 */ /* 0x000fc800078ec0ff */
[----:B------:R-:W-:Y:S02]  /*0230*/  ISETP.NE.AND P0, PT, R6, 0x300, PT ;  /* 0x000003000600780c */ /* 0x000fe40003f05270 */
[----:B------:R-:W-:-:S11]  /*0240*/  ISETP.GE.U32.AND P2, PT, R4, 0x300, PT ;  /* 0x000003000400780c */ /* 0x000fd60003f46070 */
[----:B------:R-:W-:Y:S05]  /*0250*/  @!P0 BRA `(.L_x_65) ;  /* 0x0000000000408947 */ /* 0x000fea0003800000 */
[----:B------:R-:W0:Y:S01]  /*0260*/  LDC.64 R6, c[0x0][0x380] ;  /* 0x0000e000ff067b82 */ /* 0x000e220000000a00 */
[----:B------:R-:W-:Y:S01]  /*0270*/  LEA.HI R4, R5, 0x1, RZ, 0x18 ;  /* 0x0000000105047811 */ /* 0x000fe200078fc0ff */
[----:B------:R-:W-:-:S03]  /*0280*/  IMAD.U32 R9, RZ, RZ, UR16 ;  /* 0x00000010ff097e24 */ /* 0x000fc6000f8e00ff */
[----:B------:R-:W-:Y:S01]  /*0290*/  LOP3.LUT R4, R4, 0x3, RZ, 0xc0, !PT ;  /* 0x0000000304047812 */ /* 0x000fe200078ec0ff */
[----:B------:R-:W-:-:S04]  /*02a0*/  IMAD R9, R9, 0x800, R8 ;  /* 0x0000080009097824 */ /* 0x000fc800078e0208 */
[----:B------:R-:W-:-:S07]  /*02b0*/  IMAD.MOV R10, RZ, RZ, -R4 ;  /* 0x000000ffff0a7224 */ /* 0x000fce00078e0a04 */
.L_x_66:
[----:B0-----:R-:W-:-:S06]  /*02c0*/  IMAD.WIDE.U32 R4, R9, 0x8, R6 ;  /* 0x0000000809047825 */ /* 0x001fcc00078e0006 */
[----:B------:R-:W2:Y:S01]  /*02d0*/  LDG.E.64.CONSTANT R4, desc[UR10][R4.64] ;  /* 0x0000000a04047981 */ /* 0x000ea2000c1e9b00 */
[----:B------:R-:W-:Y:S02]  /*02e0*/  VIADD R10, R10, 0x1 ;  /* 0x000000010a0a7836 */ /* 0x000fe40000000000 */
[----:B------:R-:W-:Y:S02]  /*02f0*/  VIADD R8, R8, 0x100 ;  /* 0x0000010008087836 */ /* 0x000fe40000000000 */
[----:B------:R-:W-:Y:S01]  /*0300*/  VIADD R9, R9, 0x100 ;  /* 0x0000010009097836 */ /* 0x000fe20000000000 */
[----:B------:R-:W-:Y:S01]  /*0310*/  ISETP.NE.AND P1, PT, R10, RZ, PT ;  /* 0x000000ff0a00720c */ /* 0x000fe20003f25270 */
[----:B--2--5:R-:W-:-:S06]  /*0320*/  DSETP.GEU.AND P0, PT, R2, R4, PT ;  /* 0x000000040200722a */ /* 0x024fcc0003f0e000 */
[----:B------:R-:W-:Y:S02]  /*0330*/  FSEL R2, R4, R2, !P0 ;  /* 0x0000000204027208 */ /* 0x000fe40004000000 */
[----:B------:R-:W-:-:S04]  /*0340*/  FSEL R3, R5, R3, !P0 ;  /* 0x0000000305037208 */ /* 0x000fc80004000000 */
[----:B------:R-:W-:Y:S05]  /*0350*/  @P1 BRA `(.L_x_66) ;  /* 0xfffffffc00d81947 */ /* 0x000fea000383ffff */
.L_x_65:
[----:B------:R-:W-:Y:S05]  /*0360*/  BSYNC.RECONVERGENT B2 ;  /* 0x0000000000027941 */ /* 0x000fea0003800200 */
.L_x_64:
[----:B------:R-:W-:Y:S05]  /*0370*/  @!P2 BRA `(.L_x_63) ;  /* 0x000000000080a947 */ /* 0x000fea0003800000 */
[----:B------:R-:W0:Y:S01]  /*0380*/  LDC.64 R4, c[0x0][0x380] ;  /* 0x0000e000ff047b82 */ /* 0x000e220000000a00 */
[----:B------:R-:W-:Y:S02]  /*0390*/  IMAD.U32 R7, RZ, RZ, UR16 ;  /* 0x00000010ff077e24 */ /* 0x000fe4000f8e00ff */
[----:B------:R-:W-:Y:S02]  /*03a0*/  VIADD R6, R8, 0x200 ;  /* 0x0000020008067836 */ /* 0x000fe40000000000 */
[----:B------:R-:W-:-:S07]  /*03b0*/  IMAD R7, R7, 0x800, R8 ;  /* 0x0000080007077824 */ /* 0x000fce00078e0208 */
.L_x_67:
[----:B0-----:R-:W-:-:S04]  /*03c0*/  IMAD.WIDE.U32 R8, R7, 0x8, R4 ;  /* 0x0000000807087825 */ /* 0x001fc800078e0004 */
[----:B------:R-:W-:Y:S02]  /*03d0*/  VIADD R11, R7, 0x100 ;  /* 0x00000100070b7836 */ /* 0x000fe40000000000 */
[----:B------:R-:W2:Y:S02]  /*03e0*/  LDG.E.64.CONSTANT R8, desc[UR10][R8.64] ;  /* 0x0000000a08087981 */ /* 0x000ea4000c1e9b00 */
[----:B------:R-:W-:-:S04]  /*03f0*/  IMAD.WIDE.U32 R10, R11, 0x8, R4 ;  /* 0x000000080b0a7825 */ /* 0x000fc800078e0004 */
[----:B------:R-:W-:Y:S02]  /*0400*/  VIADD R13, R7, 0x200 ;  /* 0x00000200070d7836 */ /* 0x000fe40000000000 */
[----:B------:R-:W3:Y:S02]  /*0410*/  LDG.E.64.CONSTANT R10, desc[UR10][R10.64] ;  /* 0x0000000a0a0a7981 */ /* 0x000ee4000c1e9b00 */
[----:B------:R-:W-:-:S04]  /*0420*/  IMAD.WIDE.U32 R12, R13, 0x8, R4 ;  /* 0x000000080d0c7825 */ /* 0x000fc800078e0004 */
[----:B------:R-:W-:Y:S02]  /*0430*/  VIADD R15, R7, 0x300 ;  /* 0x00000300070f7836 */ /* 0x000fe40000000000 */
[----:B------:R-:W4:Y:S02]  /*0440*/  LDG.E.64.CONSTANT R12, desc[UR10][R12.64] ;  /* 0x0000000a0c0c7981 */ /* 0x000f24000c1e9b00 */
[----:B------:R-:W-:-:S06]  /*0450*/  IMAD.WIDE.U32 R14, R15, 0x8, R4 ;  /* 0x000000080f0e7825 */ /* 0x000fcc00078e0004 */
[----:B------:R-:W4:Y:S01]  /*0460*/  LDG.E.64.CONSTANT R14, desc[UR10][R14.64] ;  /* 0x0000000a0e0e7981 */ /* 0x000f22000c1e9b00 */
[----:B------:R-:W-:Y:S01]  /*0470*/  VIADD R7, R7, 0x400 ;  /* 0x0000040007077836 */ /* 0x000fe20000000000 */
[----:B--2--5:R-:W-:-:S06]  /*0480*/  DSETP.GEU.AND P0, PT, R2, R8, PT ;  /* 0x000000080200722a */ /* 0x024fcc0003f0e000 */
[----:B------:R-:W-:Y:S01]  /*0490*/  FSEL R2, R8, R2, !P0 ;  /* 0x0000000208027208 */ /* 0x000fe20004000000 */
[C---:B------:R-:W-:Y:S01]  /*04a0*/  VIADD R8, R6.reuse, 0x200 ;  /* 0x0000020006087836 */ /* 0x040fe20000000000 */
[----:B------:R-:W-:Y:S01]  /*04b0*/  FSEL R3, R9, R3, !P0 ;  /* 0x0000000309037208 */ /* 0x000fe20004000000 */
[----:B------:R-:W-:-:S03]  /*04c0*/  VIADD R6, R6, 0x400 ;  /* 0x0000040006067836 */ /* 0x000fc60000000000 */
[----:B------:R-:W-:Y:S02]  /*04d0*/  ISETP.GE.AND P1, PT, R8, UR12, PT ;  /* 0x0000000c08007c0c */ /* 0x000fe4000bf26270 */
        /* <DEDUP_REMOVED lines=8> */
[----:B------:R-:W-:Y:S01]  /*0560*/  FSEL R3, R15, R3, !P0 ;  /* 0x000000030f037208 */ /* 0x000fe20004000000 */
[----:B------:R-:W-:Y:S06]  /*0570*/  @!P1 BRA `(.L_x_67) ;  /* 0xfffffffc00909947 */ /* 0x000fec000383ffff */
.L_x_63:
[----:B------:R-:W-:Y:S05]  /*0580*/  BSYNC.RECONVERGENT B1 ;  /* 0x0000000000017941 */ /* 0x000fea0003800200 */
.L_x_62:
[----:B------:R-:W-:-:S09]  /*0590*/  UISETP.GE.U32.AND UP0, UPT, UR12, 0x100, UPT ;  /* 0x000001000c00788c */ /* 0x000fd2000bf06070 */
[----:B------:R-:W-:Y:S05]  /*05a0*/  BRA.U !UP0, `(.L_x_68) ;  /* 0x00000005082c7547 */ /* 0x000fea000b800000 */
        /* <DEDUP_REMOVED lines=11> */
[----:B------:R-:W-:Y:S04]  /*0660*/  SHFL.DOWN PT, R6, R4, 0x2, 0x1f ;  /* 0x08401f0004067f89 */ /* 0x000fe800000e0000 */
[----:B------:R-:W0:Y:S01]  /*0670*/  SHFL.DOWN PT, R7, R5, 0x2, 0x1f ;  /* 0x08401f0005077f89 */ /* 0x000e2200000e0000 */
[----:B------:R-:W1:Y:S01]  /*0680*/  @!P2 S2R R8, SR_CgaCtaId ;  /* 0x000000000008a919 */ /* 0x000e620000008800 */
[----:B0-----:R-:W-:-:S06]  /*0690*/  DSETP.GEU.AND P1, PT, R4, R6, PT ;  /* 0x000000060400722a */ /* 0x001fcc0003f2e000 */
[----:B------:R-:W-:Y:S02]  /*06a0*/  @!P0 FSEL R4, R6, R4, !P1 ;  /* 0x0000000406048208 */ /* 0x000fe40004800000 */
[----:B------:R-:W-:Y:S02]  /*06b0*/  @!P0 FSEL R5, R7, R5, !P1 ;  /* 0x0000000507058208 */ /* 0x000fe40004800000 */
[----:B------:R-:W-:Y:S01]  /*06c0*/  ISETP.GT.AND P0, PT, R9, 0x1b, PT ;  /* 0x0000001b0900780c */ /* 0x000fe20003f04270 */
[----:B------:R-:W-:Y:S01]  /*06d0*/  SHFL.DOWN PT, R2, R4, 0x4, 0x1f ;  /* 0x08801f0004027f89 */ /* 0x000fe200000e0000 */
[----:B------:R-:W-:Y:S02]  /*06e0*/  @!P2 MOV R7, 0x400 ;  /* 0x000004000007a802 */ /* 0x000fe40000000f00 */
[----:B------:R-:W-:Y:S01]  /*06f0*/  @!P2 SHF.R.U32.HI R6, RZ, 0x2, R0 ;  /* 0x00000002ff06a819 */ /* 0x000fe20000011600 */
[----:B------:R-:W0:Y:S01]  /*0700*/  SHFL.DOWN PT, R3, R5, 0x4, 0x1f ;  /* 0x08801f0005037f89 */ /* 0x000e2200000e0000 */
[----:B-1----:R-:W-:-:S02]  /*0710*/  @!P2 LEA R11, R8, R7, 0x18 ;  /* 0x00000007080ba211 */ /* 0x002fc400078ec0ff */
[----:B------:R-:W-:-:S05]  /*0720*/  @!P2 LOP3.LUT R8, R6, 0xf8, RZ, 0xc0, !PT ;  /* 0x000000f80608a812 */ /* 0x000fca00078ec0ff */
        /* <DEDUP_REMOVED lines=26> */
[----:B-1----:R-:W1:Y:S04]  /*08d0*/  LDS.128 R4, [UR4+0x20] ;  /* 0x00002004ff047984 */ /* 0x002e680008000c00 */
[----:B------:R-:W2:Y:S01]  /*08e0*/  LDS.128 R8, [UR4+0x30] ;  /* 0x00003004ff087984 */ /* 0x000ea20008000c00 */
        /* <DEDUP_REMOVED lines=8> */
[----:B------:R-:W-:Y:S02]  /*0970*/  FSEL R5, R5, R3, !P1 ;  /* 0x0000000305057208 */ /* 0x000fe40004800000 */
[----:B------:R-:W0:Y:S04]  /*0980*/  LDS.64 R2, [UR4+0x40] ;  /* 0x00004004ff027984 */ /* 0x000e280008000a00 */
[----:B------:R-:W-:-:S06]  /*0990*/  DSETP.GEU.AND P1, PT, R4, R6, PT ;  /* 0x000000060400722a */ /* 0x000fcc0003f2e000 */
[----:B------:R-:W-:Y:S02]  /*09a0*/  FSEL R4, R6, R4, !P1 ;  /* 0x0000000406047208 */ /* 0x000fe40004800000 */
[----:B------:R-:W-:-:S06]  /*09b0*/  FSEL R5, R7, R5, !P1 ;  /* 0x0000000507057208 */ /* 0x000fcc0004800000 */
[----:B--2---:R-:W-:-:S06]  /*09c0*/  DSETP.GEU.AND P1, PT, R4, R8, PT ;  /* 0x000000080400722a */ /* 0x004fcc0003f2e000 */
[----:B------:R-:W-:Y:S02]  /*09d0*/  FSEL R4, R8, R4, !P1 ;  /* 0x0000000408047208 */ /* 0x000fe40004800000 */
[----:B------:R-:W-:-:S06]  /*09e0*/  FSEL R5, R9, R5, !P1 ;  /* 0x0000000509057208 */ /* 0x000fcc0004800000 */
[----:B------:R-:W-:-:S06]  /*09f0*/  DSETP.GEU.AND P1, PT, R4, R10, PT ;  /* 0x0000000a0400722a */ /* 0x000fcc0003f2e000 */
[----:B------:R-:W-:Y:S02]  /*0a00*/  FSEL R4, R10, R4, !P1 ;  /* 0x000000040a047208 */ /* 0x000fe40004800000 */
[----:B------:R-:W-:-:S06]  /*0a10*/  FSEL R5, R11, R5, !P1 ;  /* 0x000000050b057208 */ /* 0x000fcc0004800000 */
[----:B0-----:R-:W-:-:S06]  /*0a20*/  DSETP.GEU.AND P1, PT, R4, R2, PT ;  /* 0x000000020400722a */ /* 0x001fcc0003f2e000 */
[----:B------:R-:W-:Y:S02]  /*0a30*/  FSEL R2, R2, R4, !P1 ;  /* 0x0000000402027208 */ /* 0x000fe40004800000 */
[----:B------:R-:W-:Y:S01]  /*0a40*/  FSEL R3, R3, R5, !P1 ;  /* 0x0000000503037208 */ /* 0x000fe20004800000 */
[----:B------:R-:W-:Y:S06]  /*0a50*/  BRA `(.L_x_69) ;  /* 0x00000034005c7947 */ /* 0x000fec0003800000 */
.L_x_68:
[----:B------:R-:W-:Y:S01]  /*0a60*/  LOP3.LUT R4, R0, 0x3e0, RZ, 0xc0, !PT ;  /* 0x000003e000047812 */ /* 0x000fe200078ec0ff */
[----:B------:R-:W0:Y:S04]  /*0a70*/  S2R R10, SR_LANEID ;  /* 0x00000000000a7919 */ /* 0x000e280000000000 */
[----:B------:R-:W-:Y:S01]  /*0a80*/  VIADD R5, R4, 0x20 ;  /* 0x0000002004057836 */ /* 0x000fe20000000000 */
[----:B------:R-:W-:-:S04]  /*0a90*/  LOP3.LUT R4, RZ, R4, RZ, 0x33, !PT ;  /* 0x00000004ff047212 */ /* 0x000fc800078e33ff */
[----:B------:R-:W-:Y:S01]  /*0aa0*/  ISETP.GT.U32.AND P0, PT, R5, UR12, PT ;  /* 0x0000000c05007c0c */ /* 0x000fe2000bf04070 */
[----:B------:R-:W-:-:S05]  /*0ab0*/  VIADD R4, R4, UR12 ;  /* 0x0000000c04047c36 */ /* 0x000fca0008000000 */
[----:B------:R-:W-:-:S05]  /*0ac0*/  SEL R5, R4, 0x1f, P0 ;  /* 0x0000001f04057807 */ /* 0x000fca0000000000 */
[----:B-----5:R-:W-:Y:S04]  /*0ad0*/  SHFL.DOWN PT, R6, R2, 0x1, R5 ;  /* 0x0820000002067989 */ /* 0x020fe800000e0005 */
[----:B------:R-:W1:Y:S01]  /*0ae0*/  SHFL.DOWN PT, R7, R3, 0x1, R5 ;  /* 0x0820000003077989 */ /* 0x000e6200000e0005 */
[----:B0-----:R-:W-:Y:S01]  /*0af0*/  ISETP.GE.AND P0, PT, R10, R5, PT ;  /* 0x000000050a00720c */ /* 0x001fe20003f06270 */
[----:B-1----:R-:W-:-:S06]  /*0b00*/  DSETP.GEU.AND P1, PT, R2, R6, PT ;  /* 0x000000060200722a */ /* 0x002fcc0003f2e000 */
[-C--:B------:R-:W-:Y:S01]  /*0b10*/  FSEL R9, R6, R2.reuse, !P1 ;  /* 0x0000000206097208 */ /* 0x080fe20004800000 */
[----:B------:R-:W-:Y:S01]  /*0b20*/  VIADD R6, R10, 0x2 ;  /* 0x000000020a067836 */ /* 0x000fe20000000000 */
[-C--:B------:R-:W-:Y:S02]  /*0b30*/  FSEL R7, R7, R3.reuse, !P1 ;  /* 0x0000000307077208 */ /* 0x080fe40004800000 */
[----:B------:R-:W-:Y:S02]  /*0b40*/  FSEL R4, R9, R2, !P0 ;  /* 0x0000000209047208 */ /* 0x000fe40004000000 */
[----:B------:R-:W-:Y:S02]  /*0b50*/  FSEL R7, R7, R3, !P0 ;  /* 0x0000000307077208 */ /* 0x000fe40004000000 */
[----:B------:R-:W-:Y:S01]  /*0b60*/  ISETP.GT.AND P0, PT, R6, R5, PT ;  /* 0x000000050600720c */ /* 0x000fe20003f04270 */
[----:B------:R-:W-:Y:S01]  /*0b70*/  SHFL.DOWN PT, R8, R4, 0x2, R5 ;  /* 0x0840000004087989 */ /* 0x000fe200000e0005 */
[----:B------:R-:W-:-:S03]  /*0b80*/  IMAD.MOV.U32 R6, RZ, RZ, R4 ;  /* 0x000000ffff067224 */ /* 0x000fc600078e0004 */
[----:B------:R-:W0:Y:S03]  /*0b90*/  SHFL.DOWN PT, R9, R7, 0x2, R5 ;  /* 0x0840000007097989 */ /* 0x000e2600000e0005 */
[----:B0-----:R-:W-:Y:S01]  /*0ba0*/  DSETP.GEU.AND P1, PT, R6, R8, PT ;  /* 0x000000080600722a */ /* 0x001fe20003f2e000 */
[----:B------:R-:W-:-:S05]  /*0bb0*/  VIADD R6, R10, 0x4 ;  /* 0x000000040a067836 */ /* 0x000fca0000000000 */
[----:B------:R-:W-:Y:S02]  /*0bc0*/  @!P0 FSEL R4, R8, R4, !P1 ;  /* 0x0000000408048208 */ /* 0x000fe40004800000 */
[----:B------:R-:W-:Y:S02]  /*0bd0*/  @!P0 FSEL R7, R9, R7, !P1 ;  /* 0x0000000709078208 */ /* 0x000fe40004800000 */
        /* <DEDUP_REMOVED lines=10> */
[----:B------:R-:W-:Y:S01]  /*0c80*/  IMAD.MOV.U32 R6, RZ, RZ, R4 ;  /* 0x000000ffff067224 */ /* 0x000fe200078e0004 */
[C---:B------:R-:W-:Y:S02]  /*0c90*/  ISETP.NE.AND P0, PT, R10.reuse, RZ, PT ;  /* 0x000000ff0a00720c */ /* 0x040fe40003f05270 */
[----:B------:R-:W0:Y:S11]  /*0ca0*/  SHFL.DOWN PT, R3, R7, 0x8, R5 ;  /* 0x0900000007037989 */ /* 0x000e3600000e0005 */
[----:B------:R-:W1:Y:S01]  /*0cb0*/  @!P0 S2R R9, SR_CgaCtaId ;  /* 0x0000000000098919 */ /* 0x000e620000008800 */
[----:B------:R-:W-:Y:S01]  /*0cc0*/  @!P0 MOV R8, 0x400 ;  /* 0x0000040000088802 */ /* 0x000fe20000000f00 */
[----:B0-----:R-:W-:Y:S01]  /*0cd0*/  DSETP.GEU.AND P2, PT, R6, R2, PT ;  /* 0x000000020600722a */ /* 0x001fe20003f4e000 */
[----:B------:R-:W-:-:S05]  /*0ce0*/  VIADD R6, R10, 0x10 ;  /* 0x000000100a067836 */ /* 0x000fca0000000000 */
[----:B------:R-:W-:Y:S02]  /*0cf0*/  @!P1 FSEL R4, R2, R4, !P2 ;  /* 0x0000000402049208 */ /* 0x000fe40005000000 */
[----:B------:R-:W-:Y:S02]  /*0d00*/  @!P1 FSEL R7, R3, R7, !P2 ;  /* 0x0000000703079208 */ /* 0x000fe40005000000 */
[----:B------:R-:W-:Y:S01]  /*0d10*/  ISETP.GT.AND P1, PT, R6, R5, PT ;  /* 0x000000050600720c */ /* 0x000fe20003f24270 */
[----:B------:R-:W-:Y:S01]  /*0d20*/  SHFL.DOWN PT, R2, R4, 0x10, R5 ;  /* 0x0a00000004027989 */ /* 0x000fe200000e0005 */
[----:B------:R-:W-:-:S03]  /*0d30*/  @!P0 SHF.R.U32.HI R6, RZ, 0x2, R0 ;  /* 0x00000002ff068819 */ /* 0x000fc60000011600 */
[----:B------:R0:W2:Y:S01]  /*0d40*/  SHFL.DOWN PT, R3, R7, 0x10, R5 ;  /* 0x0a00000007037989 */ /* 0x0000a200000e0005 */
[----:B------:R-:W-:Y:S02]  /*0d50*/  @!P0 LOP3.LUT R6, R6, 0xf8, RZ, 0xc0, !PT ;  /* 0x000000f806068812 */ /* 0x000fe400078ec0ff */
[----:B-1----:R-:W-:-:S05]  /*0d60*/  @!P0 LEA R9, R9, R8, 0x18 ;  /* 0x0000000809098211 */ /* 0x002fca00078ec0ff */
[----:B------:R-:W-:Y:S02]  /*0d70*/  @!P0 IMAD.IADD R9, R6, 0x1, R9 ;  /* 0x0000000106098824 */ /* 0x000fe400078e0209 */
[----:B0-----:R-:W-:-:S06]  /*0d80*/  IMAD.MOV.U32 R5, RZ, RZ, R7 ;  /* 0x000000ffff057224 */ /* 0x001fcc00078e0007 */
[----:B--2---:R-:W-:-:S06]  /*0d90*/  DSETP.GEU.AND P2, PT, R4, R2, PT ;  /* 0x000000020400722a */ /* 0x004fcc0003f4e000 */
[----:B------:R-:W-:Y:S02]  /*0da0*/  @!P1 FSEL R4, R2, R4, !P2 ;  /* 0x0000000402049208 */ /* 0x000fe40005000000 */
[----:B------:R-:W-:-:S03]  /*0db0*/  @!P1 FSEL R7, R3, R7, !P2 ;  /* 0x0000000703079208 */ /* 0x000fc60005000000 */
[----:B------:R-:W-:Y:S02]  /*0dc0*/  IMAD.MOV.U32 R2, RZ, RZ, R4 ;  /* 0x000000ffff027224 */ /* 0x000fe400078e0004 */
[----:B------:R-:W-:-:S05]  /*0dd0*/  IMAD.MOV.U32 R3, RZ, RZ, R7 ;  /* 0x000000ffff037224 */ /* 0x000fca00078e0007 */
[----:B------:R1:W-:Y:S01]  /*0de0*/  @!P0 STS.64 [R9+0x8], R2 ;  /* 0x0000080209008388 */ /* 0x0003e20000000a00 */
[----:B------:R-:W-:Y:S01]  /*0df0*/  BAR.SYNC.DEFER_BLOCKING 0x0 ;  /* 0x0000000000007b1d */ /* 0x000fe20000010000 */
[----:B------:R-:W-:-:S13]  /*0e00*/  ISETP.NE.AND P0, PT, R0, RZ, PT ;  /* 0x000000ff0000720c */ /* 0x000fda0003f05270 */
[----:B-1----:R-:W-:Y:S05]  /*0e10*/  @P0 BRA `(.L_x_69) ;  /* 0x00000030006c0947 */ /* 0x002fea0003800000 */
[----:B------:R-:W0:Y:S01]  /*0e20*/  S2UR UR5, SR_CgaCtaId ;  /* 0x00000000000579c3 */ /* 0x000e220000008800 */
[----:B------:R-:W-:Y:S01]  /*0e30*/  UMOV UR4, 0x400 ;  /* 0x0000040000047882 */ /* 0x000fe20000000000 */
[----:B------:R-:W-:Y:S02]  /*0e40*/  UISETP.GT.U32.AND UP0, UPT, UR12, 0x20, UPT ;  /* 0x000000200c00788c */ /* 0x000fe4000bf04070 */
[----:B------:R-:W-:-:S04]  /*0e50*/  UISETP.GT.U32.AND UP1, UPT, UR12, 0x40, UPT ;  /* 0x000000400c00788c */ /* 0x000fc8000bf24070 */
[----:B------:R-:W-:Y:S01]  /*0e60*/  PLOP3.LUT P3, PT, PT, PT, UP0, 0x80, 0x8 ;  /* 0x000000000008781c */ /* 0x000fe20003f6f008 */
[----:B------:R-:W-:Y:S01]  /*0e70*/  UISETP.GT.U32.AND UP0, UPT, UR12, 0x60, UPT ;  /* 0x000000600c00788c */ /* 0x000fe2000bf04070 */
[----:B------:R-:W-:Y:S01]  /*0e80*/  PLOP3.LUT P2, PT, PT, PT, UP1, 0x80, 0x8 ;  /* 0x000000000008781c */ /* 0x000fe20003f4f018 */
[----:B0-----:R-:W-:-:S09]  /*0e90*/  ULEA UR4, UR5, UR4, 0x18 ;  /* 0x0000000405047291 */ /* 0x001fd2000f8ec0ff */
[----:B------:R-:W0:Y:S04]  /*0ea0*/  LDS.128 R12, [UR4+0x10] ;  /* 0x00001004ff0c7984 */ /* 0x000e280008000c00 */
[----:B------:R-:W1:Y:S01]  /*0eb0*/  LDS.128 R4, [UR4+0x20] ;  /* 0x00002004ff047984 */ /* 0x000e620008000c00 */
[----:B0-----:R-:W-:-:S06]  /*0ec0*/  DSETP.GEU.AND P1, PT, R2, R12, PT ;  /* 0x0000000c0200722a */ /* 0x001fcc0003f2e000 */
[-C--:B------:R-:W-:Y:S02]  /*0ed0*/  FSEL R9, R12, R2.reuse, !P1 ;  /* 0x000000020c097208 */ /* 0x080fe40004800000 */
[-C--:B------:R-:W-:Y:S02]  /*0ee0*/  FSEL R11, R13, R3.reuse, !P1 ;  /* 0x000000030d0b7208 */ /* 0x080fe40004800000 */
[----:B------:R-:W-:Y:S02]  /*0ef0*/  FSEL R13, R9, R2, P3 ;  /* 0x00000002090d7208 */ /* 0x000fe40001800000 */
[----:B------:R-:W-:Y:S02]  /*0f00*/  FSEL R0, R11, R3, P3 ;  /* 0x000000030b007208 */ /* 0x000fe40001800000 */
[----:B------:R-:W-:Y:S01]  /*0f10*/  PLOP3.LUT P1, PT, PT, PT, UP0, 0x80, 0x8 ;  /* 0x000000000008781c */ /* 0x000fe20003f2f008 */
[----:B------:R-:W-:Y:S01]  /*0f20*/  IMAD.MOV.U32 R2, RZ, RZ, R13 ;  /* 0x000000ffff027224 */ /* 0x000fe200078e000d */
[----:B------:R-:W0:Y:S01]  /*0f30*/  LDS.128 R8, [UR4+0x30] ;  /* 0x00003004ff087984 */ /* 0x000e220008000c00 */
[----:B------:R-:W-:Y:S01]  /*0f40*/  IMAD.MOV.U32 R3, RZ, RZ, R0 ;  /* 0x000000ffff037224 */ /* 0x000fe200078e0000 */
[----:B------:R-:W-:-:S05]  /*0f50*/  UISETP.GT.U32.AND UP0, UPT, UR12, 0x80, UPT ;  /* 0x000000800c00788c */ /* 0x000fca000bf04070 */
[----:B------:R-:W-:-:S06]  /*0f60*/  DSETP.GEU.AND P3, PT, R2, R14, PT ;  /* 0x0000000e0200722a */ /* 0x000fcc0003f6e000 */
[----:B------:R-:W-:Y:S02]  /*0f70*/  @P2 FSEL R13, R14, R13, !P3 ;  /* 0x0000000d0e0d2208 */ /* 0x000fe40005800000 */
[----:B------:R-:W-:Y:S02]  /*0f80*/  @P2 FSEL R0, R15, R0, !P3 ;  /* 0x000000000f002208 */ /* 0x000fe40005800000 */
[----:B------:R-:W-:Y:S01]  /*0f90*/  PLOP3.LUT P2, PT, PT, PT, UP0, 0x80, 0x8 ;  /* 0x000000000008781c */ /* 0x000fe20003f4f008 */
[----:B------:R-:W-:Y:S01]  /*0fa0*/  IMAD.MOV.U32 R2, RZ, RZ, R13 ;  /* 0x000000ffff027224 */ /* 0x000fe200078e000d */
[----:B------:R-:W-:Y:S01]  /*0fb0*/  UISETP.GT.U32.AND UP0, UPT, UR12, 0xa0, UPT ;  /* 0x000000a00c00788c */ /* 0x000fe2000bf04070 */
[----:B------:R-:W-:-:S06]  /*0fc0*/  IMAD.MOV.U32 R3, RZ, RZ, R0 ;  /* 0x000000ffff037224 */ /* 0x000fcc00078e0000 */
[----:B-1----:R-:W-:Y:S01]  /*0fd0*/  DSETP.GEU.AND P3, PT, R2, R4, PT ;  /* 0x000000040200722a */ /* 0x002fe20003f6e000 */
[----:B------:R-:W1:Y:S05]  /*0fe0*/  LDS.64 R2, [UR4+0x40] ;  /* 0x00004004ff027984 */ /* 0x000e6a0008000a00 */
[----:B------:R-:W-:Y:S02]  /*0ff0*/  @P1 FSEL R13, R4, R13, !P3 ;  /* 0x0000000d040d1208 */ /* 0x000fe40005800000 */
[----:B------:R-:W-:Y:S02]  /*1000*/  @P1 FSEL R0, R5, R0, !P3 ;  /* 0x0000000005001208 */ /* 0x000fe40005800000 */
[----:B------:R-:W-:Y:S01]  /*1010*/  PLOP3.LUT P1, PT, PT, PT, UP0, 0x80, 0x8 ;  /* 0x000000000008781c */ /* 0x000fe20003f2f008 */
[----:B------:R-:W-:Y:S01]  /*1020*/  IMAD.MOV.U32 R4, RZ, RZ, R13 ;  /* 0x000000ffff047224 */ /* 0x000fe200078e000d */
[----:B------:R-:W-:Y:S01]  /*1030*/  UISETP.GT.U32.AND UP0, UPT, UR12, 0xc0, UPT ;  /* 0x000000c00c00788c */ /* 0x000fe2000bf04070 */
[----:B------:R-:W-:-:S06]  /*1040*/  IMAD.MOV.U32 R5, RZ, RZ, R0 ;  /* 0x000000ffff057224 */ /* 0x000fcc00078e0000 */
[----:B------:R-:W-:-:S06]  /*1050*/  DSETP.GEU.AND P3, PT, R4, R6, PT ;  /* 0x000000060400722a */ /* 0x000fcc0003f6e000 */
[----:B------:R-:W-:Y:S02]  /*1060*/  @P2 FSEL R13, R6, R13, !P3 ;  /* 0x0000000d060d2208 */ /* 0x000fe40005800000 */
[----:B------:R-:W-:Y:S02]  /*1070*/  @P2 FSEL R0, R7, R0, !P3 ;  /* 0x0000000007002208 */ /* 0x000fe40005800000 */
[----:B------:R-:W-:Y:S01]  /*1080*/  PLOP3.LUT P2, PT, PT, PT, UP0, 0x80, 0x8 ;  /* 0x000000000008781c */ /* 0x000fe20003f4f008 */
[----:B------:R-:W-:Y:S01]  /*1090*/  IMAD.MOV.U32 R4, RZ, RZ, R13 ;  /* 0x000000ffff047224 */ /* 0x000fe200078e000d */
[----:B------:R-:W-:Y:S01]  /*10a0*/  UISETP.GT.U32.AND UP0, UPT, UR12, 0xe0, UPT ;  /* 0x000000e00c00788c */ /* 0x000fe2000bf04070 */
[----:B------:R-:W-:-:S06]  /*10b0*/  IMAD.MOV.U32 R5, RZ, RZ, R0 ;  /* 0x000000ffff057224 */ /* 0x000fcc00078e0000 */
[----:B0-----:R-:W-:-:S06]  /*10c0*/  DSETP.GEU.AND P3, PT, R4, R8, PT ;  /* 0x000000080400722a */ /* 0x001fcc0003f6e000 */
[----:B------:R-:W-:Y:S02]  /*10d0*/  @P1 FSEL R13, R8, R13, !P3 ;  /* 0x0000000d080d1208 */ /* 0x000fe40005800000 */
[----:B------:R-:W-:Y:S02]  /*10e0*/  @P1 FSEL R0, R9, R0, !P3 ;  /* 0x0000000009001208 */ /* 0x000fe40005800000 */
[----:B------:R-:W-:Y:S01]  /*10f0*/  PLOP3.LUT P1, PT, PT, PT, UP0, 0x80, 0x8 ;  /* 0x000000000008781c */ /* 0x000fe20003f2f008 */
[----:B------:R-:W-:Y:S02]  /*1100*/  IMAD.MOV.U32 R4, RZ, RZ, R13 ;  /* 0x000000ffff047224 */ /* 0x000fe400078e000d */
[----:B------:R-:W-:-:S06]  /*1110*/  IMAD.MOV.U32 R5, RZ, RZ, R0 ;  /* 0x000000ffff057224 */ /* 0x000fcc00078e0000 */
[----:B------:R-:W-:-:S06]  /*1120*/  DSETP.GEU.AND P3, PT, R4, R10, PT ;  /* 0x0000000a0400722a */ /* 0x000fcc0003f6e000 */
[----:B------:R-:W-:Y:S02]  /*1130*/  @P2 FSEL R13, R10, R13, !P3 ;  /* 0x0000000d0a0d2208 */ /* 0x000fe40005800000 */
[----:B------:R-:W-:-:S03]  /*1140*/  @P2 FSEL R0, R11, R0, !P3 ;  /* 0x000000000b002208 */ /* 0x000fc60005800000 */
[----:B------:R-:W-:Y:S02]  /*1150*/  IMAD.MOV.U32 R4, RZ, RZ, R13 ;  /* 0x000000ffff047224 */ /* 0x000fe400078e000d */
[----:B------:R-:W-:-:S06]  /*1160*/  IMAD.MOV.U32 R5, RZ, RZ, R0 ;  /* 0x000000ffff057224 */ /* 0x000fcc00078e0000 */
[----:B-1----:R-:W-:-:S06]  /*1170*/  DSETP.GEU.AND P2, PT, R4, R2, PT ;  /* 0x000000020400722a */ /* 0x002fcc0003f4e000 */
[----:B------:R-:W-:Y:S02]  /*1180*/  @P1 FSEL R13, R2, R13, !P2 ;  /* 0x0000000d020d1208 */ /* 0x000fe40005000000 */
[----:B------:R-:W-:-:S03]  /*1190*/  @P1 FSEL R0, R3, R0, !P2 ;  /* 0x0000000003001208 */ /* 0x000fc60005000000 */
[----:B------:R-:W-:Y:S02]  /*11a0*/  IMAD.MOV.U32 R2, RZ, RZ, R13 ;  /* 0x000000ffff027224 */ /* 0x000fe400078e000d */
[----:B------:R-:W-:Y:S01]  /*11b0*/  IMAD.MOV.U32 R3, RZ, RZ, R0 ;  /* 0x000000ffff037224 */ /* 0x000fe200078e0000 */
[----:B------:R-:W-:Y:S06]  /*11c0*/  BRA `(.L_x_69) ;  /* 0x0000002c00807947 */ /* 0x000fec0003800000 */
.L_x_59:
[----:B------:R-:W0:Y:S01]  /*11d0*/  S2R R0, SR_TID.X ;  /* 0x0000000000007919 */ /* 0x000e220000002100 */
[----:B------:R-:W1:Y:S01]  /*11e0*/  LDC.64 R20, c[0x0][0x380] ;  /* 0x0000e000ff147b82 */ /* 0x000e620000000a00 */
[----:B------:R-:W-:Y:S02]  /*11f0*/  IMAD.U32 R3, RZ, RZ, UR16 ;  /* 0x00000010ff037e24 */ /* 0x000fe4000f8e00ff */
[----:B0-----:R-:W-:-:S04]  /*1200*/  IMAD.SHL.U32 R2, R0, 0x4, RZ ;  /* 0x0000000400027824 */ /* 0x001fc800078e00ff */
[----:B------:R-:W-:-:S04]  /*1210*/  IMAD R3, R3, 0x800, R2 ;  /* 0x0000080003037824 */ /* 0x000fc800078e0202 */
[----:B-1----:R-:W-:-:S05]  /*1220*/  IMAD.WIDE.U32 R20, R3, 0x8, R20 ;  /* 0x0000000803147825 */ /* 0x002fca00078e0014 */
[----:B------:R-:W2:Y:S04]  /*1230*/  LDG.E.128.CONSTANT R4, desc[UR10][R20.64] ;  /* 0x0000000a14047981 */ /* 0x000ea8000c1e9d00 */
[----:B------:R-:W3:Y:S04]  /*1240*/  LDG.E.128.CONSTANT R8, desc[UR10][R20.64+0x10] ;  /* 0x0000100a14087981 */ /* 0x000ee8000c1e9d00 */
[----:B------:R-:W4:Y:S04]  /*1250*/  LDG.E.128.CONSTANT R12, desc[UR10][R20.64+0x2000] ;  /* 0x0020000a140c7981 */ /* 0x000f28000c1e9d00 */
[----:B------:R-:W5:Y:S01]  /*1260*/  LDG.E.128.CONSTANT R16, desc[UR10][R20.64+0x2010] ;  /* 0x0020100a14107981 */ /* 0x000f62000c1e9d00 */
[----:B------:R-:W-:Y:S01]  /*1270*/  UISETP.GE.U32.AND UP0, UPT, UR12, UR5, UPT ;  /* 0x000000050c00728c */ /* 0x000fe2000bf06070 */
        /* <DEDUP_REMOVED lines=21> */
[----:B------:R-:W-:Y:S06]  /*13d0*/  BRA.U !UP0, `(.L_x_70) ;  /* 0x0000000508dc7547 */ /* 0x000fec000b800000 */
[----:B------:R-:W-:Y:S02]  /*13e0*/  ULEA UR6, UR16, UR5, 0xb ;  /* 0x0000000510067291 */ /* 0x000fe4000f8e58ff */
[----:B------:R-:W-:Y:S01]  /*13f0*/  UIADD3 UR14, UPT, UPT, UR8, -0x800, URZ ;  /* 0xfffff800080e7890 */ /* 0x000fe2000fffe0ff */
[----:B------:R-:W0:Y:S03]  /*1400*/  LDCU UR9, c[0x0][0x3a8] ;  /* 0x00007500ff0977ac */ /* 0x000e260008000800 */
[----:B------:R-:W-:Y:S01]  /*1410*/  VIADD R3, R0, UR6 ;  /* 0x0000000600037c36 */ /* 0x000fe20008000000 */
[----:B------:R-:W-:Y:S01]  /*1420*/  UISETP.GT.U32.AND UP0, UPT, UR6, UR14, UPT ;  /* 0x0000000e0600728c */ /* 0x000fe2000bf04070 */
[----:B------:R-:W1:Y:S01]  /*1430*/  LDCU.64 UR18, c[0x0][0x380] ;  /* 0x00007000ff1277ac */ /* 0x000e620008000a00 */
[----:B------:R-:W-:Y:S01]  /*1440*/  UIADD3 UR13, UPT, UPT, UR6, 0x100, URZ ;  /* 0x00000100060d7890 */ /* 0x000fe2000fffe0ff */
[----:B------:R-:W-:Y:S01]  /*1450*/  UMOV UR4, URZ ;  /* 0x000000ff00047c82 */ /* 0x000fe20008000000 */
[----:B------:R-:W-:-:S05]  /*1460*/  UMOV UR7, UR6 ;  /* 0x0000000600077c82 */ /* 0x000fca0008000000 */
[----:B------:R-:W-:Y:S05]  /*1470*/  BRA.U UP0, `(.L_x_71) ;  /* 0x0000000100a87547 */ /* 0x000fea000b800000 */
.L_x_72:
[----:B------:R-:W-:-:S05]  /*1480*/  IADD3 R4, P0, PT, R2, UR7, RZ ;  /* 0x0000000702047c10 */ /* 0x000fca000ff1e0ff */
[----:B------:R-:W-:Y:S01]  /*1490*/  IMAD.X R5, RZ, RZ, RZ, P0 ;  /* 0x000000ffff057224 */ /* 0x000fe200000e06ff */
[----:B-1----:R-:W-:-:S04]  /*14a0*/  LEA R22, P0, R4, UR18, 0x3 ;  /* 0x0000001204167c11 */ /* 0x002fc8000f8018ff */
[----:B------:R-:W-:-:S05]  /*14b0*/  LEA.HI.X R23, R4, UR19, R5, 0x3, P0 ;  /* 0x0000001304177c11 */ /* 0x000fca00080f1c05 */
[----:B------:R-:W2:Y:S04]  /*14c0*/  LDG.E.128.CONSTANT R4, desc[UR10][R22.64] ;  /* 0x0000000a16047981 */ /* 0x000ea8000c1e9d00 */
[----:B------:R-:W3:Y:S04]  /*14d0*/  LDG.E.128.CONSTANT R8, desc[UR10][R22.64+0x10] ;  /* 0x0000100a16087981 */ /* 0x000ee8000c1e9d00 */
[----:B------:R-:W4:Y:S04]  /*14e0*/  LDG.E.128.CONSTANT R12, desc[UR10][R22.64+0x2000] ;  /* 0x0020000a160c7981 */ /* 0x000f28000c1e9d00 */
[----:B------:R-:W5:Y:S01]  /*14f0*/  LDG.E.128.CONSTANT R16, desc[UR10][R22.64+0x2010] ;  /* 0x0020100a16107981 */ /* 0x000f62000c1e9d00 */
[----:B0-----:R-:W-:-:S02]  /*1500*/  UMOV UR8, UR9 ;  /* 0x0000000900087c82 */ /* 0x001fc40008000000 */
[----:B------:R-:W-:-:S04]  /*1510*/  UIADD3 UR15, UPT, UPT, -UR7, UR8, URZ ;  /* 0x00000008070f7290 */ /* 0x000fc8000fffe1ff */
[----:B------:R-:W-:Y:S01]  /*1520*/  UISETP.GE.U32.AND UP0, UPT, UR15, UR5, UPT ;  /* 0x000000050f00728c */ /* 0x000fe2000bf06070 */
        /* <DEDUP_REMOVED lines=25> */
[----:B------:R-:W-:Y:S02]  /*16c0*/  UIADD3 UR7, UPT, UPT, UR5, UR7, URZ ;  /* 0x0000000705077290 */ /* 0x000fe4000fffe0ff */
[----:B------:R-:W-:Y:S01]  /*16d0*/  VIADD R3, R3, UR5 ;  /* 0x0000000503037c36 */ /* 0x000fe20008000000 */
[----:B------:R-:W-:Y:S02]  /*16e0*/  UIADD3 UR4, UPT, UPT, UR4, 0x1, URZ ;  /* 0x0000000104047890 */ /* 0x000fe4000fffe0ff */
[----:B------:R-:W-:Y:S02]  /*16f0*/  UISETP.GT.U32.AND UP0, UPT, UR7, UR14, UPT ;  /* 0x0000000e0700728c */ /* 0x000fe4000bf04070 */
[----:B------:R-:W-:-:S07]  /*1700*/  UIADD3 UR13, UPT, UPT, UR5, UR13, URZ ;  /* 0x0000000d050d7290 */ /* 0x000fce000fffe0ff */
[----:B------:R-:W-:Y:S05]  /*1710*/  BRA.U !UP0, `(.L_x_72) ;  /* 0xfffffffd08587547 */ /* 0x000fea000b83ffff */
.L_x_71:
[----:B------:R-:W-:-:S09]  /*1720*/  UISETP.GE.U32.AND UP0, UPT, UR7, UR8, UPT ;  /* 0x000000080700728c */ /* 0x000fd2000bf06070 */
[----:B------:R-:W-:Y:S05]  /*1730*/  BRA.U UP0, `(.L_x_70) ;  /* 0x0000000500047547 */ /* 0x000fea000b800000 */
[----:B------:R-:W-:Y:S01]  /*1740*/  UIADD3 UR5, UPT, UPT, -UR7, UR8, URZ ;  /* 0x0000000807057290 */ /* 0x000fe2000fffe1ff */
[----:B------:R-:W-:Y:S05]  /*1750*/  BSSY.RECONVERGENT B1, `(.L_x_70) ;  /* 0x000003f000017945 */ /* 0x000fea0003800200 */
[----:B------:R-:W-:-:S13]  /*1760*/  ISETP.GE.AND P0, PT, R0, UR5, PT ;  /* 0x0000000500007c0c */ /* 0x000fda000bf06270 */
[----:B------:R-:W-:Y:S05]  /*1770*/  @P0 BRA `(.L_x_73) ;  /* 0x0000000000f00947 */ /* 0x000fea0003800000 */
[----:B------:R-:W2:Y:S01]  /*1780*/  LDC R5, c[0x0][0x3ac] ;  /* 0x0000eb00ff057b82 */ /* 0x000ea20000000800 */
[----:B------:R-:W-:Y:S01]  /*1790*/  LOP3.LUT R2, RZ, R0, RZ, 0x33, !PT ;  /* 0x00000000ff027212 */ /* 0x000fe200078e33ff */
[----:B------:R-:W-:Y:S01]  /*17a0*/  BSSY.RECONVERGENT B2, `(.L_x_74) ;  /* 0x0000019000027945 */ /* 0x000fe20003800200 */
[----:B------:R-:W-:-:S03]  /*17b0*/  IMAD.MOV.U32 R8, RZ, RZ, R0 ;  /* 0x000000ffff087224 */ /* 0x000fc600078e0000 */
[----:B------:R-:W-:-:S04]  /*17c0*/  VIADD R2, R2, UR8 ;  /* 0x0000000802027c36 */ /* 0x000fc80008000000 */
[C---:B------:R-:W-:Y:S01]  /*17d0*/  VIADD R4, R2.reuse, -UR6 ;  /* 0x8000000602047c36 */ /* 0x040fe20008000000 */
[C---:B------:R-:W-:Y:S02]  /*17e0*/  LOP3.LUT R6, R2.reuse, 0x300, RZ, 0xc0, !PT ;  /* 0x0000030002067812 */ /* 0x040fe400078ec0ff */
[----:B------:R-:W-:Y:S02]  /*17f0*/  LEA.HI R2, R2, 0x1, RZ, 0x18 ;  /* 0x0000000102027811 */ /* 0x000fe400078fc0ff */
[----:B------:R-:W-:Y:S01]  /*1800*/  ISETP.NE.AND P0, PT, R6, 0x300, PT ;  /* 0x000003000600780c */ /* 0x000fe20003f05270 */
[----:B--2---:R-:W-:-:S04]  /*1810*/  IMAD R5, R5, UR4, RZ ;  /* 0x0000000405057c24 */ /* 0x004fc8000f8e02ff */
[----:B------:R-:W-:-:S05]  /*1820*/  IMAD R4, R5, -0x800, R4 ;  /* 0xfffff80005047824 */ /* 0x000fca00078e0204 */
[----:B------:R-:W-:-:S03]  /*1830*/  ISETP.GE.U32.AND P2, PT, R4, 0x300, PT ;  /* 0x000003000400780c */ /* 0x000fc60003f46070 */
[----:B------:R-:W-:Y:S10]  /*1840*/  @!P0 BRA `(.L_x_75) ;  /* 0x0000000000388947 */ /* 0x000ff40003800000 */
[----:B------:R-:W2:Y:S01]  /*1850*/  LDC.64 R6, c[0x0][0x380] ;  /* 0x0000e000ff067b82 */ /* 0x000ea20000000a00 */
[----:B------:R-:W-:Y:S01]  /*1860*/  LOP3.LUT R2, R2, 0x3, RZ, 0xc0, !PT ;  /* 0x0000000302027812 */ /* 0x000fe200078ec0ff */
[----:B------:R-:W-:-:S04]  /*1870*/  IMAD.MOV.U32 R8, RZ, RZ, R0 ;  /* 0x000000ffff087224 */ /* 0x000fc800078e0000 */
[----:B------:R-:W-:-:S07]  /*1880*/  IMAD.MOV R2, RZ, RZ, -R2 ;  /* 0x000000ffff027224 */ /* 0x000fce00078e0a02 */
.L_x_76:
[----:B--2---:R-:W-:-:S06]  /*1890*/  IMAD.WIDE.U32 R4, R3, 0x8, R6 ;  /* 0x0000000803047825 */ /* 0x004fcc00078e0006 */
        /* <DEDUP_REMOVED lines=9> */
.L_x_75:
[----:B01----:R-:W-:Y:S05]  /*1930*/  BSYNC.RECONVERGENT B2 ;  /* 0x0000000000027941 */ /* 0x003fea0003800200 */
.L_x_74:
[----:B------:R-:W-:Y:S05]  /*1940*/  @!P2 BRA `(.L_x_73) ;  /* 0x00000000007ca947 */ /* 0x000fea0003800000 */
[----:B------:R-:W0:Y:S01]  /*1950*/  LDC.64 R2, c[0x0][0x380] ;  /* 0x0000e000ff027b82 */ /* 0x000e220000000a00 */
[C---:B------:R-:W-:Y:S02]  /*1960*/  VIADD R4, R8.reuse, 0x200 ;  /* 0x0000020008047836 */ /* 0x040fe40000000000 */
[----:B------:R-:W-:-:S07]  /*1970*/  VIADD R5, R8, UR13 ;  /* 0x0000000d08057c36 */ /* 0x000fce0008000000 */
.L_x_77:
[----:B------:R-:W-:-:S04]  /*1980*/  VIADD R7, R5, 0xffffff00 ;  /* 0xffffff0005077836 */ /* 0x000fc80000000000 */
[----:B0-----:R-:W-:-:S06]  /*1990*/  IMAD.WIDE.U32 R6, R7, 0x8, R2 ;  /* 0x0000000807067825 */ /* 0x001fcc00078e0002 */
[----:B------:R-:W2:Y:S01]  /*19a0*/  LDG.E.64.CONSTANT R6, desc[UR10][R6.64] ;  /* 0x0000000a06067981 */ /* 0x000ea2000c1e9b00 */
[----:B------:R-:W-:-:S04]  /*19b0*/  IMAD.WIDE.U32 R8, R5, 0x8, R2 ;  /* 0x0000000805087825 */ /* 0x000fc800078e0002 */
[----:B------:R-:W-:Y:S02]  /*19c0*/  VIADD R11, R5, 0x100 ;  /* 0x00000100050b7836 */ /* 0x000fe40000000000 */
[----:B------:R-:W3:Y:S02]  /*19d0*/  LDG.E.64.CONSTANT R8, desc[UR10][R8.64] ;  /* 0x0000000a08087981 */ /* 0x000ee4000c1e9b00 */
[----:B------:R-:W-:-:S04]  /*19e0*/  IMAD.WIDE.U32 R10, R11, 0x8, R2 ;  /* 0x000000080b0a7825 */ /* 0x000fc800078e0002 */
[----:B------:R-:W-:Y:S02]  /*19f0*/  VIADD R13, R5, 0x200 ;  /* 0x00000200050d7836 */ /* 0x000fe40000000000 */
[----:B------:R-:W4:Y:S02]  /*1a00*/  LDG.E.64.CONSTANT R10, desc[UR10][R10.64] ;  /* 0x0000000a0a0a7981 */ /* 0x000f24000c1e9b00 */
[----:B------:R-:W-:-:S06]  /*1a10*/  IMAD.WIDE.U32 R12, R13, 0x8, R2 ;  /* 0x000000080d0c7825 */ /* 0x000fcc00078e0002 */
[----:B------:R-:W5:Y:S01]  /*1a20*/  LDG.E.64.CONSTANT R12, desc[UR10][R12.64] ;  /* 0x0000000a0c0c7981 */ /* 0x000f62000c1e9b00 */
[----:B------:R-:W-:Y:S01]  /*1a30*/  VIADD R5, R5, 0x400 ;  /* 0x0000040005057836 */ /* 0x000fe20000000000 */
[----:B--2---:R-:W-:-:S06]  /*1a40*/  DSETP.GEU.AND P0, PT, R20, R6, PT ;  /* 0x000000061400722a */ /* 0x004fcc0003f0e000 */
[----:B------:R-:W-:Y:S02]  /*1a50*/  FSEL R14, R6, R20, !P0 ;  /* 0x00000014060e7208 */ /* 0x000fe40004000000 */
[----:B------:R-:W-:-:S06]  /*1a60*/  FSEL R15, R7, R21, !P0 ;  /* 0x00000015070f7208 */ /* 0x000fcc0004000000 */
[----:B---3--:R-:W-:-:S06]  /*1a70*/  DSETP.GEU.AND P0, PT, R14, R8, PT ;  /* 0x000000080e00722a */ /* 0x008fcc0003f0e000 */
[----:B------:R-:W-:Y:S01]  /*1a80*/  FSEL R6, R8, R14, !P0 ;  /* 0x0000000e08067208 */ /* 0x000fe20004000000 */
[C---:B------:R-:W-:Y:S01]  /*1a90*/  VIADD R8, R4.reuse, 0x200 ;  /* 0x0000020004087836 */ /* 0x040fe20000000000 */
[----:B------:R-:W-:Y:S01]  /*1aa0*/  FSEL R7, R9, R15, !P0 ;  /* 0x0000000f09077208 */ /* 0x000fe20004000000 */
[----:B------:R-:W-:-:S05]  /*1ab0*/  VIADD R4, R4, 0x400 ;  /* 0x0000040004047836 */ /* 0x000fca0000000000 */
[----:B----4-:R-:W-:-:S06]  /*1ac0*/  DSETP.GEU.AND P0, PT, R6, R10, PT ;  /* 0x0000000a0600722a */ /* 0x010fcc0003f0e000 */
[----:B------:R-:W-:Y:S02]  /*1ad0*/  FSEL R6, R10, R6, !P0 ;  /* 0x000000060a067208 */ /* 0x000fe40004000000 */
[----:B------:R-:W-:-:S06]  /*1ae0*/  FSEL R7, R11, R7, !P0 ;  /* 0x000000070b077208 */ /* 0x000fcc0004000000 */
[----:B-----5:R-:W-:-:S06]  /*1af0*/  DSETP.GEU.AND P0, PT, R6, R12, PT ;  /* 0x0000000c0600722a */ /* 0x020fcc0003f0e000 */
[----:B------:R-:W-:Y:S02]  /*1b00*/  FSEL R20, R12, R6, !P0 ;  /* 0x000000060c147208 */ /* 0x000fe40004000000 */
[----:B------:R-:W-:Y:S02]  /*1b10*/  FSEL R21, R13, R7, !P0 ;  /* 0x000000070d157208 */ /* 0x000fe40004000000 */
[----:B------:R-:W-:-:S13]  /*1b20*/  ISETP.GE.AND P0, PT, R8, UR5, PT ;  /* 0x0000000508007c0c */ /* 0x000fda000bf06270 */
[----:B------:R-:W-:Y:S05]  /*1b30*/  @!P0 BRA `(.L_x_77) ;  /* 0xfffffffc00908947 */ /* 0x000fea000383ffff */
.L_x_73:
[----:B01----:R-:W-:Y:S05]  /*1b40*/  BSYNC.RECONVERGENT B1 ;  /* 0x0000000000017941 */ /* 0x003fea0003800200 */
.L_x_70:
[----:B------:R-:W2:Y:S01]  /*1b50*/  S2R R7, SR_LANEID ;  /* 0x0000000000077919 */ /* 0x000ea20000000000 */
[----:B------:R-:W-:Y:S04]  /*1b60*/  SHFL.DOWN PT, R2, R20, 0x1, 0x1f ;  /* 0x08201f0014027f89 */ /* 0x000fe800000e0000 */
[----:B------:R-:W3:Y:S02]  /*1b70*/  SHFL.DOWN PT, R3, R21, 0x1, 0x1f ;  /* 0x08201f0015037f89 */ /* 0x000ee400000e0000 */
[----:B---3--:R-:W-:Y:S01]  /*1b80*/  DSETP.GEU.AND P0, PT, R20, R2, PT ;  /* 0x000000021400722a */ /* 0x008fe20003f0e000 */
[C---:B--2---:R-:W-:Y:S02]  /*1b90*/  ISETP.GT.AND P1, PT, R7.reuse, 0x1e, PT ;  /* 0x0000001e0700780c */ /* 0x044fe40003f24270 */
        /* <DEDUP_REMOVED lines=9> */
[----:B------:R-:W2:Y:S03]  /*1c30*/  SHFL.DOWN PT, R5, R3, 0x2, 0x1f ;  /* 0x08401f0003057f89 */ /* 0x000ea600000e0000 */
[----:B------:R-:W-:Y:S01]  /*1c40*/  @!P2 LOP3.LUT R6, R6, 0xf8, RZ, 0xc0, !PT ;  /* 0x000000f80606a812 */ /* 0x000fe200078ec0ff */
[----:B------:R-:W3:Y:S01]  /*1c50*/  @!P2 S2R R9, SR_CgaCtaId ;  /* 0x000000000009a919 */ /* 0x000ee20000008800 */
[----:B--2---:R-:W-:-:S06]  /*1c60*/  DSETP.GEU.AND P0, PT, R2, R4, PT ;  /* 0x000000040200722a */ /* 0x004fcc0003f0e000 */
[----:B------:R-:W-:Y:S02]  /*1c70*/  @!P1 FSEL R2, R4, R2, !P0 ;  /* 0x0000000204029208 */ /* 0x000fe40004000000 */
[----:B------:R-:W-:Y:S02]  /*1c80*/  @!P1 FSEL R3, R5, R3, !P0 ;  /* 0x0000000305039208 */ /* 0x000fe40004000000 */
[----:B------:R-:W-:Y:S01]  /*1c90*/  ISETP.GT.AND P1, PT, R7, 0x1b, PT ;  /* 0x0000001b0700780c */ /* 0x000fe20003f24270 */
[----:B------:R-:W-:Y:S01]  /*1ca0*/  SHFL.DOWN PT, R4, R2, 0x4, 0x1f ;  /* 0x08801f0002047f89 */ /* 0x000fe200000e0000 */
[----:B---3--:R-:W-:-:S03]  /*1cb0*/  @!P2 LEA R9, R9, R8, 0x18 ;  /* 0x000000080909a211 */ /* 0x008fc600078ec0ff */
[----:B------:R-:W2:Y:S02]  /*1cc0*/  SHFL.DOWN PT, R5, R3, 0x4, 0x1f ;  /* 0x08801f0003057f89 */ /* 0x000ea400000e0000 */
[----:B------:R-:W-:Y:S01]  /*1cd0*/  @!P2 IMAD.IADD R9, R6, 0x1, R9 ;  /* 0x000000010609a824 */ /* 0x000fe200078e0209 */
[----:B--2---:R-:W-:-:S06]  /*1ce0*/  DSETP.GEU.AND P0, PT, R2, R4, PT ;  /* 0x000000040200722a */ /* 0x004fcc0003f0e000 */
[----:B------:R-:W-:Y:S02]  /*1cf0*/  @!P1 FSEL R2, R4, R2, !P0 ;  /* 0x0000000204029208 */ /* 0x000fe40004000000 */
[----:B------:R-:W-:Y:S02]  /*1d00*/  @!P1 FSEL R3, R5, R3, !P0 ;  /* 0x0000000305039208 */ /* 0x000fe40004000000 */
[----:B------:R-:W-:Y:S01]  /*1d10*/  ISETP.GT.AND P1, PT, R7, 0x17, PT ;  /* 0x000000170700780c */ /* 0x000fe20003f24270 */
[----:B------:R-:W-:Y:S04]  /*1d20*/  SHFL.DOWN PT, R4, R2, 0x8, 0x1f ;  /* 0x09001f0002047f89 */ /* 0x000fe800000e0000 */
[----:B------:R-:W2:Y:S02]  /*1d30*/  SHFL.DOWN PT, R5, R3, 0x8, 0x1f ;  /* 0x09001f0003057f89 */ /* 0x000ea400000e0000 */
[----:B--2---:R-:W-:-:S06]  /*1d40*/  DSETP.GEU.AND P0, PT, R2, R4, PT ;  /* 0x000000040200722a */ /* 0x004fcc0003f0e000 */
[----:B------:R-:W-:Y:S02]  /*1d50*/  @!P1 FSEL R2, R4, R2, !P0 ;  /* 0x0000000204029208 */ /* 0x000fe40004000000 */
[----:B------:R-:W-:Y:S02]  /*1d60*/  @!P1 FSEL R3, R5, R3, !P0 ;  /* 0x0000000305039208 */ /* 0x000fe40004000000 */
[----:B------:R-:W-:Y:S01]  /*1d70*/  ISETP.GT.AND P1, PT, R7, 0xf, PT ;  /* 0x0000000f0700780c */ /* 0x000fe20003f24270 */
[----:B------:R-:W-:Y:S04]  /*1d80*/  SHFL.DOWN PT, R4, R2, 0x10, 0x1f ;  /* 0x0a001f0002047f89 */ /* 0x000fe800000e0000 */
[----:B------:R-:W2:Y:S02]  /*1d90*/  SHFL.DOWN PT, R5, R3, 0x10, 0x1f ;  /* 0x0a001f0003057f89 */ /* 0x000ea400000e0000 */
[----:B--2---:R-:W-:-:S06]  /*1da0*/  DSETP.GEU.AND P0, PT, R2, R4, PT ;  /* 0x000000040200722a */ /* 0x004fcc0003f0e000 */
        /* <DEDUP_REMOVED lines=8> */
[----:B------:R-:W3:Y:S01]  /*1e30*/  S2UR UR5, SR_CgaCtaId ;  /* 0x00000000000579c3 */ /* 0x000ee20000008800 */
[----:B------:R-:W-:Y:S02]  /*1e40*/  UMOV UR4, 0x400 ;  /* 0x0000040000047882 */ /* 0x000fe40000000000 */
[----:B---3--:R-:W-:-:S09]  /*1e50*/  ULEA UR4, UR5, UR4, 0x18 ;  /* 0x0000000405047291 */ /* 0x008fd2000f8ec0ff */
[----:B------:R-:W3:Y:S04]  /*1e60*/  LDS.128 R12, [UR4+0x10] ;  /* 0x00001004ff0c7984 */ /* 0x000ee80008000c00 */
[----:B--2---:R-:W2:Y:S04]  /*1e70*/  LDS.128 R4, [UR4+0x20] ;  /* 0x00002004ff047984 */ /* 0x004ea80008000c00 */
[----:B------:R-:W4:Y:S01]  /*1e80*/  LDS.128 R8, [UR4+0x30] ;  /* 0x00003004ff087984 */ /* 0x000f220008000c00 */
[----:B---3--:R-:W-:-:S06]  /*1e90*/  DSETP.GEU.AND P1, PT, R2, R12, PT ;  /* 0x0000000c0200722a */ /* 0x008fcc0003f2e000 */
[----:B------:R-:W-:Y:S02]  /*1ea0*/  FSEL R2, R12, R2, !P1 ;  /* 0x000000020c027208 */ /* 0x000fe40004800000 */
[----:B------:R-:W-:-:S06]  /*1eb0*/  FSEL R3, R13, R3, !P1 ;  /* 0x000000030d037208 */ /* 0x000fcc0004800000 */
[----:B------:R-:W-:-:S06]  /*1ec0*/  DSETP.GEU.AND P1, PT, R2, R14, PT ;  /* 0x0000000e0200722a */ /* 0x000fcc0003f2e000 */
[----:B------:R-:W-:Y:S02]  /*1ed0*/  FSEL R2, R14, R2, !P1 ;  /* 0x000000020e027208 */ /* 0x000fe40004800000 */
[----:B------:R-:W-:-:S06]  /*1ee0*/  FSEL R3, R15, R3, !P1 ;  /* 0x000000030f037208 */ /* 0x000fcc0004800000 */
[----:B--2---:R-:W-:-:S06]  /*1ef0*/  DSETP.GEU.AND P1, PT, R2, R4, PT ;  /* 0x000000040200722a */ /* 0x004fcc0003f2e000 */
[----:B------:R-:W-:Y:S02]  /*1f00*/  FSEL R4, R4, R2, !P1 ;  /* 0x0000000204047208 */ /* 0x000fe40004800000 */
[----:B------:R-:W-:Y:S02]  /*1f10*/  FSEL R5, R5, R3, !P1 ;  /* 0x0000000305057208 */ /* 0x000fe40004800000 */
[----:B------:R-:W2:Y:S04]  /*1f20*/  LDS.64 R2, [UR4+0x40] ;  /* 0x00004004ff027984 */ /* 0x000ea80008000a00 */
        /* <DEDUP_REMOVED lines=9> */
[----:B--2---:R-:W-:-:S06]  /*1fc0*/  DSETP.GEU.AND P1, PT, R4, R2, PT ;  /* 0x000000020400722a */ /* 0x004fcc0003f2e000 */
[----:B------:R-:W-:Y:S02]  /*1fd0*/  FSEL R2, R2, R4, !P1 ;  /* 0x0000000402027208 */ /* 0x000fe40004800000 */
[----:B------:R-:W-:Y:S01]  /*1fe0*/  FSEL R3, R3, R5, !P1 ;  /* 0x0000000503037208 */ /* 0x000fe20004800000 */
[----:B------:R-:W-:Y:S06]  /*1ff0*/  BRA `(.L_x_69) ;  /* 0x0000001c00f47947 */ /* 0x000fec0003800000 */
.L_x_58:
        /* <DEDUP_REMOVED lines=16> */
.L_x_80:
[----:B------:R-:W-:Y:S05]  /*2100*/  BSYNC.RECONVERGENT B1 ;  /* 0x0000000000017941 */ /* 0x000fea0003800200 */
.L_x_79:
        /* <DEDUP_REMOVED lines=18> */
.L_x_85:
        /* <DEDUP_REMOVED lines=10> */
.L_x_84:
[----:B------:R-:W-:Y:S05]  /*22d0*/  BSYNC.RECONVERGENT B2 ;  /* 0x0000000000027941 */ /* 0x000fea0003800200 */
.L_x_83:
[----:B------:R-:W-:Y:S05]  /*22e0*/  @!P2 BRA `(.L_x_82) ;  /* 0x000000000080a947 */ /* 0x000fea0003800000 */
[----:B------:R-:W0:Y:S01]  /*22f0*/  LDC.64 R4, c[0x0][0x380] ;  /* 0x0000e000ff047b82 */ /* 0x000e220000000a00 */
[----:B------:R-:W-:Y:S02]  /*2300*/  IMAD.U32 R7, RZ, RZ, UR16 ;  /* 0x00000010ff077e24 */ /* 0x000fe4000f8e00ff */
[----:B------:R-:W-:Y:S02]  /*2310*/  VIADD R6, R8, 0x200 ;  /* 0x0000020008067836 */ /* 0x000fe40000000000 */
[----:B------:R-:W-:-:S07]  /*2320*/  IMAD R7, R7, 0x800, R8 ;  /* 0x0000080007077824 */ /* 0x000fce00078e0208 */
.L_x_86:
        /* <DEDUP_REMOVED lines=28> */
.L_x_82:
[----:B------:R-:W-:Y:S05]  /*24f0*/  BSYNC.RECONVERGENT B1 ;  /* 0x0000000000017941 */ /* 0x000fea0003800200 */
.L_x_81:
        /* <DEDUP_REMOVED lines=45> */
[----:B------:R-:W-:-:S03]  /*27d0*/  FSEL R5, R5, R3, P1 ;  /* 0x0000000305057208 */ /* 0x000fc60000800000 */
[----:B0-----:R-:W-:Y:S02]  /*27e0*/  IMAD.MOV.U32 R2, RZ, RZ, R4 ;  /* 0x000000ffff027224 */ /* 0x001fe400078e0004 */
[----:B------:R-:W-:Y:S01]  /*27f0*/  IMAD.MOV.U32 R3, RZ, RZ, R5 ;  /* 0x000000ffff037224 */ /* 0x000fe200078e0005 */
[----:B------:R-:W-:Y:S06]  /*2800*/  BAR.SYNC.DEFER_BLOCKING 0x0 ;  /* 0x0000000000007b1d */ /* 0x000fec0000010000 */
[----:B------:R-:W-:Y:S05]  /*2810*/  @P0 BRA `(.L_x_69) ;  /* 0x0000001400ec0947 */ /* 0x000fea0003800000 */
[----:B------:R-:W0:Y:S01]  /*2820*/  S2UR UR5, SR_CgaCtaId ;  /* 0x00000000000579c3 */ /* 0x000e220000008800 */
[----:B------:R-:W-:Y:S02]  /*2830*/  UMOV UR4, 0x400 ;  /* 0x0000040000047882 */ /* 0x000fe40000000000 */
[----:B0-----:R-:W-:-:S09]  /*2840*/  ULEA UR4, UR5, UR4, 0x18 ;  /* 0x0000000405047291 */ /* 0x001fd2000f8ec0ff */
[----:B------:R-:W0:Y:S04]  /*2850*/  LDS.128 R12, [UR4+0x10] ;  /* 0x00001004ff0c7984 */ /* 0x000e280008000c00 */
[----:B------:R-:W1:Y:S04]  /*2860*/  LDS.128 R4, [UR4+0x20] ;  /* 0x00002004ff047984 */ /* 0x000e680008000c00 */
        /* <DEDUP_REMOVED lines=24> */
.L_x_87:
        /* <DEDUP_REMOVED lines=36> */
[----:B------:R-:W-:Y:S01]  /*2c30*/  VIADD R10, R10, 0x10 ;  /* 0x000000100a0a7836 */ /* 0x000fe20000000000 */
[----:B------:R-:W0:Y:S11]  /*2c40*/  SHFL.DOWN PT, R3, R7, 0x8, R5 ;  /* 0x0900000007037989 */ /* 0x000e3600000e0005 */
[----:B------:R-:W1:Y:S01]  /*2c50*/  @!P0 S2R R9, SR_CgaCtaId ;  /* 0x0000000000098919 */ /* 0x000e620000008800 */
[----:B------:R-:W-:Y:S01]  /*2c60*/  @!P0 MOV R8, 0x400 ;  /* 0x0000040000088802 */ /* 0x000fe20000000f00 */
[----:B0-----:R-:W-:Y:S01]  /*2c70*/  DSETP.GEU.AND P1, PT, R6, R2, PT ;  /* 0x000000020600722a */ /* 0x001fe20003f2e000 */
[----:B------:R-:W-:-:S05]  /*2c80*/  @!P0 SHF.R.U32.HI R6, RZ, 0x2, R0 ;  /* 0x00000002ff068819 */ /* 0x000fca0000011600 */
[----:B------:R-:W-:Y:S02]  /*2c90*/  @!P2 FSEL R4, R2, R4, !P1 ;  /* 0x000000040204a208 */ /* 0x000fe40004800000 */
[----:B------:R-:W-:Y:S02]  /*2ca0*/  @!P2 FSEL R7, R3, R7, !P1 ;  /* 0x000000070307a208 */ /* 0x000fe40004800000 */
[----:B------:R-:W-:Y:S01]  /*2cb0*/  ISETP.GT.AND P2, PT, R10, R5, PT ;  /* 0x000000050a00720c */ /* 0x000fe20003f44270 */
[----:B------:R-:W-:Y:S01]  /*2cc0*/  SHFL.DOWN PT, R2, R4, 0x10, R5 ;  /* 0x0a00000004027989 */ /* 0x000fe200000e0005 */
[----:B------:R-:W-:-:S03]  /*2cd0*/  @!P0 LOP3.LUT R6, R6, 0xf8, RZ, 0xc0, !PT ;  /* 0x000000f806068812 */ /* 0x000fc600078ec0ff */
[----:B------:R0:W2:Y:S01]  /*2ce0*/  SHFL.DOWN PT, R3, R7, 0x10, R5 ;  /* 0x0a00000007037989 */ /* 0x0000a200000e0005 */
        /* <DEDUP_REMOVED lines=11> */
[----:B0-----:R-:W-:Y:S05]  /*2da0*/  @P0 BRA `(.L_x_69) ;  /* 0x0000001000880947 */ /* 0x001fea0003800000 */
        /* <DEDUP_REMOVED lines=59> */
.L_x_78:
[----:B------:R-:W0:Y:S01]  /*3160*/  S2R R0, SR_TID.X ;  /* 0x0000000000007919 */ /* 0x000e220000002100 */
[----:B------:R-:W1:Y:S01]  /*3170*/  LDCU.64 UR8, c[0x0][0x380] ;  /* 0x00007000ff0877ac */ /* 0x000e620008000a00 */
[----:B------:R-:W-:Y:S02]  /*3180*/  IMAD.U32 R19, RZ, RZ, UR16 ;  /* 0x00000010ff137e24 */ /* 0x000fe4000f8e00ff */
[----:B-1----:R-:W-:Y:S02]  /*3190*/  IMAD.U32 R2, RZ, RZ, UR8 ;  /* 0x00000008ff027e24 */ /* 0x002fe4000f8e00ff */
[----:B------:R-:W-:Y:S02]  /*31a0*/  IMAD.U32 R3, RZ, RZ, UR9 ;  /* 0x00000009ff037e24 */ /* 0x000fe4000f8e00ff */
[----:B0-----:R-:W-:-:S04]  /*31b0*/  IMAD R19, R19, 0x800, R0 ;  /* 0x0000080013137824 */ /* 0x001fc800078e0200 */
[----:B------:R-:W-:-:S05]  /*31c0*/  IMAD.WIDE.U32 R18, R19, 0x8, R2 ;  /* 0x0000000813127825 */ /* 0x000fca00078e0002 */
        /* <DEDUP_REMOVED lines=8> */
[----:B------:R-:W-:Y:S01]  /*3250*/  UISETP.GE.U32.AND UP0, UPT, UR13, UR5, UPT ;  /* 0x000000050d00728c */ /* 0x000fe2000bf06070 */
        /* <DEDUP_REMOVED lines=21> */
[----:B------:R-:W-:Y:S06]  /*33b0*/  BRA.U !UP0, `(.L_x_88) ;  /* 0x0000000508dc7547 */ /* 0x000fec000b800000 */
[----:B------:R-:W-:Y:S02]  /*33c0*/  ULEA UR8, UR16, UR5, 0xb ;  /* 0x0000000510087291 */ /* 0x000fe4000f8e58ff */
[----:B------:R-:W-:Y:S02]  /*33d0*/  UIADD3 UR14, UPT, UPT, UR7, -0x800, URZ ;  /* 0xfffff800070e7890 */ /* 0x000fe4000fffe0ff */
[----:B------:R-:W-:Y:S02]  /*33e0*/  UIADD3 UR9, UPT, UPT, UR8, 0x100, URZ ;  /* 0x0000010008097890 */ /* 0x000fe4000fffe0ff */
[----:B------:R-:W-:Y:S02]  /*33f0*/  UISETP.GT.U32.AND UP0, UPT, UR8, UR14, UPT ;  /* 0x0000000e0800728c */ /* 0x000fe4000bf04070 */
[----:B------:R-:W-:Y:S01]  /*3400*/  VIADD R7, R0, UR8 ;  /* 0x0000000800077c36 */ /* 0x000fe20008000000 */
[----:B------:R-:W-:Y:S01]  /*3410*/  UMOV UR4, URZ ;  /* 0x000000ff00047c82 */ /* 0x000fe20008000000 */
[----:B------:R-:W-:-:S05]  /*3420*/  UMOV UR6, UR8 ;  /* 0x0000000800067c82 */ /* 0x000fca0008000000 */
[----:B------:R-:W-:Y:S05]  /*3430*/  BRA.U UP0, `(.L_x_89) ;  /* 0x0000000100b87547 */ /* 0x000fea000b800000 */
[----:B------:R-:W0:Y:S01]  /*3440*/  LDC.64 R2, c[0x0][0x380] ;  /* 0x0000e000ff027b82 */ /* 0x000e220000000a00 */
[----:B------:R-:W1:Y:S01]  /*3450*/  LDCU UR7, c[0x0][0x3a8] ;  /* 0x00007500ff0777ac */ /* 0x000e620008000800 */
[----:B------:R-:W-:Y:S01]  /*3460*/  NOP ;  /* 0x0000000000007918 */ /* 0x000fe20000000000 */
.L_x_90:
[----:B------:R-:W-:-:S04]  /*3470*/  VIADD R23, R0, UR6 ;  /* 0x0000000600177c36 */ /* 0x000fc80008000000 */
[----:B0-----:R-:W-:-:S05]  /*3480*/  IMAD.WIDE.U32 R22, R23, 0x8, R2 ;  /* 0x0000000817167825 */ /* 0x001fca00078e0002 */
[----:B------:R-:W2:Y:S04]  /*3490*/  LDG.E.64.CONSTANT R24, desc[UR10][R22.64] ;  /* 0x0000000a16187981 */ /* 0x000ea8000c1e9b00 */
[----:B------:R-:W3:Y:S04]  /*34a0*/  LDG.E.64.CONSTANT R18, desc[UR10][R22.64+0x800] ;  /* 0x0008000a16127981 */ /* 0x000ee8000c1e9b00 */
[----:B------:R-:W4:Y:S04]  /*34b0*/  LDG.E.64.CONSTANT R16, desc[UR10][R22.64+0x1000] ;  /* 0x0010000a16107981 */ /* 0x000f28000c1e9b00 */
[----:B------:R-:W5:Y:S04]  /*34c0*/  LDG.E.64.CONSTANT R14, desc[UR10][R22.64+0x1800] ;  /* 0x0018000a160e7981 */ /* 0x000f68000c1e9b00 */
[----:B------:R-:W5:Y:S04]  /*34d0*/  LDG.E.64.CONSTANT R12, desc[UR10][R22.64+0x2000] ;  /* 0x0020000a160c7981 */ /* 0x000f68000c1e9b00 */
[----:B------:R-:W5:Y:S04]  /*34e0*/  LDG.E.64.CONSTANT R10, desc[UR10][R22.64+0x2800] ;  /* 0x0028000a160a7981 */ /* 0x000f68000c1e9b00 */
[----:B------:R-:W5:Y:S04]  /*34f0*/  LDG.E.64.CONSTANT R8, desc[UR10][R22.64+0x3000] ;  /* 0x0030000a16087981 */ /* 0x000f68000c1e9b00 */
[----:B------:R-:W5:Y:S01]  /*3500*/  LDG.E.64.CONSTANT R20, desc[UR10][R22.64+0x3800] ;  /* 0x0038000a16147981 */ /* 0x000f62000c1e9b00 */
[----:B-1----:R-:W-:-:S04]  /*3510*/  UIADD3 UR12, UPT, UPT, -UR6, UR7, URZ ;  /* 0x00000007060c7290 */ /* 0x002fc8000fffe1ff */
        /* <DEDUP_REMOVED lines=32> */
.L_x_89:
[----:B------:R-:W-:-:S09]  /*3720*/  UISETP.GE.U32.AND UP0, UPT, UR6, UR7, UPT ;  /* 0x000000070600728c */ /* 0x000fd2000bf06070 */
[----:B------:R-:W-:Y:S05]  /*3730*/  BRA.U UP0, `(.L_x_88) ;  /* 0x0000000100fc7547 */ /* 0x000fea000b800000 */
[----:B------:R-:W-:Y:S01]  /*3740*/  UIADD3 UR5, UPT, UPT, -UR6, UR7, URZ ;  /* 0x0000000706057290 */ /* 0x000fe2000fffe1ff */
[----:B------:R-:W-:Y:S05]  /*3750*/  BSSY.RECONVERGENT B1, `(.L_x_88) ;  /* 0x000003d000017945 */ /* 0x000fea0003800200 */
[----:B------:R-:W-:-:S13]  /*3760*/  ISETP.GE.AND P0, PT, R0, UR5, PT ;  /* 0x0000000500007c0c */ /* 0x000fda000bf06270 */
[----:B------:R-:W-:Y:S05]  /*3770*/  @P0 BRA `(.L_x_91) ;  /* 0x0000000000e80947 */ /* 0x000fea0003800000 */
[----:B------:R-:W0:Y:S01]  /*3780*/  LDC R10, c[0x0][0x3ac] ;  /* 0x0000eb00ff0a7b82 */ /* 0x000e220000000800 */
[----:B------:R-:W-:Y:S01]  /*3790*/  LOP3.LUT R6, RZ, R0, RZ, 0x33, !PT ;  /* 0x00000000ff067212 */ /* 0x000fe200078e33ff */
[----:B------:R-:W-:Y:S04]  /*37a0*/  BSSY.RECONVERGENT B2, `(.L_x_92) ;  /* 0x0000018000027945 */ /* 0x000fe80003800200 */
[----:B------:R-:W-:-:S04]  /*37b0*/  VIADD R8, R6, UR7 ;  /* 0x0000000706087c36 */ /* 0x000fc80008000000 */
[----:B------:R-:W-:Y:S02]  /*37c0*/  VIADD R9, R8, -UR8 ;  /* 0x8000000808097c36 */ /* 0x000fe40008000000 */
[----:B0-----:R-:W-:Y:S01]  /*37d0*/  IMAD R6, R10, UR4, RZ ;  /* 0x000000040a067c24 */ /* 0x001fe2000f8e02ff */
[C---:B------:R-:W-:Y:S02]  /*37e0*/  LOP3.LUT R10, R8.reuse, 0x300, RZ, 0xc0, !PT ;  /* 0x00000300080a7812 */ /* 0x040fe400078ec0ff */
[----:B------:R-:W-:Y:S01]  /*37f0*/  LEA.HI R8, R8, 0x1, RZ, 0x18 ;  /* 0x0000000108087811 */ /* 0x000fe200078fc0ff */
[----:B------:R-:W-:Y:S01]  /*3800*/  IMAD R6, R6, -0x800, R9 ;  /* 0xfffff80006067824 */ /* 0x000fe200078e0209 */
[----:B------:R-:W-:Y:S01]  /*3810*/  ISETP.NE.AND P0, PT, R10, 0x300, PT ;  /* 0x000003000a00780c */ /* 0x000fe20003f05270 */
[----:B------:R-:W-:-:S03]  /*3820*/  IMAD.MOV.U32 R10, RZ, RZ, R0 ;  /* 0x000000ffff0a7224 */ /* 0x000fc600078e0000 */
[----:B------:R-:W-:-:S09]  /*3830*/  ISETP.GE.U32.AND P2, PT, R6, 0x300, PT ;  /* 0x000003000600780c */ /* 0x000fd20003f46070 */
[----:B------:R-:W-:Y:S05]  /*3840*/  @!P0 BRA `(.L_x_93) ;  /* 0x0000000000348947 */ /* 0x000fea0003800000 */
[----:B------:R-:W-:Y:S01]  /*3850*/  LOP3.LUT R8, R8, 0x3, RZ, 0xc0, !PT ;  /* 0x0000000308087812 */ /* 0x000fe200078ec0ff */
[----:B------:R-:W-:-:S04]  /*3860*/  IMAD.MOV.U32 R10, RZ, RZ, R0 ;  /* 0x000000ffff0a7224 */ /* 0x000fc800078e0000 */
[----:B------:R-:W-:-:S07]  /*3870*/  IMAD.MOV R6, RZ, RZ, -R8 ;  /* 0x000000ffff067224 */ /* 0x000fce00078e0a08 */
.L_x_94:
        /* <DEDUP_REMOVED lines=10> */
.L_x_93:
[----:B------:R-:W-:Y:S05]  /*3920*/  BSYNC.RECONVERGENT B2 ;  /* 0x0000000000027941 */ /* 0x000fea0003800200 */
.L_x_92:
[----:B------:R-:W-:Y:S05]  /*3930*/  @!P2 BRA `(.L_x_91) ;  /* 0x000000000078a947 */ /* 0x000fea0003800000 */
[C---:B------:R-:W-:Y:S02]  /*3940*/  VIADD R6, R10.reuse, 0x200 ;  /* 0x000002000a067836 */ /* 0x040fe40000000000 */
[----:B------:R-:W-:-:S07]  /*3950*/  VIADD R7, R10, UR9 ;  /* 0x000000090a077c36 */ /* 0x000fce0008000000 */
.L_x_95:
[----:B------:R-:W-:-:S04]  /*3960*/  VIADD R9, R7, 0xffffff00 ;  /* 0xffffff0007097836 */ /* 0x000fc80000000000 */
[----:B------:R-:W-:-:S06]  /*3970*/  IMAD.WIDE.U32 R8, R9, 0x8, R2 ;  /* 0x0000000809087825 */ /* 0x000fcc00078e0002 */
        /* <DEDUP_REMOVED lines=11> */
[----:B------:R-:W-:Y:S01]  /*3a30*/  FSEL R4, R8, R4, !P0 ;  /* 0x0000000408047208 */ /* 0x000fe20004000000 */
[C---:B------:R-:W-:Y:S01]  /*3a40*/  VIADD R8, R6.reuse, 0x200 ;  /* 0x0000020006087836 */ /* 0x040fe20000000000 */
[----:B------:R-:W-:Y:S01]  /*3a50*/  FSEL R5, R9, R5, !P0 ;  /* 0x0000000509057208 */ /* 0x000fe20004000000 */
[----:B------:R-:W-:-:S05]  /*3a60*/  VIADD R6, R6, 0x400 ;  /* 0x0000040006067836 */ /* 0x000fca0000000000 */
        /* <DEDUP_REMOVED lines=11> */
.L_x_91:
[----:B------:R-:W-:Y:S05]  /*3b20*/  BSYNC.RECONVERGENT B1 ;  /* 0x0000000000017941 */ /* 0x000fea0003800200 */
.L_x_88:
        /* <DEDUP_REMOVED lines=49> */
[----:B------:R-:W1:Y:S04]  /*3e40*/  LDS.128 R12, [UR4+0x10] ;  /* 0x00001004ff0c7984 */ /* 0x000e680008000c00 */
[----:B0-----:R-:W0:Y:S04]  /*3e50*/  LDS.128 R4, [UR4+0x20] ;  /* 0x00002004ff047984 */ /* 0x001e280008000c00 */
[----:B------:R-:W2:Y:S01]  /*3e60*/  LDS.128 R8, [UR4+0x30] ;  /* 0x00003004ff087984 */ /* 0x000ea20008000c00 */
[----:B-1----:R-:W-:-:S06]  /*3e70*/  DSETP.GEU.AND P1, PT, R2, R12, PT ;  /* 0x0000000c0200722a */ /* 0x002fcc0003f2e000 */
[----:B------:R-:W-:Y:S02]  /*3e80*/  FSEL R2, R12, R2, !P1 ;  /* 0x000000020c027208 */ /* 0x000fe40004800000 */
[----:B------:R-:W-:-:S06]  /*3e90*/  FSEL R3, R13, R3, !P1 ;  /* 0x000000030d037208 */ /* 0x000fcc0004800000 */
[----:B------:R-:W-:-:S06]  /*3ea0*/  DSETP.GEU.AND P1, PT, R2, R14, PT ;  /* 0x0000000e0200722a */ /* 0x000fcc0003f2e000 */
[----:B------:R-:W-:Y:S02]  /*3eb0*/  FSEL R2, R14, R2, !P1 ;  /* 0x000000020e027208 */ /* 0x000fe40004800000 */
[----:B------:R-:W-:-:S06]  /*3ec0*/  FSEL R3, R15, R3, !P1 ;  /* 0x000000030f037208 */ /* 0x000fcc0004800000 */
[----:B0-----:R-:W-:-:S06]  /*3ed0*/  DSETP.GEU.AND P1, PT, R2, R4, PT ;  /* 0x000000040200722a */ /* 0x001fcc0003f2e000 */
        /* <DEDUP_REMOVED lines=14> */
[----:B------:R-:W-:-:S07]  /*3fc0*/  FSEL R3, R3, R5, !P1 ;  /* 0x0000000503037208 */ /* 0x000fce0004800000 */
.L_x_69:
[----:B01----:R-:W-:Y:S05]  /*3fd0*/  BSYNC.RECONVERGENT B0 ;  /* 0x0000000000007941 */ /* 0x003fea0003800200 */
.L_x_57:
[----:B------:R-:W-:Y:S05]  /*3fe0*/  @P0 EXIT ;  /* 0x000000000000094d */ /* 0x000fea0003800000 */
[----:B------:R-:W0:Y:S02]  /*3ff0*/  LDCU.64 UR4, c[0x0][0x388] ;  /* 0x00007100ff0477ac */ /* 0x000e240008000a00 */
[----:B0-----:R-:W-:-:S06]  /*4000*/  UIMAD.WIDE.U32 UR4, UR16, 0x8, UR4 ;  /* 0x00000008100478a5 */ /* 0x001fcc000f8e0004 */
[----:B--2---:R-:W-:Y:S02]  /*4010*/  IMAD.U32 R4, RZ, RZ, UR4 ;  /* 0x00000004ff047e24 */ /* 0x004fe4000f8e00ff */
[----:B------:R-:W-:-:S05]  /*4020*/  IMAD.U32 R5, RZ, RZ, UR5 ;  /* 0x00000005ff057e24 */ /* 0x000fca000f8e00ff */
[----:B------:R-:W-:Y:S01]  /*4030*/  STG.E.64 desc[UR10][R4.64], R2 ;  /* 0x0000000204007986 */ /* 0x000fe2000c101b0a */
[----:B------:R-:W-:Y:S05]  /*4040*/  EXIT ;  /* 0x000000000000794d */ /* 0x000fea0003800000 */
.L_x_96:
        /* <DEDUP_REMOVED lines=11> */
.L_x_150:


//--------------------- .text._ZN3cub18CUB_300001_SM_10006detail6reduce28DeviceReduceSingleTileKernelINS2_10policy_hubIdjN4cuda3__47maximumIvEEE10Policy1000EPdSB_jS8_ddNS5_3std3__410__identityEEEvT0_T1_T2_T3_T4_T6_ --------------------------
	.section	.text._ZN3cub18CUB_300001_SM_10006detail6reduce28DeviceReduceSingleTileKernelINS2_10policy_hubIdjN4cuda3__47maximumIvEEE10Policy1000EPdSB_jS8_ddNS5_3std3__410__identityEEEvT0_T1_T2_T3_T4_T6_,"ax",@progbits
	.align	128
        .global         _ZN3cub18CUB_300001_SM_10006detail6reduce28DeviceReduceSingleTileKernelINS2_10policy_hubIdjN4cuda3__47maximumIvEEE10Policy1000EPdSB_jS8_ddNS5_3std3__410__identityEEEvT0_T1_T2_T3_T4_T6_
        .type           _ZN3cub18CUB_300001_SM_10006detail6reduce28DeviceReduceSingleTileKernelINS2_10policy_hubIdjN4cuda3__47maximumIvEEE10Policy1000EPdSB_jS8_ddNS5_3std3__410__identityEEEvT0_T1_T2_T3_T4_T6_,@function
        .size           _ZN3cub18CUB_300001_SM_10006detail6reduce28DeviceReduceSingleTileKernelINS2_10policy_hubIdjN4cuda3__47maximumIvEEE10Policy1000EPdSB_jS8_ddNS5_3std3__410__identityEEEvT0_T1_T2_T3_T4_T6_,(.L_x_151 - _ZN3cub18CUB_300001_SM_10006detail6reduce28DeviceReduceSingleTileKernelINS2_10policy_hubIdjN4cuda3__47maximumIvEEE10Policy1000EPdSB_jS8_ddNS5_3std3__410__identityEEEvT0_T1_T2_T3_T4_T6_)
        .other          _ZN3cub18CUB_300001_SM_10006detail6reduce28DeviceReduceSingleTileKernelINS2_10policy_hubIdjN4cuda3__47maximumIvEEE10Policy1000EPdSB_jS8_ddNS5_3std3__410__identityEEEvT0_T1_T2_T3_T4_T6_,@"STO_CUDA_ENTRY STV_DEFAULT"
_ZN3cub18CUB_300001_SM_10006detail6reduce28DeviceReduceSingleTileKernelINS2_10policy_hubIdjN4cuda3__47maximumIvEEE10Policy1000EPdSB_jS8_ddNS5_3std3__410__identityEEEvT0_T1_T2_T3_T4_T6_:
.text._ZN3cub18CUB_300001_SM_10006detail6reduce28DeviceReduceSingleTileKernelINS2_10policy_hubIdjN4cuda3__47maximumIvEEE10Policy1000EPdSB_jS8_ddNS5_3std3__410__identityEEEvT0_T1_T2_T3_T4_T6_:
        /* <DEDUP_REMOVED lines=13> */
.L_x_97:
[----:B------:R-:W0:Y:S01]  /*00d0*/  LDCU UR4, c[0x0][0x380] ;  /* 0x00007000ff0477ac */ /* 0x000e220008000800 */
[----:B------:R-:W-:Y:S01]  /*00e0*/  BSSY.RECONVERGENT B0, `(.L_x_98) ;  /* 0x00004ae000007945 */ /* 0x000fe20003800200 */
[----:B0-----:R-:W-:-:S09]  /*00f0*/  ULOP3.LUT UP0, URZ, UR4, 0x1f, URZ, 0xc0, !UPT ;  /* 0x0000001f04ff7892 */ /* 0x001fd2000f80c0ff */
[----:B------:R-:W-:Y:S05]  /*0100*/  BRA.U UP0, `(.L_x_99) ;  /* 0x0000002500447547 */ /* 0x000fea000b800000 */
[----:B------:R-:W-:-:S13]  /*0110*/  ISETP.GT.U32.AND P0, PT, R0, 0x7ff, PT ;  /* 0x000007ff0000780c */ /* 0x000fda0003f04070 */
[----:B------:R-:W-:Y:S05]  /*0120*/  @P0 BRA `(.L_x_100) ;  /* 0x0000001400f80947 */ /* 0x000fea0003800000 */
[----:B------:R-:W0:Y:S01]  /*0130*/  S2R R3, SR_TID.X ;  /* 0x0000000000037919 */ /* 0x000e220000002100 */
[----:B------:R-:W-:Y:S01]  /*0140*/  BSSY.RECONVERGENT B1, `(.L_x_101) ;  /* 0x0000009000017945 */ /* 0x000fe20003800200 */
[----:B------:R-:W-:Y:S02]  /*0150*/  CS2R R4, SRZ ;  /* 0x0000000000047805 */ /* 0x000fe4000001ff00 */
[----:B0-----:R-:W-:Y:S01]  /*0160*/  ISETP.GE.U32.AND P0, PT, R3, R0, PT ;  /* 0x000000000300720c */ /* 0x001fe20003f06070 */
[----:B------:R-:W-:-:S12]  /*0170*/  IMAD.MOV.U32 R9, RZ, RZ, R3 ;  /* 0x000000ffff097224 */ /* 0x000fd800078e0003 */
[----:B------:R-:W-:Y:S05]  /*0180*/  @P0 BRA `(.L_x_102) ;  /* 0x0000000000100947 */ /* 0x000fea0003800000 */
[----:B------:R-:W0:Y:S02]  /*0190*/  LDC.64 R4, c[0x0][0x380] ;  /* 0x0000e000ff047b82 */ /* 0x000e240000000a00 */
[----:B0-----:R-:W-:-:S06]  /*01a0*/  IMAD.WIDE.U32 R4, R3, 0x8, R4 ;  /* 0x0000000803047825 */ /* 0x001fcc00078e0004 */
[----:B------:R-:W5:Y:S01]  /*01b0*/  LDG.E.64.CONSTANT R4, desc[UR6][R4.64] ;  /* 0x0000000604047981 */ /* 0x000f62000c1e9b00 */
[----:B------:R-:W-:-:S07]  /*01c0*/  VIADD R9, R3, 0x100 ;  /* 0x0000010003097836 */ /* 0x000fce0000000000 */
.L_x_102:
[----:B------:R-:W-:Y:S05]  /*01d0*/  BSYNC.RECONVERGENT B1 ;  /* 0x0000000000017941 */ /* 0x000fea0003800200 */
.L_x_101:
[----:B------:R-:W-:Y:S01]  /*01e0*/  ISETP.GE.U32.AND P0, PT, R9, R0, PT ;  /* 0x000000000900720c */ /* 0x000fe20003f06070 */
        /* <DEDUP_REMOVED lines=16> */
.L_x_107:
        /* <DEDUP_REMOVED lines=12> */
.L_x_106:
[----:B------:R-:W-:Y:S05]  /*03b0*/  BSYNC.RECONVERGENT B2 ;  /* 0x0000000000027941 */ /* 0x000fea0003800200 */
.L_x_105:
[----:B------:R-:W-:Y:S05]  /*03c0*/  @!P0 BRA `(.L_x_104) ;  /* 0x0000000800288947 */ /* 0x000fea0003800000 */
[----:B------:R-:W0:Y:S01]  /*03d0*/  LDC.64 R6, c[0x0][0x380] ;  /* 0x0000e000ff067b82 */ /* 0x000e220000000a00 */
[----:B------:R-:W-:Y:S01]  /*03e0*/  IMAD.IADD R2, R0, 0x1, -R9 ;  /* 0x0000000100027824 */ /* 0x000fe200078e0a09 */
[----:B------:R-:W-:Y:S01]  /*03f0*/  BSSY.RECONVERGENT B2, `(.L_x_108) ;  /* 0x000004c000027945 */ /* 0x000fe20003800200 */
[----:B------:R-:W-:-:S03]  /*0400*/  PLOP3.LUT P0, PT, PT, PT, PT, 0x80, 0x8 ;  /* 0x000000000008781c */ /* 0x000fc60003f0f070 */
[----:B------:R-:W-:Y:S01]  /*0410*/  ISETP.GT.AND P1, PT, R2, 0xc00, PT ;  /* 0x00000c000200780c */ /* 0x000fe20003f24270 */
[----:B0-----:R-:W-:-:S12]  /*0420*/  IMAD.WIDE.U32 R6, R9, 0x8, R6 ;  /* 0x0000000809067825 */ /* 0x001fd800078e0006 */
[----:B------:R-:W-:Y:S05]  /*0430*/  @!P1 BRA `(.L_x_109) ;  /* 0x00000004001c9947 */ /* 0x000fea0003800000 */
[----:B------:R-:W-:Y:S01]  /*0440*/  PLOP3.LUT P0, PT, PT, PT, PT, 0x8, 0x80 ;  /* 0x000000000080781c */ /* 0x000fe20003f0e170 */
[----:B------:R-:W-:-:S12]  /*0450*/  VIADD R2, R0, 0xfffff400 ;  /* 0xfffff40000027836 */ /* 0x000fd80000000000 */
.L_x_110:
[----:B------:R-:W2:Y:S04]  /*0460*/  LDG.E.64.CONSTANT R40, desc[UR6][R6.64] ;  /* 0x0000000606287981 */ /* 0x000ea8000c1e9b00 */
[----:B------:R-:W3:Y:S04]  /*0470*/  LDG.E.64.CONSTANT R38, desc[UR6][R6.64+0x800] ;  /* 0x0008000606267981 */ /* 0x000ee8000c1e9b00 */
[----:B------:R-:W4:Y:S04]  /*0480*/  LDG.E.64.CONSTANT R36, desc[UR6][R6.64+0x1000] ;  /* 0x0010000606247981 */ /* 0x000f28000c1e9b00 */
        /* <DEDUP_REMOVED lines=12> */
[----:B------:R0:W4:Y:S01]  /*0550*/  LDG.E.64.CONSTANT R10, desc[UR6][R6.64+0x7800] ;  /* 0x00780006060a7981 */ /* 0x000122000c1e9b00 */
[----:B------:R-:W-:-:S05]  /*0560*/  VIADD R9, R9, 0x1000 ;  /* 0x0000100009097836 */ /* 0x000fca0000000000 */
[----:B------:R-:W-:Y:S02]  /*0570*/  ISETP.GE.AND P2, PT, R9, R2, PT ;  /* 0x000000020900720c */ /* 0x000fe40003f46270 */
[----:B0-----:R-:W-:-:S05]  /*0580*/  IADD3 R6, P3, PT, R6, 0x8000, RZ ;  /* 0x0000800006067810 */ /* 0x001fca0007f7e0ff */
[----:B------:R-:W-:Y:S01]  /*0590*/  IMAD.X R7, RZ, RZ, R7, P3 ;  /* 0x000000ffff077224 */ /* 0x000fe200018e0607 */
        /* <DEDUP_REMOVED lines=49> */
.L_x_109:
[----:B------:R-:W-:Y:S05]  /*08b0*/  BSYNC.RECONVERGENT B2 ;  /* 0x0000000000027941 */ /* 0x000fea0003800200 */
.L_x_108:
[----:B------:R-:W-:Y:S01]  /*08c0*/  IMAD.IADD R2, R0, 0x1, -R9 ;  /* 0x0000000100027824 */ /* 0x000fe200078e0a09 */
[----:B------:R-:W-:Y:S04]  /*08d0*/  BSSY.RECONVERGENT B2, `(.L_x_111) ;  /* 0x0000027000027945 */ /* 0x000fe80003800200 */
[----:B------:R-:W-:-:S13]  /*08e0*/  ISETP.GT.AND P1, PT, R2, 0x400, PT ;  /* 0x000004000200780c */ /* 0x000fda0003f24270 */
[----:B------:R-:W-:Y:S05]  /*08f0*/  @!P1 BRA `(.L_x_112) ;  /* 0x0000000000909947 */ /* 0x000fea0003800000 */
[----:B------:R-:W2:Y:S04]  /*0900*/  LDG.E.64.CONSTANT R12, desc[UR6][R6.64] ;  /* 0x00000006060c7981 */ /* 0x000ea8000c1e9b00 */
[----:B------:R-:W3:Y:S04]  /*0910*/  LDG.E.64.CONSTANT R14, desc[UR6][R6.64+0x800] ;  /* 0x00080006060e7981 */ /* 0x000ee8000c1e9b00 */
[----:B------:R-:W4:Y:S04]  /*0920*/  LDG.E.64.CONSTANT R16, desc[UR6][R6.64+0x1000] ;  /* 0x0010000606107981 */ /* 0x000f28000c1e9b00 */
[----:B------:R-:W4:Y:S04]  /*0930*/  LDG.E.64.CONSTANT R18, desc[UR6][R6.64+0x1800] ;  /* 0x0018000606127981 */ /* 0x000f28000c1e9b00 */
[----:B------:R-:W4:Y:S04]  /*0940*/  LDG.E.64.CONSTANT R20, desc[UR6][R6.64+0x2000] ;  /* 0x0020000606147981 */ /* 0x000f28000c1e9b00 */
[----:B------:R-:W4:Y:S04]  /*0950*/  LDG.E.64.CONSTANT R22, desc[UR6][R6.64+0x2800] ;  /* 0x0028000606167981 */ /* 0x000f28000c1e9b00 */
[----:B------:R-:W4:Y:S04]  /*0960*/  LDG.E.64.CONSTANT R24, desc[UR6][R6.64+0x3000] ;  /* 0x0030000606187981 */ /* 0x000f28000c1e9b00 */
[----:B------:R0:W4:Y:S01]  /*0970*/  LDG.E.64.CONSTANT R10, desc[UR6][R6.64+0x3800] ;  /* 0x00380006060a7981 */ /* 0x000122000c1e9b00 */
[----:B------:R-:W-:Y:S01]  /*0980*/  VIADD R9, R9, 0x800 ;  /* 0x0000080009097836 */ /* 0x000fe20000000000 */
        /* <DEDUP_REMOVED lines=27> */
.L_x_112:
[----:B------:R-:W-:Y:S05]  /*0b40*/  BSYNC.RECONVERGENT B2 ;  /* 0x0000000000027941 */ /* 0x000fea0003800200 */
.L_x_111:
[----:B------:R-:W-:-:S13]  /*0b50*/  ISETP.LT.OR P0, PT, R9, R0, P0 ;  /* 0x000000000900720c */ /* 0x000fda0000701670 */
[----:B------:R-:W-:Y:S05]  /*0b60*/  @!P0 BRA `(.L_x_104) ;  /* 0x0000000000408947 */ /* 0x000fea0003800000 */
        /* <DEDUP_REMOVED lines=16> */
.L_x_104:
[----:B------:R-:W-:Y:S05]  /*0c70*/  BSYNC.RECONVERGENT B1 ;  /* 0x0000000000017941 */ /* 0x000fea0003800200 */
.L_x_103:
[----:B------:R-:W-:-:S13]  /*0c80*/  ISETP.GE.U32.AND P0, PT, R0, 0x100, PT ;  /* 0x000001000000780c */ /* 0x000fda0003f06070 */
        /* <DEDUP_REMOVED lines=58> */
[----:B-1----:R-:W0:Y:S04]  /*1030*/  LDS.128 R8, [UR4+0x10] ;  /* 0x00001004ff087984 */ /* 0x002e280008000c00 */
        /* <DEDUP_REMOVED lines=25> */
.L_x_113:
[----:B------:R-:W-:Y:S01]  /*11d0*/  LOP3.LUT R2, R3, 0x3e0, RZ, 0xc0, !PT ;  /* 0x000003e003027812 */ /* 0x000fe200078ec0ff */
[----:B------:R-:W0:Y:S03]  /*11e0*/  S2R R10, SR_LANEID ;  /* 0x00000000000a7919 */ /* 0x000e260000000000 */
[----:B------:R-:W-:Y:S01]  /*11f0*/  LOP3.LUT R9, RZ, R2, RZ, 0x33, !PT ;  /* 0x00000002ff097212 */ /* 0x000fe200078e33ff */
[----:B------:R-:W-:-:S04]  /*1200*/  VIADD R7, R2, 0x20 ;  /* 0x0000002002077836 */ /* 0x000fc80000000000 */
[----:B------:R-:W-:Y:S01]  /*1210*/  IMAD.IADD R9, R9, 0x1, R0 ;  /* 0x0000000109097824 */ /* 0x000fe200078e0200 */
[----:B------:R-:W-:-:S04]  /*1220*/  ISETP.GT.U32.AND P0, PT, R7, R0, PT ;  /* 0x000000000700720c */ /* 0x000fc80003f04070 */
        /* <DEDUP_REMOVED lines=60> */
[----:B------:R-:W-:Y:S01]  /*15f0*/  ISETP.GT.U32.AND P2, PT, R0, 0x20, PT ;  /* 0x000000200000780c */ /* 0x000fe20003f44070 */
        /* <DEDUP_REMOVED lines=8> */
[C---:B------:R-:W-:Y:S01]  /*1680*/  ISETP.GT.U32.AND P1, PT, R0.reuse, 0x40, PT ;  /* 0x000000400000780c */ /* 0x040fe20003f24070 */
[----:B------:R-:W-:Y:S01]  /*1690*/  IMAD.MOV.U32 R2, RZ, RZ, R13 ;  /* 0x000000ffff027224 */ /* 0x000fe200078e000d */
[----:B------:R-:W-:Y:S01]  /*16a0*/  ISETP.GT.U32.AND P2, PT, R0, 0x60, PT ;  /* 0x000000600000780c */ /* 0x000fe20003f44070 */
[----:B------:R-:W-:Y:S01]  /*16b0*/  IMAD.MOV.U32 R3, RZ, RZ, R12 ;  /* 0x000000ffff037224 */ /* 0x000fe200078e000c */
[----:B------:R-:W0:Y:S05]  /*16c0*/  LDS.128 R4, [UR4+0x30] ;  /* 0x00003004ff047984 */ /* 0x000e2a0008000c00 */
[----:B------:R-:W-:-:S06]  /*16d0*/  DSETP.GEU.AND P3, PT, R2, R14, PT ;  /* 0x0000000e0200722a */ /* 0x000fcc0003f6e000 */
[----:B------:R-:W-:Y:S02]  /*16e0*/  @P1 FSEL R13, R14, R13, !P3 ;  /* 0x0000000d0e0d1208 */ /* 0x000fe40005800000 */
[----:B------:R-:W-:Y:S02]  /*16f0*/  @P1 FSEL R12, R15, R12, !P3 ;  /* 0x0000000c0f0c1208 */ /* 0x000fe40005800000 */
[----:B------:R-:W-:Y:S01]  /*1700*/  ISETP.GT.U32.AND P1, PT, R0, 0x80, PT ;  /* 0x000000800000780c */ /* 0x000fe20003f24070 */
[----:B------:R-:W-:Y:S02]  /*1710*/  IMAD.MOV.U32 R2, RZ, RZ, R13 ;  /* 0x000000ffff027224 */ /* 0x000fe400078e000d */
[----:B------:R-:W-:-:S06]  /*1720*/  IMAD.MOV.U32 R3, RZ, RZ, R12 ;  /* 0x000000ffff037224 */ /* 0x000fcc00078e000c */
[----:B-1----:R-:W-:Y:S01]  /*1730*/  DSETP.GEU.AND P3, PT, R2, R8, PT ;  /* 0x000000080200722a */ /* 0x002fe20003f6e000 */
[----:B------:R-:W1:Y:S05]  /*1740*/  LDS.64 R2, [UR4+0x40] ;  /* 0x00004004ff027984 */ /* 0x000e6a0008000a00 */
[----:B------:R-:W-:Y:S02]  /*1750*/  @P2 FSEL R13, R8, R13, !P3 ;  /* 0x0000000d080d2208 */ /* 0x000fe40005800000 */
[----:B------:R-:W-:Y:S02]  /*1760*/  @P2 FSEL R12, R9, R12, !P3 ;  /* 0x0000000c090c2208 */ /* 0x000fe40005800000 */
[----:B------:R-:W-:Y:S01]  /*1770*/  ISETP.GT.U32.AND P2, PT, R0, 0xa0, PT ;  /* 0x000000a00000780c */ /* 0x000fe20003f44070 */
[----:B------:R-:W-:-:S02]  /*1780*/  IMAD.MOV.U32 R8, RZ, RZ, R13 ;  /* 0x000000ffff087224 */ /* 0x000fc400078e000d */
[----:B------:R-:W-:-:S06]  /*1790*/  IMAD.MOV.U32 R9, RZ, RZ, R12 ;  /* 0x000000ffff097224 */ /* 0x000fcc00078e000c */
[----:B------:R-:W-:-:S06]  /*17a0*/  DSETP.GEU.AND P3, PT, R8, R10, PT ;  /* 0x0000000a0800722a */ /* 0x000fcc0003f6e000 */
[----:B------:R-:W-:Y:S02]  /*17b0*/  @P1 FSEL R13, R10, R13, !P3 ;  /* 0x0000000d0a0d1208 */ /* 0x000fe40005800000 */
[----:B------:R-:W-:Y:S02]  /*17c0*/  @P1 FSEL R12, R11, R12, !P3 ;  /* 0x0000000c0b0c1208 */ /* 0x000fe40005800000 */
[----:B------:R-:W-:Y:S01]  /*17d0*/  ISETP.GT.U32.AND P1, PT, R0, 0xc0, PT ;  /* 0x000000c00000780c */ /* 0x000fe20003f24070 */
[----:B------:R-:W-:Y:S02]  /*17e0*/  IMAD.MOV.U32 R8, RZ, RZ, R13 ;  /* 0x000000ffff087224 */ /* 0x000fe400078e000d */
[----:B------:R-:W-:-:S06]  /*17f0*/  IMAD.MOV.U32 R9, RZ, RZ, R12 ;  /* 0x000000ffff097224 */ /* 0x000fcc00078e000c */
[----:B0-----:R-:W-:-:S06]  /*1800*/  DSETP.GEU.AND P3, PT, R8, R4, PT ;  /* 0x000000040800722a */ /* 0x001fcc0003f6e000 */
[----:B------:R-:W-:Y:S02]  /*1810*/  @P2 FSEL R13, R4, R13, !P3 ;  /* 0x0000000d040d2208 */ /* 0x000fe40005800000 */
[----:B------:R-:W-:Y:S02]  /*1820*/  @P2 FSEL R12, R5, R12, !P3 ;  /* 0x0000000c050c2208 */ /* 0x000fe40005800000 */
[----:B------:R-:W-:Y:S01]  /*1830*/  ISETP.GT.U32.AND P2, PT, R0, 0xe0, PT ;  /* 0x000000e00000780c */ /* 0x000fe20003f44070 */
        /* <DEDUP_REMOVED lines=13> */
.L_x_100:
[----:B------:R-:W0:Y:S01]  /*1910*/  S2R R4, SR_TID.X ;  /* 0x0000000000047919 */ /* 0x000e220000002100 */
[----:B------:R-:W1:Y:S01]  /*1920*/  LDC.64 R2, c[0x0][0x380] ;  /* 0x0000e000ff027b82 */ /* 0x000e620000000a00 */
[----:B0-----:R-:W-:-:S04]  /*1930*/  IMAD.SHL.U32 R5, R4, 0x4, RZ ;  /* 0x0000000404057824 */ /* 0x001fc800078e00ff */
[----:B-1----:R-:W-:-:S05]  /*1940*/  IMAD.WIDE.U32 R2, R5, 0x8, R2 ;  /* 0x0000000805027825 */ /* 0x002fca00078e0002 */
[----:B------:R-:W2:Y:S04]  /*1950*/  LDG.E.128.CONSTANT R16, desc[UR6][R2.64] ;  /* 0x0000000602107981 */ /* 0x000ea8000c1e9d00 */
[----:B------:R-:W3:Y:S04]  /*1960*/  LDG.E.128.CONSTANT R20, desc[UR6][R2.64+0x10] ;  /* 0x0000100602147981 */ /* 0x000ee8000c1e9d00 */
[----:B------:R-:W4:Y:S04]  /*1970*/  LDG.E.128.CONSTANT R12, desc[UR6][R2.64+0x2000] ;  /* 0x00200006020c7981 */ /* 0x000f28000c1e9d00 */
[----:B------:R-:W5:Y:S01]  /*1980*/  LDG.E.128.CONSTANT R8, desc[UR6][R2.64+0x2010] ;  /* 0x0020100602087981 */ /* 0x000f62000c1e9d00 */
[----:B------:R-:W-:-:S02]  /*1990*/  VIADD R24, R0, 0xfffff800 ;  /* 0xfffff80000187836 */ /* 0x000fc40000000000 */
[----:B------:R-:W-:-:S03]  /*19a0*/  IMAD.MOV.U32 R5, RZ, RZ, 0x800 ;  /* 0x00000800ff057424 */ /* 0x000fc600078e00ff */
[----:B------:R-:W-:Y:S01]  /*19b0*/  ISETP.GE.U32.AND P1, PT, R24, 0x800, PT ;  /* 0x000008001800780c */ /* 0x000fe20003f26070 */
        /* <DEDUP_REMOVED lines=23> */
[----:B------:R-:W-:-:S07]  /*1b30*/  IMAD.MOV.U32 R5, RZ, RZ, 0x800 ;  /* 0x00000800ff057424 */ /* 0x000fce00078e00ff */
.L_x_117:
[----:B------:R-:W-:-:S05]  /*1b40*/  IMAD.WIDE.U32 R26, R5, 0x8, R2 ;  /* 0x00000008051a7825 */ /* 0x000fca00078e0002 */
[----:B------:R-:W2:Y:S04]  /*1b50*/  LDG.E.128.CONSTANT R20, desc[UR6][R26.64] ;  /* 0x000000061a147981 */ /* 0x000ea8000c1e9d00 */
[----:B------:R-:W3:Y:S04]  /*1b60*/  LDG.E.128.CONSTANT R16, desc[UR6][R26.64+0x10] ;  /* 0x000010061a107981 */ /* 0x000ee8000c1e9d00 */
[----:B------:R-:W4:Y:S04]  /*1b70*/  LDG.E.128.CONSTANT R12, desc[UR6][R26.64+0x2000] ;  /* 0x002000061a0c7981 */ /* 0x000f28000c1e9d00 */
[----:B------:R-:W5:Y:S01]  /*1b80*/  LDG.E.128.CONSTANT R8, desc[UR6][R26.64+0x2010] ;  /* 0x002010061a087981 */ /* 0x000f62000c1e9d00 */
        /* <DEDUP_REMOVED lines=20> */
[----:B0-----:R-:W-:Y:S01]  /*1cd0*/  IMAD.IADD R8, R0, 0x1, -R5 ;  /* 0x0000000100087824 */ /* 0x001fe200078e0a05 */
[----:B------:R-:W-:-:S04]  /*1ce0*/  FSEL R7, R9, R7, !P0 ;  /* 0x0000000709077208 */ /* 0x000fc80004000000 */
[----:B------:R-:W-:Y:S02]  /*1cf0*/  ISETP.GE.U32.AND P1, PT, R8, 0x800, PT ;  /* 0x000008000800780c */ /* 0x000fe40003f26070 */
[----:B------:R-:W-:-:S06]  /*1d00*/  DSETP.GEU.AND P0, PT, R6, R10, PT ;  /* 0x0000000a0600722a */ /* 0x000fcc0003f0e000 */
[----:B------:R-:W-:Y:S02]  /*1d10*/  FSEL R6, R10, R6, !P0 ;  /* 0x000000060a067208 */ /* 0x000fe40004000000 */
[----:B------:R-:W-:-:S03]  /*1d20*/  FSEL R7, R11, R7, !P0 ;  /* 0x000000070b077208 */ /* 0x000fc60004000000 */
[----:B------:R-:W-:Y:S05]  /*1d30*/  @!P1 BRA `(.L_x_116) ;  /* 0x00000004000c9947 */ /* 0x000fea0003800000 */
[----:B------:R-:W-:-:S05]  /*1d40*/  VIADD R5, R5, 0x800 ;  /* 0x0000080005057836 */ /* 0x000fca0000000000 */
[----:B------:R-:W-:-:S13]  /*1d50*/  ISETP.GT.U32.AND P0, PT, R5, R24, PT ;  /* 0x000000180500720c */ /* 0x000fda0003f04070 */
[----:B------:R-:W-:Y:S05]  /*1d60*/  @!P0 BRA `(.L_x_117) ;  /* 0xfffffffc00748947 */ /* 0x000fea000383ffff */
.L_x_115:
[----:B------:R-:W-:-:S13]  /*1d70*/  ISETP.GE.U32.AND P0, PT, R5, R0, PT ;  /* 0x000000000500720c */ /* 0x000fda0003f06070 */
[----:B------:R-:W-:Y:S05]  /*1d80*/  @P0 BRA `(.L_x_116) ;  /* 0x0000000000f80947 */ /* 0x000fea0003800000 */
[----:B------:R-:W-:Y:S01]  /*1d90*/  IMAD.IADD R3, R0, 0x1, -R5 ;  /* 0x0000000100037824 */ /* 0x000fe200078e0a05 */
[----:B------:R-:W-:Y:S04]  /*1da0*/  BSSY.RECONVERGENT B1, `(.L_x_116) ;  /* 0x000003c000017945 */ /* 0x000fe80003800200 */
[----:B------:R-:W-:-:S13]  /*1db0*/  ISETP.GE.AND P0, PT, R4, R3, PT ;  /* 0x000000030400720c */ /* 0x000fda0003f06270 */
[----:B------:R-:W-:Y:S05]  /*1dc0*/  @P0 BRA `(.L_x_118) ;  /* 0x0000000000e40947 */ /* 0x000fea0003800000 */
[----:B------:R-:W-:Y:S01]  /*1dd0*/  LOP3.LUT R2, RZ, R4, RZ, 0x33, !PT ;  /* 0x00000004ff027212 */ /* 0x000fe200078e33ff */
[----:B------:R-:W-:Y:S03]  /*1de0*/  BSSY.RECONVERGENT B2, `(.L_x_119) ;  /* 0x0000017000027945 */ /* 0x000fe60003800200 */
[----:B------:R-:W-:-:S04]  /*1df0*/  IADD3 R2, PT, PT, -R5, R0, R2 ;  /* 0x0000000005027210 */ /* 0x000fc80007ffe102 */
[C---:B------:R-:W-:Y:S02]  /*1e00*/  LOP3.LUT R0, R2.reuse, 0x300, RZ, 0xc0, !PT ;  /* 0x0000030002007812 */ /* 0x040fe400078ec0ff */
[----:B------:R-:W-:Y:S02]  /*1e10*/  ISETP.GE.U32.AND P2, PT, R2, 0x300, PT ;  /* 0x000003000200780c */ /* 0x000fe40003f46070 */
[----:B------:R-:W-:Y:S01]  /*1e20*/  ISETP.NE.AND P0, PT, R0, 0x300, PT ;  /* 0x000003000000780c */ /* 0x000fe20003f05270 */
[----:B------:R-:W-:-:S12]  /*1e30*/  IMAD.MOV.U32 R0, RZ, RZ, R4 ;  /* 0x000000ffff007224 */ /* 0x000fd800078e0004 */
[----:B------:R-:W-:Y:S05]  /*1e40*/  @!P0 BRA `(.L_x_120) ;  /* 0x0000000000408947 */ /* 0x000fea0003800000 */
[----:B------:R-:W0:Y:S01]  /*1e50*/  LDC.64 R10, c[0x0][0x380] ;  /* 0x0000e000ff0a7b82 */ /* 0x000e220000000a00 */
[----:B------:R-:W-:Y:S01]  /*1e60*/  LEA.HI R0, R2, 0x1, RZ, 0x18 ;  /* 0x0000000102007811 */ /* 0x000fe200078fc0ff */
[----:B------:R-:W-:-:S03]  /*1e70*/  IMAD.IADD R13, R4, 0x1, R5 ;  /* 0x00000001040d7824 */ /* 0x000fc600078e0205 */
[----:B------:R-:W-:Y:S01]  /*1e80*/  LOP3.LUT R2, R0, 0x3, RZ, 0xc0, !PT ;  /* 0x0000000300027812 */ /* 0x000fe200078ec0ff */
[----:B------:R-:W-:-:S04]  /*1e90*/  IMAD.MOV.U32 R0, RZ, RZ, R4 ;  /* 0x000000ffff007224 */ /* 0x000fc800078e0004 */
[----:B------:R-:W-:-:S07]  /*1ea0*/  IMAD.MOV R2, RZ, RZ, -R2 ;  /* 0x000000ffff027224 */ /* 0x000fce00078e0a02 */
.L_x_121:
        /* <DEDUP_REMOVED lines=10> */
.L_x_120:
[----:B------:R-:W-:Y:S05]  /*1f50*/  BSYNC.RECONVERGENT B2 ;  /* 0x0000000000027941 */ /* 0x000fea0003800200 */
.L_x_119:
[----:B------:R-:W-:Y:S05]  /*1f60*/  @!P2 BRA `(.L_x_118) ;  /* 0x00000000007ca947 */ /* 0x000fea0003800000 */
[----:B------:R-:W0:Y:S01]  /*1f70*/  LDC.64 R8, c[0x0][0x380] ;  /* 0x0000e000ff087b82 */ /* 0x000e220000000a00 */
[C---:B------:R-:W-:Y:S02]  /*1f80*/  IMAD.IADD R5, R0.reuse, 0x1, R5 ;  /* 0x0000000100057824 */ /* 0x040fe400078e0205 */
[----:B------:R-:W-:-:S07]  /*1f90*/  VIADD R0, R0, 0x200 ;  /* 0x0000020000007836 */ /* 0x000fce0000000000 */
.L_x_122:
        /* <DEDUP_REMOVED lines=11> */
[C---:B------:R-:W-:Y:S02]  /*2050*/  VIADD R2, R0.reuse, 0x200 ;  /* 0x0000020000027836 */ /* 0x040fe40000000000 */
[----:B------:R-:W-:Y:S02]  /*2060*/  VIADD R0, R0, 0x400 ;  /* 0x0000040000007836 */ /* 0x000fe40000000000 */
[----:B------:R-:W-:Y:S01]  /*2070*/  VIADD R5, R5, 0x400 ;  /* 0x0000040005057836 */ /* 0x000fe20000000000 */
[----:B------:R-:W-:Y:S01]  /*2080*/  ISETP.GE.AND P1, PT, R2, R3, PT ;  /* 0x000000030200720c */ /* 0x000fe20003f26270 */
        /* <DEDUP_REMOVED lines=11> */
[----:B------:R-:W-:Y:S01]  /*2140*/  FSEL R7, R17, R7, !P0 ;  /* 0x0000000711077208 */ /* 0x000fe20004000000 */
[----:B------:R-:W-:Y:S06]  /*2150*/  @!P1 BRA `(.L_x_122) ;  /* 0xfffffffc00909947 */ /* 0x000fec000383ffff */
.L_x_118:
[----:B------:R-:W-:Y:S05]  /*2160*/  BSYNC.RECONVERGENT B1 ;  /* 0x0000000000017941 */ /* 0x000fea0003800200 */
.L_x_116:
        /* <DEDUP_REMOVED lines=50> */
[----:B------:R-:W2:Y:S01]  /*2490*/  LDS.128 R12, [UR4+0x20] ;  /* 0x00002004ff0c7984 */ /* 0x000ea20008000c00 */
[----:B-1----:R-:W-:-:S06]  /*24a0*/  DSETP.GEU.AND P1, PT, R6, R8, PT ;  /* 0x000000080600722a */ /* 0x002fcc0003f2e000 */
[----:B0-----:R-:W-:Y:S02]  /*24b0*/  FSEL R2, R8, R6, !P1 ;  /* 0x0000000608027208 */ /* 0x001fe40004800000 */
[----:B------:R-:W-:Y:S02]  /*24c0*/  FSEL R3, R9, R7, !P1 ;  /* 0x0000000709037208 */ /* 0x000fe40004800000 */
[----:B------:R-:W0:Y:S04]  /*24d0*/  LDS.128 R4, [UR4+0x30] ;  /* 0x00003004ff047984 */ /* 0x000e280008000c00 */
[----:B------:R-:W-:-:S06]  /*24e0*/  DSETP.GEU.AND P1, PT, R2, R10, PT ;  /* 0x0000000a0200722a */ /* 0x000fcc0003f2e000 */
[----:B------:R-:W-:Y:S02]  /*24f0*/  FSEL R2, R10, R2, !P1 ;  /* 0x000000020a027208 */ /* 0x000fe40004800000 */
[----:B------:R-:W-:-:S06]  /*2500*/  FSEL R3, R11, R3, !P1 ;  /* 0x000000030b037208 */ /* 0x000fcc0004800000 */
[----:B--2---:R-:W-:-:S06]  /*2510*/  DSETP.GEU.AND P1, PT, R2, R12, PT ;  /* 0x0000000c0200722a */ /* 0x004fcc0003f2e000 */
        /* <DEDUP_REMOVED lines=16> */
.L_x_99:
        /* <DEDUP_REMOVED lines=12> */
.L_x_125:
[----:B------:R-:W-:Y:S05]  /*26e0*/  BSYNC.RECONVERGENT B1 ;  /* 0x0000000000017941 */ /* 0x000fea0003800200 */
.L_x_124:
        /* <DEDUP_REMOVED lines=17> */
.L_x_130:
        /* <DEDUP_REMOVED lines=12> */
.L_x_129:
[----:B------:R-:W-:Y:S05]  /*28c0*/  BSYNC.RECONVERGENT B2 ;  /* 0x0000000000027941 */ /* 0x000fea0003800200 */
.L_x_128:
        /* <DEDUP_REMOVED lines=10> */
.L_x_133:
        /* <DEDUP_REMOVED lines=69> */
.L_x_132:
[----:B------:R-:W-:Y:S05]  /*2dc0*/  BSYNC.RECONVERGENT B2 ;  /* 0x0000000000027941 */ /* 0x000fea0003800200 */
.L_x_131:
        /* <DEDUP_REMOVED lines=40> */
.L_x_135:
[----:B------:R-:W-:Y:S05]  /*3050*/  BSYNC.RECONVERGENT B2 ;  /* 0x0000000000027941 */ /* 0x000fea0003800200 */
.L_x_134:
        /* <DEDUP_REMOVED lines=18> */
.L_x_127:
[----:B------:R-:W-:Y:S05]  /*3180*/  BSYNC.RECONVERGENT B1 ;  /* 0x0000000000017941 */ /* 0x000fea0003800200 */
.L_x_126:
        /* <DEDUP_REMOVED lines=60> */
[----:B---3--:R-:W1:Y:S01]  /*3550*/  LDS.128 R12, [UR4+0x20] ;  /* 0x00002004ff0c7984 */ /* 0x008e620008000c00 */
        /* <DEDUP_REMOVED lines=24> */
.L_x_136:
        /* <DEDUP_REMOVED lines=63> */
[----:B----4-:R-:W-:Y:S05]  /*3ad0*/  @P0 BRA `(.L_x_114) ;  /* 0x0000001000380947 */ /* 0x010fea0003800000 */
[----:B------:R-:W0:Y:S01]  /*3ae0*/  S2UR UR5, SR_CgaCtaId ;  /* 0x00000000000579c3 */ /* 0x000e220000008800 */
[----:B------:R-:W-:Y:S01]  /*3af0*/  UMOV UR4, 0x400 ;  /* 0x0000040000047882 */ /* 0x000fe20000000000 */
[C---:B------:R-:W-:Y:S02]  /*3b00*/  ISETP.GT.U32.AND P3, PT, R0.reuse, 0x20, PT ;  /* 0x000000200000780c */ /* 0x040fe40003f64070 */
        /* <DEDUP_REMOVED lines=9> */
[----:B------:R-:W-:Y:S01]  /*3ba0*/  ISETP.GT.U32.AND P1, PT, R0, 0x60, PT ;  /* 0x000000600000780c */ /* 0x000fe20003f24070 */
[----:B------:R-:W-:Y:S01]  /*3bb0*/  IMAD.MOV.U32 R2, RZ, RZ, R13 ;  /* 0x000000ffff027224 */ /* 0x000fe200078e000d */
[----:B------:R-:W0:Y:S01]  /*3bc0*/  LDS.128 R4, [UR4+0x30] ;  /* 0x00003004ff047984 */ /* 0x000e220008000c00 */
[----:B------:R-:W-:-:S06]  /*3bd0*/  IMAD.MOV.U32 R3, RZ, RZ, R12 ;  /* 0x000000ffff037224 */ /* 0x000fcc00078e000c */
        /* <DEDUP_REMOVED lines=36> */
.L_x_123:
[----:B------:R-:W0:Y:S01]  /*3e20*/  S2R R7, SR_TID.X ;  /* 0x0000000000077919 */ /* 0x000e220000002100 */
[----:B------:R-:W1:Y:S02]  /*3e30*/  LDCU.64 UR4, c[0x0][0x380] ;  /* 0x00007000ff0477ac */ /* 0x000e640008000a00 */
[----:B-1----:R-:W-:Y:S02]  /*3e40*/  IMAD.U32 R2, RZ, RZ, UR4 ;  /* 0x00000004ff027e24 */ /* 0x002fe4000f8e00ff */
[----:B------:R-:W-:Y:S02]  /*3e50*/  IMAD.U32 R3, RZ, RZ, UR5 ;  /* 0x00000005ff037e24 */ /* 0x000fe4000f8e00ff */
        /* <DEDUP_REMOVED lines=9> */
[----:B------:R-:W-:-:S05]  /*3ef0*/  VIADD R6, R0, 0xfffff800 ;  /* 0xfffff80000067836 */ /* 0x000fca0000000000 */
[----:B------:R-:W-:Y:S01]  /*3f00*/  ISETP.GE.U32.AND P1, PT, R6, 0x800, PT ;  /* 0x000008000600780c */ /* 0x000fe20003f26070 */
[----:B--2---:R-:W-:-:S06]  /*3f10*/  DSETP.GEU.AND P0, PT, R22, R8, PT ;  /* 0x000000081600722a */ /* 0x004fcc0003f0e000 */
[----:B------:R-:W-:Y:S02]  /*3f20*/  FSEL R8, R8, R22, !P0 ;  /* 0x0000001608087208 */ /* 0x000fe40004000000 */
[----:B------:R-:W-:-:S06]  /*3f30*/  FSEL R9, R9, R23, !P0 ;  /* 0x0000001709097208 */ /* 0x000fcc0004000000 */
[----:B---3--:R-:W-:-:S06]  /*3f40*/  DSETP.GEU.AND P0, PT, R8, R10, PT ;  /* 0x0000000a0800722a */ /* 0x008fcc0003f0e000 */
[----:B------:R-:W-:Y:S02]  /*3f50*/  FSEL R8, R10, R8, !P0 ;  /* 0x000000080a087208 */ /* 0x000fe40004000000 */
[----:B------:R-:W-:Y:S01]  /*3f60*/  FSEL R9, R11, R9, !P0 ;  /* 0x000000090b097208 */ /* 0x000fe20004000000 */
[----:B------:R-:W-:-:S05]  /*3f70*/  IMAD.MOV.U32 R11, RZ, RZ, 0x800 ;  /* 0x00000800ff0b7424 */ /* 0x000fca00078e00ff */
        /* <DEDUP_REMOVED lines=18> */
[----:B------:R-:W1:Y:S02]  /*40a0*/  LDC.64 R2, c[0x0][0x380] ;  /* 0x0000e000ff027b82 */ /* 0x000e640000000a00 */
.L_x_139:
[----:B------:R-:W-:-:S04]  /*40b0*/  IMAD.IADD R17, R7, 0x1, R11 ;  /* 0x0000000107117824 */ /* 0x000fc800078e020b */
[----:B-1----:R-:W-:-:S06]  /*40c0*/  IMAD.WIDE.U32 R16, R17, 0x8, R2 ;  /* 0x0000000811107825 */ /* 0x002fcc00078e0002 */
[----:B------:R-:W2:Y:S01]  /*40d0*/  LDG.E.64.CONSTANT R16, desc[UR6][R16.64] ;  /* 0x0000000610107981 */ /* 0x000ea2000c1e9b00 */
[----:B------:R-:W-:-:S05]  /*40e0*/  IMAD.WIDE.U32 R18, R11, 0x8, R4 ;  /* 0x000000080b127825 */ /* 0x000fca00078e0004 */
[----:B------:R-:W3:Y:S04]  /*40f0*/  LDG.E.64.CONSTANT R20, desc[UR6][R18.64+0x800] ;  /* 0x0008000612147981 */ /* 0x000ee8000c1e9b00 */
[----:B------:R-:W4:Y:S04]  /*4100*/  LDG.E.64.CONSTANT R22, desc[UR6][R18.64+0x1000] ;  /* 0x0010000612167981 */ /* 0x000f28000c1e9b00 */
[----:B------:R-:W5:Y:S04]  /*4110*/  LDG.E.64.CONSTANT R24, desc[UR6][R18.64+0x1800] ;  /* 0x0018000612187981 */ /* 0x000f68000c1e9b00 */
[----:B------:R-:W5:Y:S04]  /*4120*/  LDG.E.64.CONSTANT R26, desc[UR6][R18.64+0x2000] ;  /* 0x00200006121a7981 */ /* 0x000f68000c1e9b00 */
[----:B------:R-:W5:Y:S04]  /*4130*/  LDG.E.64.CONSTANT R28, desc[UR6][R18.64+0x2800] ;  /* 0x00280006121c7981 */ /* 0x000f68000c1e9b00 */
[----:B------:R-:W5:Y:S04]  /*4140*/  LDG.E.64.CONSTANT R14, desc[UR6][R18.64+0x3000] ;  /* 0x00300006120e7981 */ /* 0x000f68000c1e9b00 */
[----:B------:R-:W5:Y:S01]  /*4150*/  LDG.E.64.CONSTANT R12, desc[UR6][R18.64+0x3800] ;  /* 0x00380006120c7981 */ /* 0x000f62000c1e9b00 */
[----:B0-----:R-:W-:-:S05]  /*4160*/  IMAD.IADD R10, R0, 0x1, -R11 ;  /* 0x00000001000a7824 */ /* 0x001fca00078e0a0b */
[----:B------:R-:W-:Y:S01]  /*4170*/  ISETP.GE.U32.AND P1, PT, R10, 0x800, PT ;  /* 0x000008000a00780c */ /* 0x000fe20003f26070 */
        /* <DEDUP_REMOVED lines=26> */
[----:B------:R-:W-:-:S13]  /*4320*/  ISETP.GT.U32.AND P0, PT, R11, R6, PT ;  /* 0x000000060b00720c */ /* 0x000fda0003f04070 */
[----:B------:R-:W-:Y:S05]  /*4330*/  @!P0 BRA `(.L_x_139) ;  /* 0xfffffffc005c8947 */ /* 0x000fea000383ffff */
.L_x_137:
        /* <DEDUP_REMOVED lines=14> */
[----:B------:R-:W-:Y:S01]  /*4420*/  LEA.HI R0, R5, 0x1, RZ, 0x18 ;  /* 0x0000000105007811 */ /* 0x000fe200078fc0ff */
[----:B------:R-:W-:-:S03]  /*4430*/  IMAD.IADD R15, R7, 0x1, R11 ;  /* 0x00000001070f7824 */ /* 0x000fc600078e020b */
[----:B------:R-:W-:Y:S01]  /*4440*/  LOP3.LUT R5, R0, 0x3, RZ, 0xc0, !PT ;  /* 0x0000000300057812 */ /* 0x000fe200078ec0ff */
[----:B------:R-:W-:-:S04]  /*4450*/  IMAD.MOV.U32 R0, RZ, RZ, R7 ;  /* 0x000000ffff007224 */ /* 0x000fc800078e0007 */
[----:B------:R-:W-:-:S07]  /*4460*/  IMAD.MOV R5, RZ, RZ, -R5 ;  /* 0x000000ffff057224 */ /* 0x000fce00078e0a05 */
.L_x_143:
        /* <DEDUP_REMOVED lines=10> */
.L_x_142:
[----:B------:R-:W-:Y:S05]  /*4510*/  BSYNC.RECONVERGENT B2 ;  /* 0x0000000000027941 */ /* 0x000fea0003800200 */
.L_x_141:
[----:B------:R-:W-:Y:S05]  /*4520*/  @!P2 BRA `(.L_x_140) ;  /* 0x000000000078a947 */ /* 0x000fea0003800000 */
[C---:B------:R-:W-:Y:S02]  /*4530*/  IMAD.IADD R5, R0.reuse, 0x1, R11 ;  /* 0x0000000100057824 */ /* 0x040fe400078e020b */
[----:B------:R-:W-:-:S07]  /*4540*/  VIADD R0, R0, 0x200 ;  /* 0x0000020000007836 */ /* 0x000fce0000000000 */
.L_x_144:
[----:B------:R-:W-:-:S04]  /*4550*/  IMAD.WIDE.U32 R10, R5, 0x8, R2 ;  /* 0x00000008050a7825 */ /* 0x000fc800078e0002 */
        /* <DEDUP_REMOVED lines=13> */
[----:B------:R-:W-:Y:S01]  /*4630*/  FSEL R9, R11, R9, !P0 ;  /* 0x000000090b097208 */ /* 0x000fe20004000000 */
[C---:B------:R-:W-:Y:S02]  /*4640*/  VIADD R11, R0.reuse, 0x200 ;  /* 0x00000200000b7836 */ /* 0x040fe40000000000 */
[----:B------:R-:W-:-:S03]  /*4650*/  VIADD R0, R0, 0x400 ;  /* 0x0000040000007836 */ /* 0x000fc60000000000 */
[----:B---3--:R-:W-:Y:S01]  /*4660*/  DSETP.GEU.AND P0, PT, R8, R12, PT ;  /* 0x0000000c0800722a */ /* 0x008fe20003f0e000 */
[----:B------:R-:W-:-:S05]  /*4670*/  ISETP.GE.AND P1, PT, R11, R4, PT ;  /* 0x000000040b00720c */ /* 0x000fca0003f26270 */
        /* <DEDUP_REMOVED lines=9> */
.L_x_140:
[----:B------:R-:W-:Y:S05]  /*4710*/  BSYNC.RECONVERGENT B1 ;  /* 0x0000000000017941 */ /* 0x000fea0003800200 */
.L_x_138:
        /* <DEDUP_REMOVED lines=74> */
.L_x_114:
[----:B------:R-:W-:Y:S05]  /*4bc0*/  BSYNC.RECONVERGENT B0 ;  /* 0x0000000000007941 */ /* 0x000fea0003800200 */
.L_x_98:
[----:B------:R-:W-:Y:S05]  /*4bd0*/  @P0 EXIT ;  /* 0x000000000000094d */ /* 0x000fea0003800000 */
[----:B------:R-:W4:Y:S01]  /*4be0*/  LDCU.64 UR8, c[0x0][0x398] ;  /* 0x00007300ff0877ac */ /* 0x000f220008000a00 */
[----:B01----:R-:W0:Y:S01]  /*4bf0*/  LDC.64 R4, c[0x0][0x388] ;  /* 0x0000e200ff047b82 */ /* 0x003e220000000a00 */
[----:B------:R-:W2:Y:S01]  /*4c00*/  LDCU.64 UR4, c[0x0][0x398] ;  /* 0x00007300ff0477ac */ /* 0x000ea20008000a00 */
[----:B----4-:R-:W-:-:S06]  /*4c10*/  DSETP.GT.AND P0, PT, R6, UR8, PT ;  /* 0x0000000806007e2a */ /* 0x010fcc000bf04000 */
[----:B--23--:R-:W-:Y:S02]  /*4c20*/  FSEL R2, R6, UR4, P0 ;  /* 0x0000000406027c08 */ /* 0x00cfe40008000000 */
[----:B------:R-:W-:-:S05]  /*4c30*/  FSEL R3, R7, UR5, P0 ;  /* 0x0000000507037c08 */ /* 0x000fca0008000000 */
[----:B0-----:R-:W-:Y:S01]  /*4c40*/  STG.E.64 desc[UR6][R4.64], R2 ;  /* 0x0000000204007986 */ /* 0x001fe2000c101b06 */
[----:B------:R-:W-:Y:S05]  /*4c50*/  EXIT ;  /* 0x000000000000794d */ /* 0x000fea0003800000 */
.L_x_145:
        /* <DEDUP_REMOVED lines=10> */
.L_x_151:


//--------------------- .text._ZN3cub18CUB_300001_SM_10006detail11EmptyKernelIvEEvv --------------------------
	.section	.text._ZN3cub18CUB_300001_SM_10006detail11EmptyKernelIvEEvv,"ax",@progbits
	.align	128
        .global         _ZN3cub18CUB_300001_SM_10006detail11EmptyKernelIvEEvv
        .type           _ZN3cub18CUB_300001_SM_10006detail11EmptyKernelIvEEvv,@function
        .size           _ZN3cub18CUB_300001_SM_10006detail11EmptyKernelIvEEvv,(.L_x_152 - _ZN3cub18CUB_300001_SM_10006detail11EmptyKernelIvEEvv)
        .other          _ZN3cub18CUB_300001_SM_10006detail11EmptyKernelIvEEvv,@"STO_CUDA_ENTRY STV_DEFAULT"
_ZN3cub18CUB_300001_SM_10006detail11EmptyKernelIvEEvv:
.text._ZN3cub18CUB_300001_SM_10006detail11EmptyKernelIvEEvv:
[----:B------:R-:W-:Y:S01]  /*0000*/  LDC R1, c[0x0][0x37c] ;  /* 0x0000df00ff017b82 */ /* 0x000fe20000000800 */
[----:B------:R-:W-:Y:S05]  /*0010*/  EXIT ;  /* 0x000000000000794d */ /* 0x000fea0003800000 */
.L_x_146:
        /* <DEDUP_REMOVED lines=14> */
.L_x_152:


//--------------------- .text._Z23count_matrix_differencePdS_S_j --------------------------
	.section	.text._Z23count_matrix_differencePdS_S_j,"ax",@progbits
	.align	128
        .global         _Z23count_matrix_differencePdS_S_j
        .type           _Z23count_matrix_differencePdS_S_j,@function
        .size           _Z23count_matrix_differencePdS_S_j,(.L_x_153 - _Z23count_matrix_differencePdS_S_j)
        .other          _Z23count_matrix_differencePdS_S_j,@"STO_CUDA_ENTRY STV_DEFAULT"
_Z23count_matrix_differencePdS_S_j:
.text._Z23count_matrix_differencePdS_S_j:
[----:B------:R-:W-:Y:S01]  /*0000*/  LDC R1, c[0x0][0x37c] ;  /* 0x0000df00ff017b82 */ /* 0x000fe20000000800 */
[----:B------:R-:W0:Y:S07]  /*0010*/  S2R R0, SR_TID.X ;  /* 0x0000000000007919 */ /* 0x000e2e0000002100 */
[----:B------:R-:W0:Y:S01]  /*0020*/  S2UR UR6, SR_CTAID.X ;  /* 0x00000000000679c3 */ /* 0x000e220000002500 */
[----:B------:R-:W1:Y:S02]  /*0030*/  LDCU UR4, c[0x0][0x398] ;  /* 0x00007300ff0477ac */ /* 0x000e640008000800 */
[----:B-1----:R-:W-:Y:S01]  /*0040*/  UIADD3 UR4, UPT, UPT, UR4, -0x2, URZ ;  /* 0xfffffffe04047890 */ /* 0x002fe2000fffe0ff */
[----:B0-----:R-:W-:-:S05]  /*0050*/  VIMNMX.U32 R2, PT, PT, R0, UR6, !PT ;  /* 0x0000000600027c48 */ /* 0x001fca000ffe0000 */
[----:B------:R-:W-:-:S13]  /*0060*/  ISETP.GE.U32.AND P0, PT, R2, UR4, PT ;  /* 0x0000000402007c0c */ /* 0x000fda000bf06070 */
[----:B------:R-:W-:Y:S05]  /*0070*/  @P0 EXIT ;  /* 0x000000000000094d */ /* 0x000fea0003800000 */
[----:B------:R-:W0:Y:S01]  /*0080*/  LDC R7, c[0x0][0x360] ;  /* 0x0000d800ff077b82 */ /* 0x000e220000000800 */
[----:B------:R-:W1:Y:S07]  /*0090*/  LDCU.64 UR4, c[0x0][0x358] ;  /* 0x00006b00ff0477ac */ /* 0x000e6e0008000a00 */
[----:B------:R-:W2:Y:S08]  /*00a0*/  LDC.64 R2, c[0x0][0x388] ;  /* 0x0000e200ff027b82 */ /* 0x000eb00000000a00 */
[----:B------:R-:W3:Y:S01]  /*00b0*/  LDC.64 R4, c[0x0][0x380] ;  /* 0x0000e000ff047b82 */ /* 0x000ee20000000a00 */
[----:B0-----:R-:W-:-:S07]  /*00c0*/  IMAD R0, R0, R7, R7 ;  /* 0x0000000700007224 */ /* 0x001fce00078e0207 */
[----:B------:R-:W0:Y:S01]  /*00d0*/  LDC.64 R8, c[0x0][0x390] ;  /* 0x0000e400ff087b82 */ /* 0x000e220000000a00 */
[----:B------:R-:W-:-:S05]  /*00e0*/  IADD3 R13, PT, PT, R0, UR6, RZ ;  /* 0x00000006000d7c10 */ /* 0x000fca000fffe0ff */
[----:B--2---:R-:W-:-:S04]  /*00f0*/  IMAD.WIDE.U32 R2, R13, 0x8, R2 ;  /* 0x000000080d027825 */ /* 0x004fc800078e0002 */
[----:B---3--:R-:W-:Y:S02]  /*0100*/  IMAD.WIDE.U32 R4, R13, 0x8, R4 ;  /* 0x000000080d047825 */ /* 0x008fe400078e0004 */
[----:B-1----:R-:W2:Y:S04]  /*0110*/  LDG.E.64 R2, desc[UR4][R2.64+0x8] ;  /* 0x0000080402027981 */ /* 0x002ea8000c1e1b00 */
[----:B------:R-:W2:Y:S02]  /*0120*/  LDG.E.64 R4, desc[UR4][R4.64+0x8] ;  /* 0x0000080404047981 */ /* 0x000ea4000c1e1b00 */
[----:B--2---:R-:W-:-:S08]  /*0130*/  DADD R6, R2, -R4 ;  /* 0x0000000002067229 */ /* 0x004fd00000000804 */
[----:B------:R-:W-:Y:S01]  /*0140*/  DADD R10, -RZ, |R6| ;  /* 0x00000000ff0a7229 */ /* 0x000fe20000000506 */
[----:B0-----:R-:W-:-:S06]  /*0150*/  IMAD.WIDE.U32 R6, R13, 0x8, R8 ;  /* 0x000000080d067825 */ /* 0x001fcc00078e0008 */
[----:B------:R-:W-:Y:S01]  /*0160*/  STG.E.64 desc[UR4][R6.64+0x8], R10 ;  /* 0x0000080a06007986 */ /* 0x000fe2000c101b04 */
[----:B------:R-:W-:Y:S05]  /*0170*/  EXIT ;  /* 0x000000000000794d */ /* 0x000fea0003800000 */
.L_x_147:
        /* <DEDUP_REMOVED lines=16> */
.L_x_153:


//--------------------- .text._Z16calculate_matrixPdS_j --------------------------
	.section	.text._Z16calculate_matrixPdS_j,"ax",@progbits
	.align	128
        .global         _Z16calculate_matrixPdS_j
        .type           _Z16calculate_matrixPdS_j,@function
        .size           _Z16calculate_matrixPdS_j,(.L_x_154 - _Z16calculate_matrixPdS_j)
        .other          _Z16calculate_matrixPdS_j,@"STO_CUDA_ENTRY STV_DEFAULT"
_Z16calculate_matrixPdS_j:
.text._Z16calculate_matrixPdS_j:
[----:B------:R-:W-:Y:S01]  /*0000*/  LDC R1, c[0x0][0x37c] ;  /* 0x0000df00ff017b82 */ /* 0x000fe20000000800 */
[----:B------:R-:W0:Y:S07]  /*0010*/  S2R R8, SR_TID.X ;  /* 0x0000000000087919 */ /* 0x000e2e0000002100 */
[----:B------:R-:W0:Y:S08]  /*0020*/  S2UR UR6, SR_CTAID.X ;  /* 0x00000000000679c3 */ /* 0x000e300000002500 */
[----:B------:R-:W1:Y:S01]  /*0030*/  LDC R13, c[0x0][0x390] ;  /* 0x0000e400ff0d7b82 */ /* 0x000e620000000800 */
[----:B0-----:R-:W-:-:S02]  /*0040*/  VIMNMX.U32 R3, PT, PT, R8, UR6, !PT ;  /* 0x0000000608037c48 */ /* 0x001fc4000ffe0000 */
[----:B-1----:R-:W-:-:S04]  /*0050*/  IADD3 R0, PT, PT, R13, -0x2, RZ ;  /* 0xfffffffe0d007810 */ /* 0x002fc80007ffe0ff */
[----:B------:R-:W-:-:S13]  /*0060*/  ISETP.GE.U32.AND P0, PT, R3, R0, PT ;  /* 0x000000000300720c */ /* 0x000fda0003f06070 */
[----:B------:R-:W-:Y:S05]  /*0070*/  @P0 EXIT ;  /* 0x000000000000094d */ /* 0x000fea0003800000 */
[----:B------:R-:W0:Y:S01]  /*0080*/  LDC.64 R2, c[0x0][0x380] ;  /* 0x0000e000ff027b82 */ /* 0x000e220000000a00 */
[CC--:B------:R-:W-:Y:S01]  /*0090*/  IMAD R0, R8.reuse, R13.reuse, R13 ;  /* 0x0000000d08007224 */ /* 0x0c0fe200078e020d */
[----:B------:R-:W1:Y:S01]  /*00a0*/  LDCU.64 UR4, c[0x0][0x358] ;  /* 0x00006b00ff0477ac */ /* 0x000e620008000a00 */
[----:B------:R-:W-:-:S03]  /*00b0*/  IMAD R8, R8, R13, UR6 ;  /* 0x0000000608087e24 */ /* 0x000fc6000f8e020d */
[----:B------:R-:W-:Y:S02]  /*00c0*/  IADD3 R0, PT, PT, R0, UR6, RZ ;  /* 0x0000000600007c10 */ /* 0x000fe4000fffe0ff */
[----:B------:R-:W-:Y:S02]  /*00d0*/  IADD3 R11, PT, PT, R8, 0x1, RZ ;  /* 0x00000001080b7810 */ /* 0x000fe40007ffe0ff */
[C---:B------:R-:W-:Y:S01]  /*00e0*/  IADD3 R5, PT, PT, R0.reuse, 0x2, RZ ;  /* 0x0000000200057810 */ /* 0x040fe20007ffe0ff */
[----:B0-----:R-:W-:-:S04]  /*00f0*/  IMAD.WIDE.U32 R6, R0, 0x8, R2 ;  /* 0x0000000800067825 */ /* 0x001fc800078e0002 */
[--C-:B------:R-:W-:Y:S02]  /*0100*/  IMAD.WIDE.U32 R4, R5, 0x8, R2.reuse ;  /* 0x0000000805047825 */ /* 0x100fe400078e0002 */
[----:B-1----:R-:W2:Y:S02]  /*0110*/  LDG.E.64 R6, desc[UR4][R6.64] ;  /* 0x0000000406067981 */ /* 0x002ea4000c1e1b00 */
[--C-:B------:R-:W-:Y:S02]  /*0120*/  IMAD.WIDE.U32 R8, R11, 0x8, R2.reuse ;  /* 0x000000080b087825 */ /* 0x100fe400078e0002 */
[----:B------:R-:W2:Y:S01]  /*0130*/  LDG.E.64 R4, desc[UR4][R4.64] ;  /* 0x0000000404047981 */ /* 0x000ea2000c1e1b00 */
[----:B------:R-:W-:Y:S02]  /*0140*/  LEA R11, R13, R11, 0x1 ;  /* 0x0000000b0d0b7211 */ /* 0x000fe400078e08ff */
[----:B------:R-:W0:Y:S01]  /*0150*/  LDC.64 R12, c[0x0][0x388] ;  /* 0x0000e200ff0c7b82 */ /* 0x000e220000000a00 */
[----:B------:R-:W3:Y:S02]  /*0160*/  LDG.E.64 R8, desc[UR4][R8.64] ;  /* 0x0000000408087981 */ /* 0x000ee4000c1e1b00 */
[----:B------:R-:W-:-:S06]  /*0170*/  IMAD.WIDE.U32 R10, R11, 0x8, R2 ;  /* 0x000000080b0a7825 */ /* 0x000fcc00078e0002 */
[----:B------:R-:W4:Y:S01]  /*0180*/  LDG.E.64 R10, desc[UR4][R10.64] ;  /* 0x000000040a0a7981 */ /* 0x000f22000c1e1b00 */
[----:B--2---:R-:W-:Y:S01]  /*0190*/  DADD R2, R4, R6 ;  /* 0x0000000004027229 */ /* 0x004fe20000000006 */
[----:B------:R-:W-:-:S05]  /*01a0*/  IADD3 R7, PT, PT, R0, 0x1, RZ ;  /* 0x0000000100077810 */ /* 0x000fca0007ffe0ff */
[----:B0-----:R-:W-:Y:S02]  /*01b0*/  IMAD.WIDE.U32 R4, R7, 0x8, R12 ;  /* 0x0000000807047825 */ /* 0x001fe400078e000c */
[----:B---3--:R-:W-:-:S08]  /*01c0*/  DADD R2, R2, R8 ;  /* 0x0000000002027229 */ /* 0x008fd00000000008 */
[----:B----4-:R-:W-:-:S08]  /*01d0*/  DADD R2, R2, R10 ;  /* 0x0000000002027229 */ /* 0x010fd0000000000a */
[----:B------:R-:W-:-:S07]  /*01e0*/  DMUL R2, R2, 0.25 ;  /* 0x3fd0000002027828 */ /* 0x000fce0000000000 */
[----:B------:R-:W-:Y:S01]  /*01f0*/  STG.E.64 desc[UR4][R4.64], R2 ;  /* 0x0000000204007986 */ /* 0x000fe2000c101b04 */
[----:B------:R-:W-:Y:S05]  /*0200*/  EXIT ;  /* 0x000000000000794d */ /* 0x000fea0003800000 */
.L_x_148:
        /* <DEDUP_REMOVED lines=15> */
.L_x_154:


//--------------------- .nv.shared._ZN3cub18CUB_300001_SM_10006detail6reduce28DeviceReduceSingleTileKernelINS2_10policy_hubIdjN4cuda3__47maximumIvEEE10Policy1000EPdSB_iS8_ddNS5_3std3__410__identityEEEvT0_T1_T2_T3_T4_T6_ --------------------------
	.section	.nv.shared._ZN3cub18CUB_300001_SM_10006detail6reduce28DeviceReduceSingleTileKernelINS2_10policy_hubIdjN4cuda3__47maximumIvEEE10Policy1000EPdSB_iS8_ddNS5_3std3__410__identityEEEvT0_T1_T2_T3_T4_T6_,"aw",@nobits
	.sectionflags	@""
	.align	8
.nv.shared._ZN3cub18CUB_300001_SM_10006detail6reduce28DeviceReduceSingleTileKernelINS2_10policy_hubIdjN4cuda3__47maximumIvEEE10Policy1000EPdSB_iS8_ddNS5_3std3__410__identityEEEvT0_T1_T2_T3_T4_T6_:
	.zero		1104


//--------------------- .nv.shared.reserved.0     --------------------------
	.section	.nv.shared.reserved.0,"aw",@nobits
	.weak		__nv_reservedSMEM_offset_0_alias
	.size		__nv_reservedSMEM_offset_0_alias, 0, 64
	.other		__nv_reservedSMEM_offset_0_alias,@"STO_CUDA_RESERVED_SHARED STV_DEFAULT"
__nv_reservedSMEM_offset_0_alias:
	.zero		0
	.zero		64


//--------------------- .nv.global                --------------------------
	.section	.nv.global,"aw",@nobits
.nv.global:
	.type		_ZN34_INTERNAL_3e828c01_4_k_cu_48f0d5476thrust24THRUST_300001_SM_1000_NS12placeholders2_5E,@object
	.size		_ZN34_INTERNAL_3e828c01_4_k_cu_48f0d5476thrust24THRUST_300001_SM_1000_NS12placeholders2_5E,(_ZN34_INTERNAL_3e828c01_4_k_cu_48f0d5474cuda3std3__45__cpo6cbeginE - _ZN34_INTERNAL_3e828c01_4_k_cu_48f0d5476thrust24THRUST_300001_SM_1000_NS12placeholders2_5E)
_ZN34_INTERNAL_3e828c01_4_k_cu_48f0d5476thrust24THRUST_300001_SM_1000_NS12placeholders2_5E:
	.zero		1
	.type		_ZN34_INTERNAL_3e828c01_4_k_cu_48f0d5474cuda3std3__45__cpo6cbeginE,@object
	.size		_ZN34_INTERNAL_3e828c01_4_k_cu_48f0d5474cuda3std3__45__cpo6cbeginE,(_ZN34_INTERNAL_3e828c01_4_k_cu_48f0d5474cuda3std6ranges3__45__cpo6cbeginE - _ZN34_INTERNAL_3e828c01_4_k_cu_48f0d5474cuda3std3__45__cpo6cbeginE)
_ZN34_INTERNAL_3e828c01_4_k_cu_48f0d5474cuda3std3__45__cpo6cbeginE:
	.zero		1
	.type		_ZN34_INTERNAL_3e828c01_4_k_cu_48f0d5474cuda3std6ranges3__45__cpo6cbeginE,@object
	.size		_ZN34_INTERNAL_3e828c01_4_k_cu_48f0d5474cuda3std6ranges3__45__cpo6cbeginE,(_ZN34_INTERNAL_3e828c01_4_k_cu_48f0d5474cuda3std3__48in_placeE - _ZN34_INTERNAL_3e828c01_4_k_cu_48f0d5474cuda3std6ranges3__45__cpo6cbeginE)
_ZN34_INTERNAL_3e828c01_4_k_cu_48f0d5474cuda3std6ranges3__45__cpo6cbeginE:
	.zero		1
	.type		_ZN34_INTERNAL_3e828c01_4_k_cu_48f0d5474cuda3std3__48in_placeE,@object
	.size		_ZN34_INTERNAL_3e828c01_4_k_cu_48f0d5474cuda3std3__48in_placeE,(_ZN34_INTERNAL_3e828c01_4_k_cu_48f0d5474cuda3std6ranges3__45__cpo4sizeE - _ZN34_INTERNAL_3e828c01_4_k_cu_48f0d5474cuda3std3__48in_placeE)
_ZN34_INTERNAL_3e828c01_4_k_cu_48f0d5474cuda3std3__48in_placeE:
	.zero		1
	.type		_ZN34_INTERNAL_3e828c01_4_k_cu_48f0d5474cuda3std6ranges3__45__cpo4sizeE,@object
	.size		_ZN34_INTERNAL_3e828c01_4_k_cu_48f0d5474cuda3std6ranges3__45__cpo4sizeE,(_ZN34_INTERNAL_3e828c01_4_k_cu_48f0d5476thrust24THRUST_300001_SM_1000_NS12placeholders2_9E - _ZN34_INTERNAL_3e828c01_4_k_cu_48f0d5474cuda3std6ranges3__45__cpo4sizeE)
_ZN34_INTERNAL_3e828c01_4_k_cu_48f0d5474cuda3std6ranges3__45__cpo4sizeE:
	.zero		1
	.type		_ZN34_INTERNAL_3e828c01_4_k_cu_48f0d5476thrust24THRUST_300001_SM_1000_NS12placeholders2_9E,@object
	.size		_ZN34_INTERNAL_3e828c01_4_k_cu_48f0d5476thrust24THRUST_300001_SM_1000_NS12placeholders2_9E,(_ZN34_INTERNAL_3e828c01_4_k_cu_48f0d5474cuda3std3__45__cpo7crbeginE - _ZN34_INTERNAL_3e828c01_4_k_cu_48f0d5476thrust24THRUST_300001_SM_1000_NS12placeholders2_9E)
_ZN34_INTERNAL_3e828c01_4_k_cu_48f0d5476thrust24THRUST_300001_SM_1000_NS12placeholders2_9E:
	.zero		1
	.type		_ZN34_INTERNAL_3e828c01_4_k_cu_48f0d5474cuda3std3__45__cpo7crbeginE,@object
	.size		_ZN34_INTERNAL_3e828c01_4_k_cu_48f0d5474cuda3std3__45__cpo7crbeginE,(_ZN34_INTERNAL_3e828c01_4_k_cu_48f0d5474cuda3std6ranges3__45__cpo4nextE - _ZN34_INTERNAL_3e828c01_4_k_cu_48f0d5474cuda3std3__45__cpo7crbeginE)
_ZN34_INTERNAL_3e828c01_4_k_cu_48f0d5474cuda3std3__45__cpo7crbeginE:
	.zero		1
	.type		_ZN34_INTERNAL_3e828c01_4_k_cu_48f0d5474cuda3std6ranges3__45__cpo4nextE,@object
	.size		_ZN34_INTERNAL_3e828c01_4_k_cu_48f0d5474cuda3std6ranges3__45__cpo4nextE,(_ZN34_INTERNAL_3e828c01_4_k_cu_48f0d5474cuda3std6ranges3__45__cpo4swapE - _ZN34_INTERNAL_3e828c01_4_k_cu_48f0d5474cuda3std6ranges3__45__cpo4nextE)
_ZN34_INTERNAL_3e828c01_4_k_cu_48f0d5474cuda3std6ranges3__45__cpo4nextE:
	.zero		1
	.type		_ZN34_INTERNAL_3e828c01_4_k_cu_48f0d5474cuda3std6ranges3__45__cpo4swapE,@object
	.size		_ZN34_INTERNAL_3e828c01_4_k_cu_48f0d5474cuda3std6ranges3__45__cpo4swapE,(_ZN34_INTERNAL_3e828c01_4_k_cu_48f0d5476thrust24THRUST_300001_SM_1000_NS12placeholders2_1E - _ZN34_INTERNAL_3e828c01_4_k_cu_48f0d5474cuda3std6ranges3__45__cpo4swapE)
_ZN34_INTERNAL_3e828c01_4_k_cu_48f0d5474cuda3std6ranges3__45__cpo4swapE:
	.zero		1
	.type		_ZN34_INTERNAL_3e828c01_4_k_cu_48f0d5476thrust24THRUST_300001_SM_1000_NS12placeholders2_1E,@object
	.size		_ZN34_INTERNAL_3e828c01_4_k_cu_48f0d5476thrust24THRUST_300001_SM_1000_NS12placeholders2_1E,(_ZN34_INTERNAL_3e828c01_4_k_cu_48f0d5476thrust24THRUST_300001_SM_1000_NS12placeholders2_3E - _ZN34_INTERNAL_3e828c01_4_k_cu_48f0d5476thrust24THRUST_300001_SM_1000_NS12placeholders2_1E)
_ZN34_INTERNAL_3e828c01_4_k_cu_48f0d5476thrust24THRUST_300001_SM_1000_NS12placeholders2_1E:
	.zero		1
	.type		_ZN34_INTERNAL_3e828c01_4_k_cu_48f0d5476thrust24THRUST_300001_SM_1000_NS12placeholders2_3E,@object
	.size		_ZN34_INTERNAL_3e828c01_4_k_cu_48f0d5476thrust24THRUST_300001_SM_1000_NS12placeholders2_3E,(_ZN34_INTERNAL_3e828c01_4_k_cu_48f0d5474cuda3std3__45__cpo5beginE - _ZN34_INTERNAL_3e828c01_4_k_cu_48f0d5476thrust24THRUST_300001_SM_1000_NS12placeholders2_3E)
_ZN34_INTERNAL_3e828c01_4_k_cu_48f0d5476thrust24THRUST_300001_SM_1000_NS12placeholders2_3E:
	.zero		1
	.type		_ZN34_INTERNAL_3e828c01_4_k_cu_48f0d5474cuda3std3__45__cpo5beginE,@object
	.size		_ZN34_INTERNAL_3e828c01_4_k_cu_48f0d5474cuda3std3__45__cpo5beginE,(_ZN34_INTERNAL_3e828c01_4_k_cu_48f0d5474cuda3std6ranges3__45__cpo5beginE - _ZN34_INTERNAL_3e828c01_4_k_cu_48f0d5474cuda3std3__45__cpo5beginE)
_ZN34_INTERNAL_3e828c01_4_k_cu_48f0d5474cuda3std3__45__cpo5beginE:
	.zero		1
	.type		_ZN34_INTERNAL_3e828c01_4_k_cu_48f0d5474cuda3std6ranges3__45__cpo5beginE,@object
	.size		_ZN34_INTERNAL_3e828c01_4_k_cu_48f0d5474cuda3std6ranges3__45__cpo5beginE,(_ZN34_INTERNAL_3e828c01_4_k_cu_48f0d5474cuda3std3__436_GLOBAL__N__3e828c01_4_k_cu_48f0d5476ignoreE - _ZN34_INTERNAL_3e828c01_4_k_cu_48f0d5474cuda3std6ranges3__45__cpo5beginE)
_ZN34_INTERNAL_3e828c01_4_k_cu_48f0d5474cuda3std6ranges3__45__cpo5beginE:
	.zero		1
	.type		_ZN34_INTERNAL_3e828c01_4_k_cu_48f0d5474cuda3std3__436_GLOBAL__N__3e828c01_4_k_cu_48f0d5476ignoreE,@object
	.size		_ZN34_INTERNAL_3e828c01_4_k_cu_48f0d5474cuda3std3__436_GLOBAL__N__3e828c01_4_k_cu_48f0d5476ignoreE,(_ZN34_INTERNAL_3e828c01_4_k_cu_48f0d5474cuda3std6ranges3__45__cpo4dataE - _ZN34_INTERNAL_3e828c01_4_k_cu_48f0d5474cuda3std3__436_GLOBAL__N__3e828c01_4_k_cu_48f0d5476ignoreE)
_ZN34_INTERNAL_3e828c01_4_k_cu_48f0d5474cuda3std3__436_GLOBAL__N__3e828c01_4_k_cu_48f0d5476ignoreE:
	.zero		1
	.type		_ZN34_INTERNAL_3e828c01_4_k_cu_48f0d5474cuda3std6ranges3__45__cpo4dataE,@object
	.size		_ZN34_INTERNAL_3e828c01_4_k_cu_48f0d5474cuda3std6ranges3__45__cpo4dataE,(_ZN34_INTERNAL_3e828c01_4_k_cu_48f0d5476thrust24THRUST_300001_SM_1000_NS12placeholders2_7E - _ZN34_INTERNAL_3e828c01_4_k_cu_48f0d5474cuda3std6ranges3__45__cpo4dataE)
_ZN34_INTERNAL_3e828c01_4_k_cu_48f0d5474cuda3std6ranges3__45__cpo4dataE:
	.zero		1
	.type		_ZN34_INTERNAL_3e828c01_4_k_cu_48f0d5476thrust24THRUST_300001_SM_1000_NS12placeholders2_7E,@object
	.size		_ZN34_INTERNAL_3e828c01_4_k_cu_48f0d5476thrust24THRUST_300001_SM_1000_NS12placeholders2_7E,(_ZN34_INTERNAL_3e828c01_4_k_cu_48f0d5474cuda3std3__45__cpo6rbeginE - _ZN34_INTERNAL_3e828c01_4_k_cu_48f0d5476thrust24THRUST_300001_SM_1000_NS12placeholders2_7E)
_ZN34_INTERNAL_3e828c01_4_k_cu_48f0d5476thrust24THRUST_300001_SM_1000_NS12placeholders2_7E:
	.zero		1
	.type		_ZN34_INTERNAL_3e828c01_4_k_cu_48f0d5474cuda3std3__45__cpo6rbeginE,@object
	.size		_ZN34_INTERNAL_3e828c01_4_k_cu_48f0d5474cuda3std3__45__cpo6rbeginE,(_ZN34_INTERNAL_3e828c01_4_k_cu_48f0d5474cuda3std6ranges3__45__cpo7advanceE - _ZN34_INTERNAL_3e828c01_4_k_cu_48f0d5474cuda3std3__45__cpo6rbeginE)
_ZN34_INTERNAL_3e828c01_4_k_cu_48f0d5474cuda3std3__45__cpo6rbeginE:
	.zero		1
	.type		_ZN34_INTERNAL_3e828c01_4_k_cu_48f0d5474cuda3std6ranges3__45__cpo7advanceE,@object
	.size		_ZN34_INTERNAL_3e828c01_4_k_cu_48f0d5474cuda3std6ranges3__45__cpo7advanceE,(_ZN34_INTERNAL_3e828c01_4_k_cu_48f0d5474cuda3std3__47nulloptE - _ZN34_INTERNAL_3e828c01_4_k_cu_48f0d5474cuda3std6ranges3__45__cpo7advanceE)
_ZN34_INTERNAL_3e828c01_4_k_cu_48f0d5474cuda3std6ranges3__45__cpo7advanceE:
	.zero		1
	.type		_ZN34_INTERNAL_3e828c01_4_k_cu_48f0d5474cuda3std3__47nulloptE,@object
	.size		_ZN34_INTERNAL_3e828c01_4_k_cu_48f0d5474cuda3std3__47nulloptE,(_ZN34_INTERNAL_3e828c01_4_k_cu_48f0d5474cuda3std6ranges3__45__cpo8distanceE - _ZN34_INTERNAL_3e828c01_4_k_cu_48f0d5474cuda3std3__47nulloptE)
_ZN34_INTERNAL_3e828c01_4_k_cu_48f0d5474cuda3std3__47nulloptE:
	.zero		1
	.type		_ZN34_INTERNAL_3e828c01_4_k_cu_48f0d5474cuda3std6ranges3__45__cpo8distanceE,@object
	.size		_ZN34_INTERNAL_3e828c01_4_k_cu_48f0d5474cuda3std6ranges3__45__cpo8distanceE,(_ZN34_INTERNAL_3e828c01_4_k_cu_48f0d5476thrust24THRUST_300001_SM_1000_NS12placeholders2_6E - _ZN34_INTERNAL_3e828c01_4_k_cu_48f0d5474cuda3std6ranges3__45__cpo8distanceE)
_ZN34_INTERNAL_3e828c01_4_k_cu_48f0d5474cuda3std6ranges3__45__cpo8distanceE:
	.zero		1
	.type		_ZN34_INTERNAL_3e828c01_4_k_cu_48f0d5476thrust24THRUST_300001_SM_1000_NS12placeholders2_6E,@object
	.size		_ZN34_INTERNAL_3e828c01_4_k_cu_48f0d5476thrust24THRUST_300001_SM_1000_NS12placeholders2_6E,(_ZN34_INTERNAL_3e828c01_4_k_cu_48f0d5474cuda3std3__45__cpo4cendE - _ZN34_INTERNAL_3e828c01_4_k_cu_48f0d5476thrust24THRUST_300001_SM_1000_NS12placeholders2_6E)
_ZN34_INTERNAL_3e828c01_4_k_cu_48f0d5476thrust24THRUST_300001_SM_1000_NS12placeholders2_6E:
	.zero		1
	.type		_ZN34_INTERNAL_3e828c01_4_k_cu_48f0d5474cuda3std3__45__cpo4cendE,@object
	.size		_ZN34_INTERNAL_3e828c01_4_k_cu_48f0d5474cuda3std3__45__cpo4cendE,(_ZN34_INTERNAL_3e828c01_4_k_cu_48f0d5474cuda3std6ranges3__45__cpo4cendE - _ZN34_INTERNAL_3e828c01_4_k_cu_48f0d5474cuda3std3__45__cpo4cendE)
_ZN34_INTERNAL_3e828c01_4_k_cu_48f0d5474cuda3std3__45__cpo4cendE:
	.zero		1
	.type		_ZN34_INTERNAL_3e828c01_4_k_cu_48f0d5474cuda3std6ranges3__45__cpo4cendE,@object
	.size		_ZN34_INTERNAL_3e828c01_4_k_cu_48f0d5474cuda3std6ranges3__45__cpo4cendE,(_ZN34_INTERNAL_3e828c01_4_k_cu_48f0d5474cuda3std3__420unreachable_sentinelE - _ZN34_INTERNAL_3e828c01_4_k_cu_48f0d5474cuda3std6ranges3__45__cpo4cendE)
_ZN34_INTERNAL_3e828c01_4_k_cu_48f0d5474cuda3std6ranges3__45__cpo4cendE:
	.zero		1
	.type		_ZN34_INTERNAL_3e828c01_4_k_cu_48f0d5474cuda3std3__420unreachable_sentinelE,@object
	.size		_ZN34_INTERNAL_3e828c01_4_k_cu_48f0d5474cuda3std3__420unreachable_sentinelE,(_ZN34_INTERNAL_3e828c01_4_k_cu_48f0d5474cuda3std6ranges3__45__cpo5ssizeE - _ZN34_INTERNAL_3e828c01_4_k_cu_48f0d5474cuda3std3__420unreachable_sentinelE)
_ZN34_INTERNAL_3e828c01_4_k_cu_48f0d5474cuda3std3__420unreachable_sentinelE:
	.zero		1
	.type		_ZN34_INTERNAL_3e828c01_4_k_cu_48f0d5474cuda3std6ranges3__45__cpo5ssizeE,@object
	.size		_ZN34_INTERNAL_3e828c01_4_k_cu_48f0d5474cuda3std6ranges3__45__cpo5ssizeE,(_ZN34_INTERNAL_3e828c01_4_k_cu_48f0d5476thrust24THRUST_300001_SM_1000_NS12placeholders3_10E - _ZN34_INTERNAL_3e828c01_4_k_cu_48f0d5474cuda3std6ranges3__45__cpo5ssizeE)
_ZN34_INTERNAL_3e828c01_4_k_cu_48f0d5474cuda3std6ranges3__45__cpo5ssizeE:
	.zero		1
	.type		_ZN34_INTERNAL_3e828c01_4_k_cu_48f0d5476thrust24THRUST_300001_SM_1000_NS12placeholders3_10E,@object
	.size		_ZN34_INTERNAL_3e828c01_4_k_cu_48f0d5476thrust24THRUST_300001_SM_1000_NS12placeholders3_10E,(_ZN34_INTERNAL_3e828c01_4_k_cu_48f0d5474cuda3std3__45__cpo5crendE - _ZN34_INTERNAL_3e828c01_4_k_cu_48f0d5476thrust24THRUST_300001_SM_1000_NS12placeholders3_10E)
_ZN34_INTERNAL_3e828c01_4_k_cu_48f0d5476thrust24THRUST_300001_SM_1000_NS12placeholders3_10E:
	.zero		1
	.type		_ZN34_INTERNAL_3e828c01_4_k_cu_48f0d5474cuda3std3__45__cpo5crendE,@object
	.size		_ZN34_INTERNAL_3e828c01_4_k_cu_48f0d5474cuda3std3__45__cpo5crendE,(_ZN34_INTERNAL_3e828c01_4_k_cu_48f0d5474cuda3std6ranges3__45__cpo4prevE - _ZN34_INTERNAL_3e828c01_4_k_cu_48f0d5474cuda3std3__45__cpo5crendE)
_ZN34_INTERNAL_3e828c01_4_k_cu_48f0d5474cuda3std3__45__cpo5crendE:
	.zero		1
	.type		_ZN34_INTERNAL_3e828c01_4_k_cu_48f0d5474cuda3std6ranges3__45__cpo4prevE,@object
	.size		_ZN34_INTERNAL_3e828c01_4_k_cu_48f0d5474cuda3std6ranges3__45__cpo4prevE,(_ZN34_INTERNAL_3e828c01_4_k_cu_48f0d5474cuda3std6ranges3__45__cpo9iter_moveE - _ZN34_INTERNAL_3e828c01_4_k_cu_48f0d5474cuda3std6ranges3__45__cpo4prevE)
_ZN34_INTERNAL_3e828c01_4_k_cu_48f0d5474cuda3std6ranges3__45__cpo4prevE:
	.zero		1
	.type		_ZN34_INTERNAL_3e828c01_4_k_cu_48f0d5474cuda3std6ranges3__45__cpo9iter_moveE,@object
	.size		_ZN34_INTERNAL_3e828c01_4_k_cu_48f0d5474cuda3std6ranges3__45__cpo9iter_moveE,(_ZN34_INTERNAL_3e828c01_4_k_cu_48f0d5476thrust24THRUST_300001_SM_1000_NS12placeholders2_2E - _ZN34_INTERNAL_3e828c01_4_k_cu_48f0d5474cuda3std6ranges3__45__cpo9iter_moveE)
_ZN34_INTERNAL_3e828c01_4_k_cu_48f0d5474cuda3std6ranges3__45__cpo9iter_moveE:
	.zero		1
	.type		_ZN34_INTERNAL_3e828c01_4_k_cu_48f0d5476thrust24THRUST_300001_SM_1000_NS12placeholders2_2E,@object
	.size		_ZN34_INTERNAL_3e828c01_4_k_cu_48f0d5476thrust24THRUST_300001_SM_1000_NS12placeholders2_2E,(_ZN34_INTERNAL_3e828c01_4_k_cu_48f0d5476thrust24THRUST_300001_SM_1000_NS12placeholders2_4E - _ZN34_INTERNAL_3e828c01_4_k_cu_48f0d5476thrust24THRUST_300001_SM_1000_NS12placeholders2_2E)
_ZN34_INTERNAL_3e828c01_4_k_cu_48f0d5476thrust24THRUST_300001_SM_1000_NS12placeholders2_2E:
	.zero		1
	.type		_ZN34_INTERNAL_3e828c01_4_k_cu_48f0d5476thrust24THRUST_300001_SM_1000_NS12placeholders2_4E,@object
	.size		_ZN34_INTERNAL_3e828c01_4_k_cu_48f0d5476thrust24THRUST_300001_SM_1000_NS12placeholders2_4E,(_ZN34_INTERNAL_3e828c01_4_k_cu_48f0d5474cuda3std3__45__cpo3endE - _ZN34_INTERNAL_3e828c01_4_k_cu_48f0d5476thrust24THRUST_300001_SM_1000_NS12placeholders2_4E)
_ZN34_INTERNAL_3e828c01_4_k_cu_48f0d5476thrust24THRUST_300001_SM_1000_NS12placeholders2_4E:
	.zero		1
	.type		_ZN34_INTERNAL_3e828c01_4_k_cu_48f0d5474cuda3std3__45__cpo3endE,@object
	.size		_ZN34_INTERNAL_3e828c01_4_k_cu_48f0d5474cuda3std3__45__cpo3endE,(_ZN34_INTERNAL_3e828c01_4_k_cu_48f0d5474cuda3std6ranges3__45__cpo3endE - _ZN34_INTERNAL_3e828c01_4_k_cu_48f0d5474cuda3std3__45__cpo3endE)
_ZN34_INTERNAL_3e828c01_4_k_cu_48f0d5474cuda3std3__45__cpo3endE:
	.zero		1
	.type		_ZN34_INTERNAL_3e828c01_4_k_cu_48f0d5474cuda3std6ranges3__45__cpo3endE,@object
	.size		_ZN34_INTERNAL_3e828c01_4_k_cu_48f0d5474cuda3std6ranges3__45__cpo3endE,(_ZN34_INTERNAL_3e828c01_4_k_cu_48f0d5474cuda3std3__419piecewise_constructE - _ZN34_INTERNAL_3e828c01_4_k_cu_48f0d5474cuda3std6ranges3__45__cpo3endE)
_ZN34_INTERNAL_3e828c01_4_k_cu_48f0d5474cuda3std6ranges3__45__cpo3endE:
	.zero		1
	.type		_ZN34_INTERNAL_3e828c01_4_k_cu_48f0d5474cuda3std3__419piecewise_constructE,@object
	.size		_ZN34_INTERNAL_3e828c01_4_k_cu_48f0d5474cuda3std3__419piecewise_constructE,(_ZN34_INTERNAL_3e828c01_4_k_cu_48f0d5474cuda3std6ranges3__45__cpo5cdataE - _ZN34_INTERNAL_3e828c01_4_k_cu_48f0d5474cuda3std3__419piecewise_constructE)
_ZN34_INTERNAL_3e828c01_4_k_cu_48f0d5474cuda3std3__419piecewise_constructE:
	.zero		1
	.type		_ZN34_INTERNAL_3e828c01_4_k_cu_48f0d5474cuda3std6ranges3__45__cpo5cdataE,@object
	.size		_ZN34_INTERNAL_3e828c01_4_k_cu_48f0d5474cuda3std6ranges3__45__cpo5cdataE,(_ZN34_INTERNAL_3e828c01_4_k_cu_48f0d5476thrust24THRUST_300001_SM_1000_NS12placeholders2_8E - _ZN34_INTERNAL_3e828c01_4_k_cu_48f0d5474cuda3std6ranges3__45__cpo5cdataE)
_ZN34_INTERNAL_3e828c01_4_k_cu_48f0d5474cuda3std6ranges3__45__cpo5cdataE:
	.zero		1
	.type		_ZN34_INTERNAL_3e828c01_4_k_cu_48f0d5476thrust24THRUST_300001_SM_1000_NS12placeholders2_8E,@object
	.size		_ZN34_INTERNAL_3e828c01_4_k_cu_48f0d5476thrust24THRUST_300001_SM_1000_NS12placeholders2_8E,(_ZN34_INTERNAL_3e828c01_4_k_cu_48f0d5474cuda3std3__45__cpo4rendE - _ZN34_INTERNAL_3e828c01_4_k_cu_48f0d5476thrust24THRUST_300001_SM_1000_NS12placeholders2_8E)
_ZN34_INTERNAL_3e828c01_4_k_cu_48f0d5476thrust24THRUST_300001_SM_1000_NS12placeholders2_8E:
	.zero		1
	.type		_ZN34_INTERNAL_3e828c01_4_k_cu_48f0d5474cuda3std3__45__cpo4rendE,@object
	.size		_ZN34_INTERNAL_3e828c01_4_k_cu_48f0d5474cuda3std3__45__cpo4rendE,(_ZN34_INTERNAL_3e828c01_4_k_cu_48f0d5474cuda3std6ranges3__45__cpo9iter_swapE - _ZN34_INTERNAL_3e828c01_4_k_cu_48f0d5474cuda3std3__45__cpo4rendE)
_ZN34_INTERNAL_3e828c01_4_k_cu_48f0d5474cuda3std3__45__cpo4rendE:
	.zero		1
	.type		_ZN34_INTERNAL_3e828c01_4_k_cu_48f0d5474cuda3std6ranges3__45__cpo9iter_swapE,@object
	.size		_ZN34_INTERNAL_3e828c01_4_k_cu_48f0d5474cuda3std6ranges3__45__cpo9iter_swapE,(_ZN34_INTERNAL_3e828c01_4_k_cu_48f0d5474cuda3std3__48unexpectE - _ZN34_INTERNAL_3e828c01_4_k_cu_48f0d5474cuda3std6ranges3__45__cpo9iter_swapE)
_ZN34_INTERNAL_3e828c01_4_k_cu_48f0d5474cuda3std6ranges3__45__cpo9iter_swapE:
	.zero		1
	.type		_ZN34_INTERNAL_3e828c01_4_k_cu_48f0d5474cuda3std3__48unexpectE,@object
	.size		_ZN34_INTERNAL_3e828c01_4_k_cu_48f0d5474cuda3std3__48unexpectE,(_ZN34_INTERNAL_3e828c01_4_k_cu_48f0d5476thrust24THRUST_300001_SM_1000_NS6system6detail10sequential3seqE - _ZN34_INTERNAL_3e828c01_4_k_cu_48f0d5474cuda3std3__48unexpectE)
_ZN34_INTERNAL_3e828c01_4_k_cu_48f0d5474cuda3std3__48unexpectE:
	.zero		1
	.type		_ZN34_INTERNAL_3e828c01_4_k_cu_48f0d5476thrust24THRUST_300001_SM_1000_NS6system6detail10sequential3seqE,@object
	.size		_ZN34_INTERNAL_3e828c01_4_k_cu_48f0d5476thrust24THRUST_300001_SM_1000_NS6system6detail10sequential3seqE,(.L_29 - _ZN34_INTERNAL_3e828c01_4_k_cu_48f0d5476thrust24THRUST_300001_SM_1000_NS6system6detail10sequential3seqE)
_ZN34_INTERNAL_3e828c01_4_k_cu_48f0d5476thrust24THRUST_300001_SM_1000_NS6system6detail10sequential3seqE:
	.zero		1
.L_29:


//--------------------- .nv.shared._ZN3cub18CUB_300001_SM_10006detail6reduce18DeviceReduceKernelINS2_10policy_hubIdjN4cuda3__47maximumIvEEE10Policy1000EPdjS8_dNS5_3std3__410__identityEEEvT0_PT3_T1_NS0_13GridEvenShareISI_EET2_T4_ --------------------------
	.section	.nv.shared._ZN3cub18CUB_300001_SM_10006detail6reduce18DeviceReduceKernelINS2_10policy_hubIdjN4cuda3__47maximumIvEEE10Policy1000EPdjS8_dNS5_3std3__410__identityEEEvT0_PT3_T1_NS0_13GridEvenShareISI_EET2_T4_,"aw",@nobits
	.sectionflags	@""
	.align	8
.nv.shared._ZN3cub18CUB_300001_SM_10006detail6reduce18DeviceReduceKernelINS2_10policy_hubIdjN4cuda3__47maximumIvEEE10Policy1000EPdjS8_dNS5_3std3__410__identityEEEvT0_PT3_T1_NS0_13GridEvenShareISI_EET2_T4_:
	.zero		1104


//--------------------- .nv.shared._ZN3cub18CUB_300001_SM_10006detail6reduce28DeviceReduceSingleTileKernelINS2_10policy_hubIdjN4cuda3__47maximumIvEEE10Policy1000EPdSB_jS8_ddNS5_3std3__410__identityEEEvT0_T1_T2_T3_T4_T6_ --------------------------
	.section	.nv.shared._ZN3cub18CUB_300001_SM_10006detail6reduce28DeviceReduceSingleTileKernelINS2_10policy_hubIdjN4cuda3__47maximumIvEEE10Policy1000EPdSB_jS8_ddNS5_3std3__410__identityEEEvT0_T1_T2_T3_T4_T6_,"aw",@nobits
	.sectionflags	@""
	.align	8
.nv.shared._ZN3cub18CUB_300001_SM_10006detail6reduce28DeviceReduceSingleTileKernelINS2_10policy_hubIdjN4cuda3__47maximumIvEEE10Policy1000EPdSB_jS8_ddNS5_3std3__410__identityEEEvT0_T1_T2_T3_T4_T6_:
	.zero		1104


//--------------------- .nv.constant0._ZN3cub18CUB_300001_SM_10006detail6reduce28DeviceReduceSingleTileKernelINS2_10policy_hubIdjN4cuda3__47maximumIvEEE10Policy1000EPdSB_iS8_ddNS5_3std3__410__identityEEEvT0_T1_T2_T3_T4_T6_ --------------------------
	.section	.nv.constant0._ZN3cub18CUB_300001_SM_10006detail6reduce28DeviceReduceSingleTileKernelINS2_10policy_hubIdjN4cuda3__47maximumIvEEE10Policy1000EPdSB_iS8_ddNS5_3std3__410__identityEEEvT0_T1_T2_T3_T4_T6_,"a",@progbits
	.sectionflags	@""
	.align	4
.nv.constant0._ZN3cub18CUB_300001_SM_10006detail6reduce28DeviceReduceSingleTileKernelINS2_10policy_hubIdjN4cuda3__47maximumIvEEE10Policy1000EPdSB_iS8_ddNS5_3std3__410__identityEEEvT0_T1_T2_T3_T4_T6_:
	.zero		929


//--------------------- .nv.constant0._ZN3cub18CUB_300001_SM_10006detail6reduce18DeviceReduceKernelINS2_10policy_hubIdjN4cuda3__47maximumIvEEE10Policy1000EPdjS8_dNS5_3std3__410__identityEEEvT0_PT3_T1_NS0_13GridEvenShareISI_EET2_T4_ --------------------------
	.section	.nv.constant0._ZN3cub18CUB_300001_SM_10006detail6reduce18DeviceReduceKernelINS2_10policy_hubIdjN4cuda3__47maximumIvEEE10Policy1000EPdjS8_dNS5_3std3__410__identityEEEvT0_PT3_T1_NS0_13GridEvenShareISI_EET2_T4_,"a",@progbits
	.sectionflags	@""
	.align	4
.nv.constant0._ZN3cub18CUB_300001_SM_10006detail6reduce18DeviceReduceKernelINS2_10policy_hubIdjN4cuda3__47maximumIvEEE10Policy1000EPdjS8_dNS5_3std3__410__identityEEEvT0_PT3_T1_NS0_13GridEvenShareISI_EET2_T4_:
	.zero		958


//--------------------- .nv.constant0._ZN3cub18CUB_300001_SM_10006detail6reduce28DeviceReduceSingleTileKernelINS2_10policy_hubIdjN4cuda3__47maximumIvEEE10Policy1000EPdSB_jS8_ddNS5_3std3__410__identityEEEvT0_T1_T2_T3_T4_T6_ --------------------------
	.section	.nv.constant0._ZN3cub18CUB_300001_SM_10006detail6reduce28DeviceReduceSingleTileKernelINS2_10policy_hubIdjN4cuda3__47maximumIvEEE10Policy1000EPdSB_jS8_ddNS5_3std3__410__identityEEEvT0_T1_T2_T3_T4_T6_,"a",@progbits
	.sectionflags	@""
	.align	4
.nv.constant0._ZN3cub18CUB_300001_SM_10006detail6reduce28DeviceReduceSingleTileKernelINS2_10policy_hubIdjN4cuda3__47maximumIvEEE10Policy1000EPdSB_jS8_ddNS5_3std3__410__identityEEEvT0_T1_T2_T3_T4_T6_:
	.zero		929


//--------------------- .nv.constant0._ZN3cub18CUB_300001_SM_10006detail11EmptyKernelIvEEvv --------------------------
	.section	.nv.constant0._ZN3cub18CUB_300001_SM_10006detail11EmptyKernelIvEEvv,"a",@progbits
	.sectionflags	@""
	.align	4
.nv.constant0._ZN3cub18CUB_300001_SM_10006detail11EmptyKernelIvEEvv:
	.zero		896


//--------------------- .nv.constant0._Z23count_matrix_differencePdS_S_j --------------------------
	.section	.nv.constant0._Z23count_matrix_differencePdS_S_j,"a",@progbits
	.sectionflags	@""
	.align	4
.nv.constant0._Z23count_matrix_differencePdS_S_j:
	.zero		924


//--------------------- .nv.constant0._Z16calculate_matrixPdS_j --------------------------
	.section	.nv.constant0._Z16calculate_matrixPdS_j,"a",@progbits
	.sectionflags	@""
	.align	4
.nv.constant0._Z16calculate_matrixPdS_j:
	.zero		916


//--------------------- SYMBOLS --------------------------

	.type		.nv.reservedSmem.offset0,@object
	.size		.nv.reservedSmem.offset0,0x4
	.type		.nv.reservedSmem.cap,@object
	.size		.nv.reservedSmem.cap,0x4
